//
// Generated by NVIDIA NVVM Compiler
//
// Compiler Build ID: CL-36424714
// Cuda compilation tools, release 13.0, V13.0.88
// Based on NVVM 20.0.0
//

.version 9.0
.target sm_100
.address_size 64

	// .globl	_Z9forward_uiiPfS_S_S_S_S_S_S_S_S_S_S_S_S_S_S_S_S_S_S_S_S_S_S_iiS_S_S_S_S_S_S_S_S_S_S_S_
.global .align 4 .b8 a[24] = {193, 84, 156, 63, 0, 132, 198, 189, 102, 238, 142, 60, 219, 118, 66, 187, 228, 56, 188, 57, 210, 69, 183, 183};

.visible .entry _Z9forward_uiiPfS_S_S_S_S_S_S_S_S_S_S_S_S_S_S_S_S_S_S_S_S_S_S_iiS_S_S_S_S_S_S_S_S_S_S_S_(
	.param .u32 _Z9forward_uiiPfS_S_S_S_S_S_S_S_S_S_S_S_S_S_S_S_S_S_S_S_S_S_S_iiS_S_S_S_S_S_S_S_S_S_S_S__param_0,
	.param .u32 _Z9forward_uiiPfS_S_S_S_S_S_S_S_S_S_S_S_S_S_S_S_S_S_S_S_S_S_S_iiS_S_S_S_S_S_S_S_S_S_S_S__param_1,
	.param .u64 .ptr .align 1 _Z9forward_uiiPfS_S_S_S_S_S_S_S_S_S_S_S_S_S_S_S_S_S_S_S_S_S_S_iiS_S_S_S_S_S_S_S_S_S_S_S__param_2,
	.param .u64 .ptr .align 1 _Z9forward_uiiPfS_S_S_S_S_S_S_S_S_S_S_S_S_S_S_S_S_S_S_S_S_S_S_iiS_S_S_S_S_S_S_S_S_S_S_S__param_3,
	.param .u64 .ptr .align 1 _Z9forward_uiiPfS_S_S_S_S_S_S_S_S_S_S_S_S_S_S_S_S_S_S_S_S_S_S_iiS_S_S_S_S_S_S_S_S_S_S_S__param_4,
	.param .u64 .ptr .align 1 _Z9forward_uiiPfS_S_S_S_S_S_S_S_S_S_S_S_S_S_S_S_S_S_S_S_S_S_S_iiS_S_S_S_S_S_S_S_S_S_S_S__param_5,
	.param .u64 .ptr .align 1 _Z9forward_uiiPfS_S_S_S_S_S_S_S_S_S_S_S_S_S_S_S_S_S_S_S_S_S_S_iiS_S_S_S_S_S_S_S_S_S_S_S__param_6,
	.param .u64 .ptr .align 1 _Z9forward_uiiPfS_S_S_S_S_S_S_S_S_S_S_S_S_S_S_S_S_S_S_S_S_S_S_iiS_S_S_S_S_S_S_S_S_S_S_S__param_7,
	.param .u64 .ptr .align 1 _Z9forward_uiiPfS_S_S_S_S_S_S_S_S_S_S_S_S_S_S_S_S_S_S_S_S_S_S_iiS_S_S_S_S_S_S_S_S_S_S_S__param_8,
	.param .u64 .ptr .align 1 _Z9forward_uiiPfS_S_S_S_S_S_S_S_S_S_S_S_S_S_S_S_S_S_S_S_S_S_S_iiS_S_S_S_S_S_S_S_S_S_S_S__param_9,
	.param .u64 .ptr .align 1 _Z9forward_uiiPfS_S_S_S_S_S_S_S_S_S_S_S_S_S_S_S_S_S_S_S_S_S_S_iiS_S_S_S_S_S_S_S_S_S_S_S__param_10,
	.param .u64 .ptr .align 1 _Z9forward_uiiPfS_S_S_S_S_S_S_S_S_S_S_S_S_S_S_S_S_S_S_S_S_S_S_iiS_S_S_S_S_S_S_S_S_S_S_S__param_11,
	.param .u64 .ptr .align 1 _Z9forward_uiiPfS_S_S_S_S_S_S_S_S_S_S_S_S_S_S_S_S_S_S_S_S_S_S_iiS_S_S_S_S_S_S_S_S_S_S_S__param_12,
	.param .u64 .ptr .align 1 _Z9forward_uiiPfS_S_S_S_S_S_S_S_S_S_S_S_S_S_S_S_S_S_S_S_S_S_S_iiS_S_S_S_S_S_S_S_S_S_S_S__param_13,
	.param .u64 .ptr .align 1 _Z9forward_uiiPfS_S_S_S_S_S_S_S_S_S_S_S_S_S_S_S_S_S_S_S_S_S_S_iiS_S_S_S_S_S_S_S_S_S_S_S__param_14,
	.param .u64 .ptr .align 1 _Z9forward_uiiPfS_S_S_S_S_S_S_S_S_S_S_S_S_S_S_S_S_S_S_S_S_S_S_iiS_S_S_S_S_S_S_S_S_S_S_S__param_15,
	.param .u64 .ptr .align 1 _Z9forward_uiiPfS_S_S_S_S_S_S_S_S_S_S_S_S_S_S_S_S_S_S_S_S_S_S_iiS_S_S_S_S_S_S_S_S_S_S_S__param_16,
	.param .u64 .ptr .align 1 _Z9forward_uiiPfS_S_S_S_S_S_S_S_S_S_S_S_S_S_S_S_S_S_S_S_S_S_S_iiS_S_S_S_S_S_S_S_S_S_S_S__param_17,
	.param .u64 .ptr .align 1 _Z9forward_uiiPfS_S_S_S_S_S_S_S_S_S_S_S_S_S_S_S_S_S_S_S_S_S_S_iiS_S_S_S_S_S_S_S_S_S_S_S__param_18,
	.param .u64 .ptr .align 1 _Z9forward_uiiPfS_S_S_S_S_S_S_S_S_S_S_S_S_S_S_S_S_S_S_S_S_S_S_iiS_S_S_S_S_S_S_S_S_S_S_S__param_19,
	.param .u64 .ptr .align 1 _Z9forward_uiiPfS_S_S_S_S_S_S_S_S_S_S_S_S_S_S_S_S_S_S_S_S_S_S_iiS_S_S_S_S_S_S_S_S_S_S_S__param_20,
	.param .u64 .ptr .align 1 _Z9forward_uiiPfS_S_S_S_S_S_S_S_S_S_S_S_S_S_S_S_S_S_S_S_S_S_S_iiS_S_S_S_S_S_S_S_S_S_S_S__param_21,
	.param .u64 .ptr .align 1 _Z9forward_uiiPfS_S_S_S_S_S_S_S_S_S_S_S_S_S_S_S_S_S_S_S_S_S_S_iiS_S_S_S_S_S_S_S_S_S_S_S__param_22,
	.param .u64 .ptr .align 1 _Z9forward_uiiPfS_S_S_S_S_S_S_S_S_S_S_S_S_S_S_S_S_S_S_S_S_S_S_iiS_S_S_S_S_S_S_S_S_S_S_S__param_23,
	.param .u64 .ptr .align 1 _Z9forward_uiiPfS_S_S_S_S_S_S_S_S_S_S_S_S_S_S_S_S_S_S_S_S_S_S_iiS_S_S_S_S_S_S_S_S_S_S_S__param_24,
	.param .u64 .ptr .align 1 _Z9forward_uiiPfS_S_S_S_S_S_S_S_S_S_S_S_S_S_S_S_S_S_S_S_S_S_S_iiS_S_S_S_S_S_S_S_S_S_S_S__param_25,
	.param .u32 _Z9forward_uiiPfS_S_S_S_S_S_S_S_S_S_S_S_S_S_S_S_S_S_S_S_S_S_S_iiS_S_S_S_S_S_S_S_S_S_S_S__param_26,
	.param .u32 _Z9forward_uiiPfS_S_S_S_S_S_S_S_S_S_S_S_S_S_S_S_S_S_S_S_S_S_S_iiS_S_S_S_S_S_S_S_S_S_S_S__param_27,
	.param .u64 .ptr .align 1 _Z9forward_uiiPfS_S_S_S_S_S_S_S_S_S_S_S_S_S_S_S_S_S_S_S_S_S_S_iiS_S_S_S_S_S_S_S_S_S_S_S__param_28,
	.param .u64 .ptr .align 1 _Z9forward_uiiPfS_S_S_S_S_S_S_S_S_S_S_S_S_S_S_S_S_S_S_S_S_S_S_iiS_S_S_S_S_S_S_S_S_S_S_S__param_29,
	.param .u64 .ptr .align 1 _Z9forward_uiiPfS_S_S_S_S_S_S_S_S_S_S_S_S_S_S_S_S_S_S_S_S_S_S_iiS_S_S_S_S_S_S_S_S_S_S_S__param_30,
	.param .u64 .ptr .align 1 _Z9forward_uiiPfS_S_S_S_S_S_S_S_S_S_S_S_S_S_S_S_S_S_S_S_S_S_S_iiS_S_S_S_S_S_S_S_S_S_S_S__param_31,
	.param .u64 .ptr .align 1 _Z9forward_uiiPfS_S_S_S_S_S_S_S_S_S_S_S_S_S_S_S_S_S_S_S_S_S_S_iiS_S_S_S_S_S_S_S_S_S_S_S__param_32,
	.param .u64 .ptr .align 1 _Z9forward_uiiPfS_S_S_S_S_S_S_S_S_S_S_S_S_S_S_S_S_S_S_S_S_S_S_iiS_S_S_S_S_S_S_S_S_S_S_S__param_33,
	.param .u64 .ptr .align 1 _Z9forward_uiiPfS_S_S_S_S_S_S_S_S_S_S_S_S_S_S_S_S_S_S_S_S_S_S_iiS_S_S_S_S_S_S_S_S_S_S_S__param_34,
	.param .u64 .ptr .align 1 _Z9forward_uiiPfS_S_S_S_S_S_S_S_S_S_S_S_S_S_S_S_S_S_S_S_S_S_S_iiS_S_S_S_S_S_S_S_S_S_S_S__param_35,
	.param .u64 .ptr .align 1 _Z9forward_uiiPfS_S_S_S_S_S_S_S_S_S_S_S_S_S_S_S_S_S_S_S_S_S_S_iiS_S_S_S_S_S_S_S_S_S_S_S__param_36,
	.param .u64 .ptr .align 1 _Z9forward_uiiPfS_S_S_S_S_S_S_S_S_S_S_S_S_S_S_S_S_S_S_S_S_S_S_iiS_S_S_S_S_S_S_S_S_S_S_S__param_37,
	.param .u64 .ptr .align 1 _Z9forward_uiiPfS_S_S_S_S_S_S_S_S_S_S_S_S_S_S_S_S_S_S_S_S_S_S_iiS_S_S_S_S_S_S_S_S_S_S_S__param_38,
	.param .u64 .ptr .align 1 _Z9forward_uiiPfS_S_S_S_S_S_S_S_S_S_S_S_S_S_S_S_S_S_S_S_S_S_S_iiS_S_S_S_S_S_S_S_S_S_S_S__param_39
)
{
	.reg .pred 	%p<10>;
	.reg .b32 	%r<44>;
	.reg .b32 	%f<325>;
	.reg .b64 	%rd<188>;
	.reg .b64 	%fd<37>;

	ld.param.u32 	%r7, [_Z9forward_uiiPfS_S_S_S_S_S_S_S_S_S_S_S_S_S_S_S_S_S_S_S_S_S_S_iiS_S_S_S_S_S_S_S_S_S_S_S__param_0];
	ld.param.u32 	%r9, [_Z9forward_uiiPfS_S_S_S_S_S_S_S_S_S_S_S_S_S_S_S_S_S_S_S_S_S_S_iiS_S_S_S_S_S_S_S_S_S_S_S__param_1];
	ld.param.u64 	%rd49, [_Z9forward_uiiPfS_S_S_S_S_S_S_S_S_S_S_S_S_S_S_S_S_S_S_S_S_S_S_iiS_S_S_S_S_S_S_S_S_S_S_S__param_2];
	ld.param.u64 	%rd50, [_Z9forward_uiiPfS_S_S_S_S_S_S_S_S_S_S_S_S_S_S_S_S_S_S_S_S_S_S_iiS_S_S_S_S_S_S_S_S_S_S_S__param_3];
	ld.param.u64 	%rd51, [_Z9forward_uiiPfS_S_S_S_S_S_S_S_S_S_S_S_S_S_S_S_S_S_S_S_S_S_S_iiS_S_S_S_S_S_S_S_S_S_S_S__param_6];
	ld.param.u64 	%rd22, [_Z9forward_uiiPfS_S_S_S_S_S_S_S_S_S_S_S_S_S_S_S_S_S_S_S_S_S_S_iiS_S_S_S_S_S_S_S_S_S_S_S__param_8];
	ld.param.u64 	%rd52, [_Z9forward_uiiPfS_S_S_S_S_S_S_S_S_S_S_S_S_S_S_S_S_S_S_S_S_S_S_iiS_S_S_S_S_S_S_S_S_S_S_S__param_9];
	ld.param.u64 	%rd53, [_Z9forward_uiiPfS_S_S_S_S_S_S_S_S_S_S_S_S_S_S_S_S_S_S_S_S_S_S_iiS_S_S_S_S_S_S_S_S_S_S_S__param_12];
	ld.param.u64 	%rd25, [_Z9forward_uiiPfS_S_S_S_S_S_S_S_S_S_S_S_S_S_S_S_S_S_S_S_S_S_S_iiS_S_S_S_S_S_S_S_S_S_S_S__param_13];
	ld.param.u64 	%rd26, [_Z9forward_uiiPfS_S_S_S_S_S_S_S_S_S_S_S_S_S_S_S_S_S_S_S_S_S_S_iiS_S_S_S_S_S_S_S_S_S_S_S__param_14];
	ld.param.u64 	%rd54, [_Z9forward_uiiPfS_S_S_S_S_S_S_S_S_S_S_S_S_S_S_S_S_S_S_S_S_S_S_iiS_S_S_S_S_S_S_S_S_S_S_S__param_15];
	ld.param.u64 	%rd27, [_Z9forward_uiiPfS_S_S_S_S_S_S_S_S_S_S_S_S_S_S_S_S_S_S_S_S_S_S_iiS_S_S_S_S_S_S_S_S_S_S_S__param_16];
	ld.param.u64 	%rd28, [_Z9forward_uiiPfS_S_S_S_S_S_S_S_S_S_S_S_S_S_S_S_S_S_S_S_S_S_S_iiS_S_S_S_S_S_S_S_S_S_S_S__param_17];
	ld.param.u64 	%rd33, [_Z9forward_uiiPfS_S_S_S_S_S_S_S_S_S_S_S_S_S_S_S_S_S_S_S_S_S_S_iiS_S_S_S_S_S_S_S_S_S_S_S__param_22];
	ld.param.u64 	%rd34, [_Z9forward_uiiPfS_S_S_S_S_S_S_S_S_S_S_S_S_S_S_S_S_S_S_S_S_S_S_iiS_S_S_S_S_S_S_S_S_S_S_S__param_23];
	ld.param.u64 	%rd35, [_Z9forward_uiiPfS_S_S_S_S_S_S_S_S_S_S_S_S_S_S_S_S_S_S_S_S_S_S_iiS_S_S_S_S_S_S_S_S_S_S_S__param_24];
	ld.param.u64 	%rd36, [_Z9forward_uiiPfS_S_S_S_S_S_S_S_S_S_S_S_S_S_S_S_S_S_S_S_S_S_S_iiS_S_S_S_S_S_S_S_S_S_S_S__param_25];
	ld.param.u32 	%r5, [_Z9forward_uiiPfS_S_S_S_S_S_S_S_S_S_S_S_S_S_S_S_S_S_S_S_S_S_S_iiS_S_S_S_S_S_S_S_S_S_S_S__param_26];
	ld.param.u32 	%r6, [_Z9forward_uiiPfS_S_S_S_S_S_S_S_S_S_S_S_S_S_S_S_S_S_S_S_S_S_S_iiS_S_S_S_S_S_S_S_S_S_S_S__param_27];
	ld.param.u64 	%rd37, [_Z9forward_uiiPfS_S_S_S_S_S_S_S_S_S_S_S_S_S_S_S_S_S_S_S_S_S_S_iiS_S_S_S_S_S_S_S_S_S_S_S__param_28];
	ld.param.u64 	%rd38, [_Z9forward_uiiPfS_S_S_S_S_S_S_S_S_S_S_S_S_S_S_S_S_S_S_S_S_S_S_iiS_S_S_S_S_S_S_S_S_S_S_S__param_29];
	ld.param.u64 	%rd39, [_Z9forward_uiiPfS_S_S_S_S_S_S_S_S_S_S_S_S_S_S_S_S_S_S_S_S_S_S_iiS_S_S_S_S_S_S_S_S_S_S_S__param_30];
	ld.param.u64 	%rd47, [_Z9forward_uiiPfS_S_S_S_S_S_S_S_S_S_S_S_S_S_S_S_S_S_S_S_S_S_S_iiS_S_S_S_S_S_S_S_S_S_S_S__param_38];
	cvta.to.global.u64 	%rd1, %rd50;
	cvta.to.global.u64 	%rd2, %rd49;
	cvta.to.global.u64 	%rd3, %rd54;
	cvta.to.global.u64 	%rd4, %rd53;
	cvta.to.global.u64 	%rd5, %rd52;
	cvta.to.global.u64 	%rd6, %rd51;
	mov.u32 	%r10, %ctaid.x;
	mov.u32 	%r11, %ntid.x;
	mov.u32 	%r12, %tid.x;
	mad.lo.s32 	%r13, %r10, %r11, %r12;
	mov.u32 	%r14, %ctaid.y;
	mov.u32 	%r15, %ntid.y;
	mov.u32 	%r16, %tid.y;
	mad.lo.s32 	%r17, %r14, %r15, %r16;
	setp.lt.s32 	%p1, %r13, 6;
	add.s32 	%r18, %r7, -6;
	setp.ge.s32 	%p2, %r13, %r18;
	or.pred  	%p3, %p1, %p2;
	setp.lt.u32 	%p4, %r17, 6;
	or.pred  	%p5, %p4, %p3;
	add.s32 	%r19, %r9, -6;
	setp.ge.s32 	%p6, %r17, %r19;
	or.pred  	%p7, %p5, %p6;
	@%p7 bra 	$L__BB0_4;
	ld.param.u64 	%rd187, [_Z9forward_uiiPfS_S_S_S_S_S_S_S_S_S_S_S_S_S_S_S_S_S_S_S_S_S_S_iiS_S_S_S_S_S_S_S_S_S_S_S__param_39];
	ld.param.u64 	%rd186, [_Z9forward_uiiPfS_S_S_S_S_S_S_S_S_S_S_S_S_S_S_S_S_S_S_S_S_S_S_iiS_S_S_S_S_S_S_S_S_S_S_S__param_37];
	ld.param.u64 	%rd185, [_Z9forward_uiiPfS_S_S_S_S_S_S_S_S_S_S_S_S_S_S_S_S_S_S_S_S_S_S_iiS_S_S_S_S_S_S_S_S_S_S_S__param_36];
	ld.param.u64 	%rd184, [_Z9forward_uiiPfS_S_S_S_S_S_S_S_S_S_S_S_S_S_S_S_S_S_S_S_S_S_S_iiS_S_S_S_S_S_S_S_S_S_S_S__param_35];
	ld.param.u64 	%rd183, [_Z9forward_uiiPfS_S_S_S_S_S_S_S_S_S_S_S_S_S_S_S_S_S_S_S_S_S_S_iiS_S_S_S_S_S_S_S_S_S_S_S__param_34];
	ld.param.u64 	%rd182, [_Z9forward_uiiPfS_S_S_S_S_S_S_S_S_S_S_S_S_S_S_S_S_S_S_S_S_S_S_iiS_S_S_S_S_S_S_S_S_S_S_S__param_33];
	ld.param.u64 	%rd181, [_Z9forward_uiiPfS_S_S_S_S_S_S_S_S_S_S_S_S_S_S_S_S_S_S_S_S_S_S_iiS_S_S_S_S_S_S_S_S_S_S_S__param_32];
	ld.param.u64 	%rd180, [_Z9forward_uiiPfS_S_S_S_S_S_S_S_S_S_S_S_S_S_S_S_S_S_S_S_S_S_S_iiS_S_S_S_S_S_S_S_S_S_S_S__param_31];
	ld.param.u64 	%rd175, [_Z9forward_uiiPfS_S_S_S_S_S_S_S_S_S_S_S_S_S_S_S_S_S_S_S_S_S_S_iiS_S_S_S_S_S_S_S_S_S_S_S__param_11];
	ld.param.u64 	%rd174, [_Z9forward_uiiPfS_S_S_S_S_S_S_S_S_S_S_S_S_S_S_S_S_S_S_S_S_S_S_iiS_S_S_S_S_S_S_S_S_S_S_S__param_10];
	ld.param.u64 	%rd173, [_Z9forward_uiiPfS_S_S_S_S_S_S_S_S_S_S_S_S_S_S_S_S_S_S_S_S_S_S_iiS_S_S_S_S_S_S_S_S_S_S_S__param_7];
	ld.param.u64 	%rd172, [_Z9forward_uiiPfS_S_S_S_S_S_S_S_S_S_S_S_S_S_S_S_S_S_S_S_S_S_S_iiS_S_S_S_S_S_S_S_S_S_S_S__param_5];
	ld.param.u64 	%rd171, [_Z9forward_uiiPfS_S_S_S_S_S_S_S_S_S_S_S_S_S_S_S_S_S_S_S_S_S_S_iiS_S_S_S_S_S_S_S_S_S_S_S__param_4];
	cvta.to.global.u64 	%rd55, %rd173;
	cvta.to.global.u64 	%rd56, %rd22;
	cvta.to.global.u64 	%rd57, %rd174;
	cvta.to.global.u64 	%rd58, %rd175;
	cvta.to.global.u64 	%rd59, %rd25;
	cvta.to.global.u64 	%rd60, %rd26;
	cvta.to.global.u64 	%rd61, %rd27;
	cvta.to.global.u64 	%rd62, %rd28;
	cvta.to.global.u64 	%rd63, %rd35;
	cvta.to.global.u64 	%rd64, %rd36;
	cvta.to.global.u64 	%rd65, %rd39;
	cvta.to.global.u64 	%rd66, %rd37;
	cvta.to.global.u64 	%rd67, %rd180;
	cvta.to.global.u64 	%rd68, %rd38;
	cvta.to.global.u64 	%rd69, %rd181;
	cvta.to.global.u64 	%rd70, %rd172;
	cvta.to.global.u64 	%rd71, %rd182;
	cvta.to.global.u64 	%rd72, %rd171;
	cvta.to.global.u64 	%rd73, %rd183;
	cvta.to.global.u64 	%rd74, %rd184;
	cvta.to.global.u64 	%rd75, %rd185;
	cvta.to.global.u64 	%rd76, %rd186;
	cvta.to.global.u64 	%rd77, %rd47;
	cvta.to.global.u64 	%rd78, %rd187;
	ld.global.f32 	%f1, [a];
	mul.lo.s32 	%r20, %r13, %r9;
	add.s32 	%r3, %r20, %r17;
	add.s32 	%r21, %r3, %r9;
	mul.wide.s32 	%rd79, %r21, 4;
	add.s64 	%rd80, %rd63, %rd79;
	ld.global.f32 	%f2, [%rd80];
	mul.wide.s32 	%rd81, %r3, 4;
	add.s64 	%rd82, %rd63, %rd81;
	ld.global.f32 	%f3, [%rd82];
	sub.f32 	%f4, %f2, %f3;
	ld.global.f32 	%f5, [a+4];
	shl.b32 	%r22, %r9, 1;
	add.s32 	%r23, %r20, %r22;
	mul.wide.s32 	%rd83, %r9, 4;
	add.s64 	%rd84, %rd80, %rd83;
	ld.global.f32 	%f6, [%rd84];
	mad.lo.s32 	%r24, %r9, -3, %r23;
	add.s32 	%r25, %r24, %r17;
	mul.wide.s32 	%rd85, %r25, 4;
	add.s64 	%rd86, %rd63, %rd85;
	ld.global.f32 	%f7, [%rd86];
	sub.f32 	%f8, %f6, %f7;
	mul.f32 	%f9, %f5, %f8;
	fma.rn.f32 	%f10, %f1, %f4, %f9;
	ld.global.f32 	%f11, [a+8];
	shl.b32 	%r26, %r9, 2;
	add.s32 	%r27, %r24, %r26;
	add.s64 	%rd87, %rd84, %rd83;
	ld.global.f32 	%f12, [%rd87];
	mad.lo.s32 	%r28, %r9, -5, %r27;
	add.s32 	%r29, %r28, %r17;
	mul.wide.s32 	%rd88, %r29, 4;
	add.s64 	%rd89, %rd63, %rd88;
	ld.global.f32 	%f13, [%rd89];
	sub.f32 	%f14, %f12, %f13;
	fma.rn.f32 	%f15, %f11, %f14, %f10;
	ld.global.f32 	%f16, [a+12];
	mad.lo.s32 	%r30, %r9, 6, %r28;
	add.s64 	%rd90, %rd87, %rd83;
	ld.global.f32 	%f17, [%rd90];
	mad.lo.s32 	%r31, %r9, -7, %r30;
	add.s32 	%r32, %r31, %r17;
	mul.wide.s32 	%rd91, %r32, 4;
	add.s64 	%rd92, %rd63, %rd91;
	ld.global.f32 	%f18, [%rd92];
	sub.f32 	%f19, %f17, %f18;
	fma.rn.f32 	%f20, %f16, %f19, %f15;
	ld.global.f32 	%f21, [a+16];
	shl.b32 	%r33, %r9, 3;
	add.s32 	%r34, %r31, %r33;
	add.s64 	%rd93, %rd90, %rd83;
	ld.global.f32 	%f22, [%rd93];
	mad.lo.s32 	%r35, %r9, -9, %r34;
	add.s32 	%r36, %r35, %r17;
	mul.wide.s32 	%rd94, %r36, 4;
	add.s64 	%rd95, %rd63, %rd94;
	ld.global.f32 	%f23, [%rd95];
	sub.f32 	%f24, %f22, %f23;
	fma.rn.f32 	%f25, %f21, %f24, %f20;
	ld.global.f32 	%f26, [a+20];
	mad.lo.s32 	%r37, %r9, 10, %r35;
	add.s64 	%rd96, %rd93, %rd83;
	ld.global.f32 	%f27, [%rd96];
	mad.lo.s32 	%r38, %r9, -11, %r37;
	add.s32 	%r39, %r38, %r17;
	mul.wide.s32 	%rd97, %r39, 4;
	add.s64 	%rd98, %rd63, %rd97;
	ld.global.f32 	%f28, [%rd98];
	sub.f32 	%f29, %f27, %f28;
	fma.rn.f32 	%f30, %f26, %f29, %f25;
	div.rn.f32 	%f31, %f30, 0f40A00000;
	ld.global.f32 	%f32, [%rd82+4];
	sub.f32 	%f33, %f32, %f3;
	ld.global.f32 	%f34, [%rd82+8];
	ld.global.f32 	%f35, [%rd82+-4];
	sub.f32 	%f36, %f34, %f35;
	mul.f32 	%f37, %f5, %f36;
	fma.rn.f32 	%f38, %f1, %f33, %f37;
	ld.global.f32 	%f39, [%rd82+12];
	ld.global.f32 	%f40, [%rd82+-8];
	sub.f32 	%f41, %f39, %f40;
	fma.rn.f32 	%f42, %f11, %f41, %f38;
	ld.global.f32 	%f43, [%rd82+16];
	ld.global.f32 	%f44, [%rd82+-12];
	sub.f32 	%f45, %f43, %f44;
	fma.rn.f32 	%f46, %f16, %f45, %f42;
	ld.global.f32 	%f47, [%rd82+20];
	ld.global.f32 	%f48, [%rd82+-16];
	sub.f32 	%f49, %f47, %f48;
	fma.rn.f32 	%f50, %f21, %f49, %f46;
	ld.global.f32 	%f51, [%rd82+24];
	ld.global.f32 	%f52, [%rd82+-20];
	sub.f32 	%f53, %f51, %f52;
	fma.rn.f32 	%f54, %f26, %f53, %f50;
	div.rn.f32 	%f55, %f54, 0f40A00000;
	add.s64 	%rd99, %rd64, %rd81;
	ld.global.f32 	%f56, [%rd99];
	add.s64 	%rd100, %rd64, %rd85;
	ld.global.f32 	%f57, [%rd100];
	sub.f32 	%f58, %f56, %f57;
	add.s64 	%rd101, %rd99, %rd83;
	ld.global.f32 	%f59, [%rd101];
	add.s64 	%rd102, %rd64, %rd88;
	ld.global.f32 	%f60, [%rd102];
	sub.f32 	%f61, %f59, %f60;
	mul.f32 	%f62, %f5, %f61;
	fma.rn.f32 	%f63, %f1, %f58, %f62;
	add.s64 	%rd103, %rd101, %rd83;
	ld.global.f32 	%f64, [%rd103];
	add.s64 	%rd104, %rd64, %rd91;
	ld.global.f32 	%f65, [%rd104];
	sub.f32 	%f66, %f64, %f65;
	fma.rn.f32 	%f67, %f11, %f66, %f63;
	add.s64 	%rd105, %rd103, %rd83;
	ld.global.f32 	%f68, [%rd105];
	add.s64 	%rd106, %rd64, %rd94;
	ld.global.f32 	%f69, [%rd106];
	sub.f32 	%f70, %f68, %f69;
	fma.rn.f32 	%f71, %f16, %f70, %f67;
	add.s64 	%rd107, %rd105, %rd83;
	ld.global.f32 	%f72, [%rd107];
	add.s64 	%rd108, %rd64, %rd97;
	ld.global.f32 	%f73, [%rd108];
	sub.f32 	%f74, %f72, %f73;
	fma.rn.f32 	%f75, %f21, %f74, %f71;
	add.s64 	%rd109, %rd107, %rd83;
	ld.global.f32 	%f76, [%rd109];
	sub.s32 	%r40, %r38, %r9;
	add.s32 	%r41, %r40, %r17;
	mul.wide.s32 	%rd110, %r41, 4;
	add.s64 	%rd111, %rd64, %rd110;
	ld.global.f32 	%f77, [%rd111];
	sub.f32 	%f78, %f76, %f77;
	fma.rn.f32 	%f79, %f26, %f78, %f75;
	div.rn.f32 	%f80, %f79, 0f40A00000;
	ld.global.f32 	%f81, [%rd99+-4];
	sub.f32 	%f82, %f56, %f81;
	ld.global.f32 	%f83, [%rd99+4];
	ld.global.f32 	%f84, [%rd99+-8];
	sub.f32 	%f85, %f83, %f84;
	mul.f32 	%f86, %f5, %f85;
	fma.rn.f32 	%f87, %f1, %f82, %f86;
	ld.global.f32 	%f88, [%rd99+8];
	ld.global.f32 	%f89, [%rd99+-12];
	sub.f32 	%f90, %f88, %f89;
	fma.rn.f32 	%f91, %f11, %f90, %f87;
	ld.global.f32 	%f92, [%rd99+12];
	ld.global.f32 	%f93, [%rd99+-16];
	sub.f32 	%f94, %f92, %f93;
	fma.rn.f32 	%f95, %f16, %f94, %f91;
	ld.global.f32 	%f96, [%rd99+16];
	ld.global.f32 	%f97, [%rd99+-20];
	sub.f32 	%f98, %f96, %f97;
	fma.rn.f32 	%f99, %f21, %f98, %f95;
	ld.global.f32 	%f100, [%rd99+20];
	ld.global.f32 	%f101, [%rd99+-24];
	sub.f32 	%f102, %f100, %f101;
	fma.rn.f32 	%f103, %f26, %f102, %f99;
	div.rn.f32 	%f104, %f103, 0f40A00000;
	add.s64 	%rd112, %rd65, %rd81;
	ld.global.f32 	%f105, [%rd112+4];
	ld.global.f32 	%f106, [%rd112];
	sub.f32 	%f107, %f105, %f106;
	ld.global.f32 	%f108, [%rd112+8];
	ld.global.f32 	%f109, [%rd112+-4];
	sub.f32 	%f110, %f108, %f109;
	mul.f32 	%f111, %f5, %f110;
	fma.rn.f32 	%f112, %f1, %f107, %f111;
	ld.global.f32 	%f113, [%rd112+12];
	ld.global.f32 	%f114, [%rd112+-8];
	sub.f32 	%f115, %f113, %f114;
	fma.rn.f32 	%f116, %f11, %f115, %f112;
	ld.global.f32 	%f117, [%rd112+16];
	ld.global.f32 	%f118, [%rd112+-12];
	sub.f32 	%f119, %f117, %f118;
	fma.rn.f32 	%f120, %f16, %f119, %f116;
	ld.global.f32 	%f121, [%rd112+20];
	ld.global.f32 	%f122, [%rd112+-16];
	sub.f32 	%f123, %f121, %f122;
	fma.rn.f32 	%f124, %f21, %f123, %f120;
	ld.global.f32 	%f125, [%rd112+24];
	ld.global.f32 	%f126, [%rd112+-20];
	sub.f32 	%f127, %f125, %f126;
	fma.rn.f32 	%f128, %f26, %f127, %f124;
	div.rn.f32 	%f129, %f128, 0f40A00000;
	add.s64 	%rd113, %rd66, %rd81;
	ld.global.f32 	%f130, [%rd113];
	add.s64 	%rd114, %rd66, %rd85;
	ld.global.f32 	%f131, [%rd114];
	sub.f32 	%f132, %f130, %f131;
	add.s64 	%rd115, %rd113, %rd83;
	ld.global.f32 	%f133, [%rd115];
	add.s64 	%rd116, %rd66, %rd88;
	ld.global.f32 	%f134, [%rd116];
	sub.f32 	%f135, %f133, %f134;
	mul.f32 	%f136, %f5, %f135;
	fma.rn.f32 	%f137, %f1, %f132, %f136;
	add.s64 	%rd117, %rd115, %rd83;
	ld.global.f32 	%f138, [%rd117];
	add.s64 	%rd118, %rd66, %rd91;
	ld.global.f32 	%f139, [%rd118];
	sub.f32 	%f140, %f138, %f139;
	fma.rn.f32 	%f141, %f11, %f140, %f137;
	add.s64 	%rd119, %rd117, %rd83;
	ld.global.f32 	%f142, [%rd119];
	add.s64 	%rd120, %rd66, %rd94;
	ld.global.f32 	%f143, [%rd120];
	sub.f32 	%f144, %f142, %f143;
	fma.rn.f32 	%f145, %f16, %f144, %f141;
	add.s64 	%rd121, %rd119, %rd83;
	ld.global.f32 	%f146, [%rd121];
	add.s64 	%rd122, %rd66, %rd97;
	ld.global.f32 	%f147, [%rd122];
	sub.f32 	%f148, %f146, %f147;
	fma.rn.f32 	%f149, %f21, %f148, %f145;
	add.s64 	%rd123, %rd121, %rd83;
	ld.global.f32 	%f150, [%rd123];
	add.s64 	%rd124, %rd66, %rd110;
	ld.global.f32 	%f151, [%rd124];
	sub.f32 	%f152, %f150, %f151;
	fma.rn.f32 	%f153, %f26, %f152, %f149;
	div.rn.f32 	%f154, %f153, 0f40A00000;
	add.s64 	%rd125, %rd67, %rd81;
	ld.global.f32 	%f155, [%rd125];
	ld.global.f32 	%f156, [%rd125+-4];
	sub.f32 	%f157, %f155, %f156;
	ld.global.f32 	%f158, [%rd125+4];
	ld.global.f32 	%f159, [%rd125+-8];
	sub.f32 	%f160, %f158, %f159;
	mul.f32 	%f161, %f5, %f160;
	fma.rn.f32 	%f162, %f1, %f157, %f161;
	ld.global.f32 	%f163, [%rd125+8];
	ld.global.f32 	%f164, [%rd125+-12];
	sub.f32 	%f165, %f163, %f164;
	fma.rn.f32 	%f166, %f11, %f165, %f162;
	ld.global.f32 	%f167, [%rd125+12];
	ld.global.f32 	%f168, [%rd125+-16];
	sub.f32 	%f169, %f167, %f168;
	fma.rn.f32 	%f170, %f16, %f169, %f166;
	ld.global.f32 	%f171, [%rd125+16];
	ld.global.f32 	%f172, [%rd125+-20];
	sub.f32 	%f173, %f171, %f172;
	fma.rn.f32 	%f174, %f21, %f173, %f170;
	ld.global.f32 	%f175, [%rd125+20];
	ld.global.f32 	%f176, [%rd125+-24];
	sub.f32 	%f177, %f175, %f176;
	fma.rn.f32 	%f178, %f26, %f177, %f174;
	div.rn.f32 	%f179, %f178, 0f40A00000;
	add.s64 	%rd126, %rd68, %rd79;
	ld.global.f32 	%f180, [%rd126];
	add.s64 	%rd127, %rd68, %rd81;
	ld.global.f32 	%f181, [%rd127];
	sub.f32 	%f182, %f180, %f181;
	add.s64 	%rd128, %rd126, %rd83;
	ld.global.f32 	%f183, [%rd128];
	add.s64 	%rd129, %rd68, %rd85;
	ld.global.f32 	%f184, [%rd129];
	sub.f32 	%f185, %f183, %f184;
	mul.f32 	%f186, %f5, %f185;
	fma.rn.f32 	%f187, %f1, %f182, %f186;
	add.s64 	%rd130, %rd128, %rd83;
	ld.global.f32 	%f188, [%rd130];
	add.s64 	%rd131, %rd68, %rd88;
	ld.global.f32 	%f189, [%rd131];
	sub.f32 	%f190, %f188, %f189;
	fma.rn.f32 	%f191, %f11, %f190, %f187;
	add.s64 	%rd132, %rd130, %rd83;
	ld.global.f32 	%f192, [%rd132];
	add.s64 	%rd133, %rd68, %rd91;
	ld.global.f32 	%f193, [%rd133];
	sub.f32 	%f194, %f192, %f193;
	fma.rn.f32 	%f195, %f16, %f194, %f191;
	add.s64 	%rd134, %rd132, %rd83;
	ld.global.f32 	%f196, [%rd134];
	add.s64 	%rd135, %rd68, %rd94;
	ld.global.f32 	%f197, [%rd135];
	sub.f32 	%f198, %f196, %f197;
	fma.rn.f32 	%f199, %f21, %f198, %f195;
	add.s64 	%rd136, %rd134, %rd83;
	ld.global.f32 	%f200, [%rd136];
	add.s64 	%rd137, %rd68, %rd97;
	ld.global.f32 	%f201, [%rd137];
	sub.f32 	%f202, %f200, %f201;
	fma.rn.f32 	%f203, %f26, %f202, %f199;
	div.rn.f32 	%f204, %f203, 0f40A00000;
	add.s64 	%rd138, %rd69, %rd81;
	ld.global.f32 	%f205, [%rd138];
	cvt.f64.f32 	%fd1, %f205;
	add.s64 	%rd139, %rd70, %rd81;
	ld.global.f32 	%f206, [%rd139];
	mul.f32 	%f207, %f179, %f206;
	mul.f32 	%f208, %f205, %f206;
	sub.f32 	%f209, %f207, %f208;
	cvt.f64.f32 	%fd2, %f209;
	fma.rn.f64 	%fd3, %fd2, 0d3F40624DD2F1A9FC, %fd1;
	cvt.rn.f32.f64 	%f210, %fd3;
	st.global.f32 	[%rd138], %f210;
	add.s64 	%rd140, %rd71, %rd81;
	ld.global.f32 	%f211, [%rd140];
	cvt.f64.f32 	%fd4, %f211;
	add.s64 	%rd141, %rd72, %rd81;
	ld.global.f32 	%f212, [%rd141];
	mul.f32 	%f213, %f204, %f212;
	mul.f32 	%f214, %f211, %f212;
	sub.f32 	%f215, %f213, %f214;
	cvt.f64.f32 	%fd5, %f215;
	fma.rn.f64 	%fd6, %fd5, 0d3F40624DD2F1A9FC, %fd4;
	cvt.rn.f32.f64 	%f216, %fd6;
	st.global.f32 	[%rd140], %f216;
	add.s64 	%rd142, %rd73, %rd81;
	ld.global.f32 	%f217, [%rd142];
	cvt.f64.f32 	%fd7, %f217;
	ld.global.f32 	%f218, [%rd141];
	mul.f32 	%f219, %f154, %f218;
	mul.f32 	%f220, %f217, %f218;
	sub.f32 	%f221, %f219, %f220;
	cvt.f64.f32 	%fd8, %f221;
	fma.rn.f64 	%fd9, %fd8, 0d3F40624DD2F1A9FC, %fd7;
	cvt.rn.f32.f64 	%f222, %fd9;
	st.global.f32 	[%rd142], %f222;
	add.s64 	%rd143, %rd74, %rd81;
	ld.global.f32 	%f223, [%rd143];
	cvt.f64.f32 	%fd10, %f223;
	ld.global.f32 	%f224, [%rd139];
	mul.f32 	%f225, %f129, %f224;
	mul.f32 	%f226, %f223, %f224;
	sub.f32 	%f227, %f225, %f226;
	cvt.f64.f32 	%fd11, %f227;
	fma.rn.f64 	%fd12, %fd11, 0d3F40624DD2F1A9FC, %fd10;
	cvt.rn.f32.f64 	%f228, %fd12;
	st.global.f32 	[%rd143], %f228;
	add.s64 	%rd144, %rd75, %rd81;
	ld.global.f32 	%f229, [%rd144];
	cvt.f64.f32 	%fd13, %f229;
	ld.global.f32 	%f230, [%rd141];
	mul.f32 	%f231, %f31, %f230;
	mul.f32 	%f232, %f229, %f230;
	sub.f32 	%f233, %f231, %f232;
	cvt.f64.f32 	%fd14, %f233;
	fma.rn.f64 	%fd15, %fd14, 0d3F40624DD2F1A9FC, %fd13;
	cvt.rn.f32.f64 	%f234, %fd15;
	st.global.f32 	[%rd144], %f234;
	add.s64 	%rd145, %rd76, %rd81;
	ld.global.f32 	%f235, [%rd145];
	cvt.f64.f32 	%fd16, %f235;
	ld.global.f32 	%f236, [%rd139];
	mul.f32 	%f237, %f55, %f236;
	mul.f32 	%f238, %f235, %f236;
	sub.f32 	%f239, %f237, %f238;
	cvt.f64.f32 	%fd17, %f239;
	fma.rn.f64 	%fd18, %fd17, 0d3F40624DD2F1A9FC, %fd16;
	cvt.rn.f32.f64 	%f240, %fd18;
	st.global.f32 	[%rd145], %f240;
	add.s64 	%rd146, %rd77, %rd81;
	ld.global.f32 	%f241, [%rd146];
	cvt.f64.f32 	%fd19, %f241;
	ld.global.f32 	%f242, [%rd139];
	mul.f32 	%f243, %f104, %f242;
	mul.f32 	%f244, %f241, %f242;
	sub.f32 	%f245, %f243, %f244;
	cvt.f64.f32 	%fd20, %f245;
	fma.rn.f64 	%fd21, %fd20, 0d3F40624DD2F1A9FC, %fd19;
	cvt.rn.f32.f64 	%f246, %fd21;
	st.global.f32 	[%rd146], %f246;
	add.s64 	%rd147, %rd78, %rd81;
	ld.global.f32 	%f247, [%rd147];
	cvt.f64.f32 	%fd22, %f247;
	ld.global.f32 	%f248, [%rd141];
	mul.f32 	%f249, %f80, %f248;
	mul.f32 	%f250, %f247, %f248;
	sub.f32 	%f251, %f249, %f250;
	cvt.f64.f32 	%fd23, %f251;
	fma.rn.f64 	%fd24, %fd23, 0d3F40624DD2F1A9FC, %fd22;
	cvt.rn.f32.f64 	%f252, %fd24;
	st.global.f32 	[%rd147], %f252;
	add.s64 	%rd7, %rd55, %rd81;
	ld.global.f32 	%f253, [%rd7];
	add.f32 	%f254, %f253, %f253;
	add.s64 	%rd8, %rd56, %rd81;
	ld.global.f32 	%f255, [%rd8];
	sub.f32 	%f256, %f254, %f255;
	cvt.f64.f32 	%fd25, %f256;
	ld.global.f32 	%f257, [%rd144];
	sub.f32 	%f258, %f31, %f257;
	add.f32 	%f259, %f179, %f258;
	sub.f32 	%f260, %f259, %f204;
	ld.global.f32 	%f261, [%rd138];
	sub.f32 	%f262, %f260, %f261;
	ld.global.f32 	%f263, [%rd140];
	add.f32 	%f264, %f263, %f262;
	cvt.f64.f32 	%fd26, %f264;
	fma.rn.f64 	%fd27, %fd26, 0d3E90C6F7A0B5ED8D, %fd25;
	cvt.rn.f32.f64 	%f265, %fd27;
	add.s64 	%rd9, %rd6, %rd81;
	st.global.f32 	[%rd9], %f265;
	add.s64 	%rd10, %rd57, %rd81;
	ld.global.f32 	%f266, [%rd10];
	add.f32 	%f267, %f266, %f266;
	add.s64 	%rd11, %rd58, %rd81;
	ld.global.f32 	%f268, [%rd11];
	sub.f32 	%f269, %f267, %f268;
	cvt.f64.f32 	%fd28, %f269;
	ld.global.f32 	%f270, [%rd145];
	sub.f32 	%f271, %f55, %f270;
	add.f32 	%f272, %f154, %f271;
	sub.f32 	%f273, %f272, %f129;
	ld.global.f32 	%f274, [%rd142];
	sub.f32 	%f275, %f273, %f274;
	ld.global.f32 	%f276, [%rd143];
	add.f32 	%f277, %f276, %f275;
	cvt.f64.f32 	%fd29, %f277;
	fma.rn.f64 	%fd30, %fd29, 0d3E90C6F7A0B5ED8D, %fd28;
	cvt.rn.f32.f64 	%f278, %fd30;
	add.s64 	%rd12, %rd5, %rd81;
	st.global.f32 	[%rd12], %f278;
	add.s64 	%rd13, %rd59, %rd81;
	ld.global.f32 	%f279, [%rd13];
	add.f32 	%f280, %f279, %f279;
	add.s64 	%rd14, %rd60, %rd81;
	ld.global.f32 	%f281, [%rd14];
	sub.f32 	%f282, %f280, %f281;
	cvt.f64.f32 	%fd31, %f282;
	ld.global.f32 	%f283, [%rd146];
	sub.f32 	%f284, %f104, %f283;
	add.f32 	%f285, %f179, %f284;
	sub.f32 	%f286, %f285, %f204;
	ld.global.f32 	%f287, [%rd138];
	sub.f32 	%f288, %f286, %f287;
	ld.global.f32 	%f289, [%rd140];
	add.f32 	%f290, %f289, %f288;
	cvt.f64.f32 	%fd32, %f290;
	fma.rn.f64 	%fd33, %fd32, 0d3E90C6F7A0B5ED8D, %fd31;
	cvt.rn.f32.f64 	%f291, %fd33;
	add.s64 	%rd15, %rd4, %rd81;
	st.global.f32 	[%rd15], %f291;
	add.s64 	%rd16, %rd61, %rd81;
	ld.global.f32 	%f292, [%rd16];
	add.f32 	%f293, %f292, %f292;
	add.s64 	%rd17, %rd62, %rd81;
	ld.global.f32 	%f294, [%rd17];
	sub.f32 	%f295, %f293, %f294;
	cvt.f64.f32 	%fd34, %f295;
	ld.global.f32 	%f296, [%rd147];
	sub.f32 	%f297, %f296, %f80;
	add.f32 	%f298, %f154, %f297;
	sub.f32 	%f299, %f298, %f129;
	ld.global.f32 	%f300, [%rd142];
	sub.f32 	%f301, %f299, %f300;
	ld.global.f32 	%f302, [%rd143];
	add.f32 	%f303, %f302, %f301;
	cvt.f64.f32 	%fd35, %f303;
	fma.rn.f64 	%fd36, %fd35, 0d3E90C6F7A0B5ED8D, %fd34;
	cvt.rn.f32.f64 	%f304, %fd36;
	add.s64 	%rd18, %rd3, %rd81;
	st.global.f32 	[%rd18], %f304;
	setp.gt.s32 	%p8, %r6, 2998;
	@%p8 bra 	$L__BB0_3;
	ld.global.f32 	%f305, [%rd7];
	st.global.f32 	[%rd8], %f305;
	ld.global.f32 	%f306, [%rd9];
	st.global.f32 	[%rd7], %f306;
	ld.global.f32 	%f307, [%rd10];
	st.global.f32 	[%rd11], %f307;
	ld.global.f32 	%f308, [%rd12];
	st.global.f32 	[%rd10], %f308;
	ld.global.f32 	%f309, [%rd13];
	st.global.f32 	[%rd14], %f309;
	ld.global.f32 	%f310, [%rd15];
	st.global.f32 	[%rd13], %f310;
	ld.global.f32 	%f311, [%rd16];
	st.global.f32 	[%rd17], %f311;
	ld.global.f32 	%f312, [%rd18];
	st.global.f32 	[%rd16], %f312;
$L__BB0_3:
	ld.global.f32 	%f313, [%rd9];
	ld.global.f32 	%f314, [%rd15];
	add.f32 	%f315, %f313, %f314;
	add.s64 	%rd149, %rd2, %rd81;
	st.global.f32 	[%rd149], %f315;
	ld.global.f32 	%f316, [%rd12];
	ld.global.f32 	%f317, [%rd18];
	add.f32 	%f318, %f316, %f317;
	add.s64 	%rd150, %rd1, %rd81;
	st.global.f32 	[%rd150], %f318;
$L__BB0_4:
	setp.eq.s32 	%p9, %r5, 0;
	@%p9 bra 	$L__BB0_6;
	ld.param.u64 	%rd179, [_Z9forward_uiiPfS_S_S_S_S_S_S_S_S_S_S_S_S_S_S_S_S_S_S_S_S_S_S_iiS_S_S_S_S_S_S_S_S_S_S_S__param_21];
	ld.param.u64 	%rd178, [_Z9forward_uiiPfS_S_S_S_S_S_S_S_S_S_S_S_S_S_S_S_S_S_S_S_S_S_S_iiS_S_S_S_S_S_S_S_S_S_S_S__param_20];
	ld.param.u64 	%rd177, [_Z9forward_uiiPfS_S_S_S_S_S_S_S_S_S_S_S_S_S_S_S_S_S_S_S_S_S_S_iiS_S_S_S_S_S_S_S_S_S_S_S__param_19];
	ld.param.u64 	%rd176, [_Z9forward_uiiPfS_S_S_S_S_S_S_S_S_S_S_S_S_S_S_S_S_S_S_S_S_S_S_iiS_S_S_S_S_S_S_S_S_S_S_S__param_18];
	mad.lo.s32 	%r42, %r9, %r13, %r5;
	mul.wide.s32 	%rd151, %r42, 4;
	add.s64 	%rd152, %rd6, %rd151;
	ld.global.f32 	%f319, [%rd152];
	mad.lo.s32 	%r43, %r13, 3000, %r6;
	cvta.to.global.u64 	%rd153, %rd176;
	mul.wide.s32 	%rd154, %r43, 4;
	add.s64 	%rd155, %rd153, %rd154;
	st.global.f32 	[%rd155], %f319;
	add.s64 	%rd156, %rd5, %rd151;
	ld.global.f32 	%f320, [%rd156];
	cvta.to.global.u64 	%rd157, %rd177;
	add.s64 	%rd158, %rd157, %rd154;
	st.global.f32 	[%rd158], %f320;
	add.s64 	%rd159, %rd4, %rd151;
	ld.global.f32 	%f321, [%rd159];
	cvta.to.global.u64 	%rd160, %rd178;
	add.s64 	%rd161, %rd160, %rd154;
	st.global.f32 	[%rd161], %f321;
	add.s64 	%rd162, %rd3, %rd151;
	ld.global.f32 	%f322, [%rd162];
	cvta.to.global.u64 	%rd163, %rd179;
	add.s64 	%rd164, %rd163, %rd154;
	st.global.f32 	[%rd164], %f322;
	add.s64 	%rd165, %rd2, %rd151;
	ld.global.f32 	%f323, [%rd165];
	cvta.to.global.u64 	%rd166, %rd33;
	add.s64 	%rd167, %rd166, %rd154;
	st.global.f32 	[%rd167], %f323;
	add.s64 	%rd168, %rd1, %rd151;
	ld.global.f32 	%f324, [%rd168];
	cvta.to.global.u64 	%rd169, %rd34;
	add.s64 	%rd170, %rd169, %rd154;
	st.global.f32 	[%rd170], %f324;
$L__BB0_6:
	ret;

}
	// .globl	_Z9forward_siiPfS_S_S_S_S_S_S_iiiS_S_S_S_S_S_S_S_S_
.visible .entry _Z9forward_siiPfS_S_S_S_S_S_S_iiiS_S_S_S_S_S_S_S_S_(
	.param .u32 _Z9forward_siiPfS_S_S_S_S_S_S_iiiS_S_S_S_S_S_S_S_S__param_0,
	.param .u32 _Z9forward_siiPfS_S_S_S_S_S_S_iiiS_S_S_S_S_S_S_S_S__param_1,
	.param .u64 .ptr .align 1 _Z9forward_siiPfS_S_S_S_S_S_S_iiiS_S_S_S_S_S_S_S_S__param_2,
	.param .u64 .ptr .align 1 _Z9forward_siiPfS_S_S_S_S_S_S_iiiS_S_S_S_S_S_S_S_S__param_3,
	.param .u64 .ptr .align 1 _Z9forward_siiPfS_S_S_S_S_S_S_iiiS_S_S_S_S_S_S_S_S__param_4,
	.param .u64 .ptr .align 1 _Z9forward_siiPfS_S_S_S_S_S_S_iiiS_S_S_S_S_S_S_S_S__param_5,
	.param .u64 .ptr .align 1 _Z9forward_siiPfS_S_S_S_S_S_S_iiiS_S_S_S_S_S_S_S_S__param_6,
	.param .u64 .ptr .align 1 _Z9forward_siiPfS_S_S_S_S_S_S_iiiS_S_S_S_S_S_S_S_S__param_7,
	.param .u64 .ptr .align 1 _Z9forward_siiPfS_S_S_S_S_S_S_iiiS_S_S_S_S_S_S_S_S__param_8,
	.param .u64 .ptr .align 1 _Z9forward_siiPfS_S_S_S_S_S_S_iiiS_S_S_S_S_S_S_S_S__param_9,
	.param .u32 _Z9forward_siiPfS_S_S_S_S_S_S_iiiS_S_S_S_S_S_S_S_S__param_10,
	.param .u32 _Z9forward_siiPfS_S_S_S_S_S_S_iiiS_S_S_S_S_S_S_S_S__param_11,
	.param .u32 _Z9forward_siiPfS_S_S_S_S_S_S_iiiS_S_S_S_S_S_S_S_S__param_12,
	.param .u64 .ptr .align 1 _Z9forward_siiPfS_S_S_S_S_S_S_iiiS_S_S_S_S_S_S_S_S__param_13,
	.param .u64 .ptr .align 1 _Z9forward_siiPfS_S_S_S_S_S_S_iiiS_S_S_S_S_S_S_S_S__param_14,
	.param .u64 .ptr .align 1 _Z9forward_siiPfS_S_S_S_S_S_S_iiiS_S_S_S_S_S_S_S_S__param_15,
	.param .u64 .ptr .align 1 _Z9forward_siiPfS_S_S_S_S_S_S_iiiS_S_S_S_S_S_S_S_S__param_16,
	.param .u64 .ptr .align 1 _Z9forward_siiPfS_S_S_S_S_S_S_iiiS_S_S_S_S_S_S_S_S__param_17,
	.param .u64 .ptr .align 1 _Z9forward_siiPfS_S_S_S_S_S_S_iiiS_S_S_S_S_S_S_S_S__param_18,
	.param .u64 .ptr .align 1 _Z9forward_siiPfS_S_S_S_S_S_S_iiiS_S_S_S_S_S_S_S_S__param_19,
	.param .u64 .ptr .align 1 _Z9forward_siiPfS_S_S_S_S_S_S_iiiS_S_S_S_S_S_S_S_S__param_20,
	.param .u64 .ptr .align 1 _Z9forward_siiPfS_S_S_S_S_S_S_iiiS_S_S_S_S_S_S_S_S__param_21
)
{
	.reg .pred 	%p<11>;
	.reg .b32 	%r<42>;
	.reg .b32 	%f<171>;
	.reg .b64 	%rd<86>;
	.reg .b64 	%fd<13>;

	ld.param.u32 	%r7, [_Z9forward_siiPfS_S_S_S_S_S_S_iiiS_S_S_S_S_S_S_S_S__param_0];
	ld.param.u32 	%r9, [_Z9forward_siiPfS_S_S_S_S_S_S_iiiS_S_S_S_S_S_S_S_S__param_1];
	ld.param.u64 	%rd3, [_Z9forward_siiPfS_S_S_S_S_S_S_iiiS_S_S_S_S_S_S_S_S__param_4];
	ld.param.u64 	%rd4, [_Z9forward_siiPfS_S_S_S_S_S_S_iiiS_S_S_S_S_S_S_S_S__param_5];
	ld.param.u64 	%rd5, [_Z9forward_siiPfS_S_S_S_S_S_S_iiiS_S_S_S_S_S_S_S_S__param_6];
	ld.param.u64 	%rd7, [_Z9forward_siiPfS_S_S_S_S_S_S_iiiS_S_S_S_S_S_S_S_S__param_8];
	ld.param.u64 	%rd8, [_Z9forward_siiPfS_S_S_S_S_S_S_iiiS_S_S_S_S_S_S_S_S__param_9];
	ld.param.u32 	%r4, [_Z9forward_siiPfS_S_S_S_S_S_S_iiiS_S_S_S_S_S_S_S_S__param_10];
	ld.param.u32 	%r5, [_Z9forward_siiPfS_S_S_S_S_S_S_iiiS_S_S_S_S_S_S_S_S__param_11];
	ld.param.u32 	%r6, [_Z9forward_siiPfS_S_S_S_S_S_S_iiiS_S_S_S_S_S_S_S_S__param_12];
	ld.param.u64 	%rd9, [_Z9forward_siiPfS_S_S_S_S_S_S_iiiS_S_S_S_S_S_S_S_S__param_13];
	ld.param.u64 	%rd10, [_Z9forward_siiPfS_S_S_S_S_S_S_iiiS_S_S_S_S_S_S_S_S__param_14];
	ld.param.u64 	%rd11, [_Z9forward_siiPfS_S_S_S_S_S_S_iiiS_S_S_S_S_S_S_S_S__param_15];
	ld.param.u64 	%rd12, [_Z9forward_siiPfS_S_S_S_S_S_S_iiiS_S_S_S_S_S_S_S_S__param_16];
	ld.param.u64 	%rd13, [_Z9forward_siiPfS_S_S_S_S_S_S_iiiS_S_S_S_S_S_S_S_S__param_17];
	ld.param.u64 	%rd14, [_Z9forward_siiPfS_S_S_S_S_S_S_iiiS_S_S_S_S_S_S_S_S__param_18];
	ld.param.u64 	%rd15, [_Z9forward_siiPfS_S_S_S_S_S_S_iiiS_S_S_S_S_S_S_S_S__param_19];
	ld.param.u64 	%rd16, [_Z9forward_siiPfS_S_S_S_S_S_S_iiiS_S_S_S_S_S_S_S_S__param_20];
	ld.param.u64 	%rd17, [_Z9forward_siiPfS_S_S_S_S_S_S_iiiS_S_S_S_S_S_S_S_S__param_21];
	mov.u32 	%r10, %ctaid.x;
	mov.u32 	%r11, %ntid.x;
	mov.u32 	%r12, %tid.x;
	mad.lo.s32 	%r13, %r10, %r11, %r12;
	mov.u32 	%r14, %ctaid.y;
	mov.u32 	%r15, %ntid.y;
	mov.u32 	%r16, %tid.y;
	mad.lo.s32 	%r17, %r14, %r15, %r16;
	setp.lt.s32 	%p1, %r13, 6;
	add.s32 	%r18, %r7, -6;
	setp.ge.s32 	%p2, %r13, %r18;
	or.pred  	%p3, %p1, %p2;
	setp.lt.u32 	%p4, %r17, 6;
	or.pred  	%p5, %p4, %p3;
	add.s32 	%r19, %r9, -6;
	setp.ge.s32 	%p6, %r17, %r19;
	or.pred  	%p7, %p5, %p6;
	@%p7 bra 	$L__BB1_4;
	setp.ne.s32 	%p8, %r13, %r5;
	setp.ne.s32 	%p9, %r17, %r6;
	mov.f32 	%f170, 0f00000000;
	or.pred  	%p10, %p8, %p9;
	@%p10 bra 	$L__BB1_3;
	cvta.to.global.u64 	%rd18, %rd9;
	mul.wide.s32 	%rd19, %r4, 4;
	add.s64 	%rd20, %rd18, %rd19;
	ld.global.f32 	%f170, [%rd20];
$L__BB1_3:
	ld.param.u64 	%rd85, [_Z9forward_siiPfS_S_S_S_S_S_S_iiiS_S_S_S_S_S_S_S_S__param_7];
	ld.param.u64 	%rd84, [_Z9forward_siiPfS_S_S_S_S_S_S_iiiS_S_S_S_S_S_S_S_S__param_3];
	ld.param.u64 	%rd83, [_Z9forward_siiPfS_S_S_S_S_S_S_iiiS_S_S_S_S_S_S_S_S__param_2];
	cvta.to.global.u64 	%rd21, %rd4;
	cvta.to.global.u64 	%rd22, %rd3;
	ld.global.f32 	%f4, [a];
	mul.lo.s32 	%r20, %r9, %r13;
	add.s32 	%r21, %r20, %r17;
	mul.wide.s32 	%rd23, %r21, 4;
	add.s64 	%rd24, %rd22, %rd23;
	ld.global.f32 	%f5, [%rd24];
	sub.s32 	%r22, %r20, %r9;
	add.s32 	%r23, %r22, %r17;
	mul.wide.s32 	%rd25, %r23, 4;
	add.s64 	%rd26, %rd22, %rd25;
	ld.global.f32 	%f6, [%rd26];
	sub.f32 	%f7, %f5, %f6;
	ld.global.f32 	%f8, [a+4];
	shl.b32 	%r24, %r9, 1;
	add.s32 	%r25, %r22, %r24;
	mul.wide.s32 	%rd27, %r9, 4;
	add.s64 	%rd28, %rd24, %rd27;
	ld.global.f32 	%f9, [%rd28];
	mad.lo.s32 	%r26, %r9, -3, %r25;
	add.s32 	%r27, %r26, %r17;
	mul.wide.s32 	%rd29, %r27, 4;
	add.s64 	%rd30, %rd22, %rd29;
	ld.global.f32 	%f10, [%rd30];
	sub.f32 	%f11, %f9, %f10;
	mul.f32 	%f12, %f8, %f11;
	fma.rn.f32 	%f13, %f4, %f7, %f12;
	ld.global.f32 	%f14, [a+8];
	shl.b32 	%r28, %r9, 2;
	add.s32 	%r29, %r26, %r28;
	add.s64 	%rd31, %rd28, %rd27;
	ld.global.f32 	%f15, [%rd31];
	mad.lo.s32 	%r30, %r9, -5, %r29;
	add.s32 	%r31, %r30, %r17;
	mul.wide.s32 	%rd32, %r31, 4;
	add.s64 	%rd33, %rd22, %rd32;
	ld.global.f32 	%f16, [%rd33];
	sub.f32 	%f17, %f15, %f16;
	fma.rn.f32 	%f18, %f14, %f17, %f13;
	ld.global.f32 	%f19, [a+12];
	mad.lo.s32 	%r32, %r9, 6, %r30;
	add.s64 	%rd34, %rd31, %rd27;
	ld.global.f32 	%f20, [%rd34];
	mad.lo.s32 	%r33, %r9, -7, %r32;
	add.s32 	%r34, %r33, %r17;
	mul.wide.s32 	%rd35, %r34, 4;
	add.s64 	%rd36, %rd22, %rd35;
	ld.global.f32 	%f21, [%rd36];
	sub.f32 	%f22, %f20, %f21;
	fma.rn.f32 	%f23, %f19, %f22, %f18;
	ld.global.f32 	%f24, [a+16];
	shl.b32 	%r35, %r9, 3;
	add.s32 	%r36, %r33, %r35;
	add.s64 	%rd37, %rd34, %rd27;
	ld.global.f32 	%f25, [%rd37];
	mad.lo.s32 	%r37, %r9, -9, %r36;
	add.s32 	%r38, %r37, %r17;
	mul.wide.s32 	%rd38, %r38, 4;
	add.s64 	%rd39, %rd22, %rd38;
	ld.global.f32 	%f26, [%rd39];
	sub.f32 	%f27, %f25, %f26;
	fma.rn.f32 	%f28, %f24, %f27, %f23;
	ld.global.f32 	%f29, [a+20];
	mad.lo.s32 	%r39, %r9, 10, %r37;
	add.s64 	%rd40, %rd37, %rd27;
	ld.global.f32 	%f30, [%rd40];
	mad.lo.s32 	%r40, %r9, -11, %r39;
	add.s32 	%r41, %r40, %r17;
	mul.wide.s32 	%rd41, %r41, 4;
	add.s64 	%rd42, %rd22, %rd41;
	ld.global.f32 	%f31, [%rd42];
	sub.f32 	%f32, %f30, %f31;
	fma.rn.f32 	%f33, %f29, %f32, %f28;
	div.rn.f32 	%f34, %f33, 0f40A00000;
	ld.global.f32 	%f35, [%rd24+4];
	sub.f32 	%f36, %f35, %f5;
	ld.global.f32 	%f37, [%rd24+8];
	ld.global.f32 	%f38, [%rd24+-4];
	sub.f32 	%f39, %f37, %f38;
	mul.f32 	%f40, %f8, %f39;
	fma.rn.f32 	%f41, %f4, %f36, %f40;
	ld.global.f32 	%f42, [%rd24+12];
	ld.global.f32 	%f43, [%rd24+-8];
	sub.f32 	%f44, %f42, %f43;
	fma.rn.f32 	%f45, %f14, %f44, %f41;
	ld.global.f32 	%f46, [%rd24+16];
	ld.global.f32 	%f47, [%rd24+-12];
	sub.f32 	%f48, %f46, %f47;
	fma.rn.f32 	%f49, %f19, %f48, %f45;
	ld.global.f32 	%f50, [%rd24+20];
	ld.global.f32 	%f51, [%rd24+-16];
	sub.f32 	%f52, %f50, %f51;
	fma.rn.f32 	%f53, %f24, %f52, %f49;
	ld.global.f32 	%f54, [%rd24+24];
	ld.global.f32 	%f55, [%rd24+-20];
	sub.f32 	%f56, %f54, %f55;
	fma.rn.f32 	%f57, %f29, %f56, %f53;
	div.rn.f32 	%f58, %f57, 0f40A00000;
	add.s64 	%rd43, %rd21, %rd23;
	ld.global.f32 	%f59, [%rd43];
	ld.global.f32 	%f60, [%rd43+-4];
	sub.f32 	%f61, %f59, %f60;
	ld.global.f32 	%f62, [%rd43+4];
	ld.global.f32 	%f63, [%rd43+-8];
	sub.f32 	%f64, %f62, %f63;
	mul.f32 	%f65, %f8, %f64;
	fma.rn.f32 	%f66, %f4, %f61, %f65;
	ld.global.f32 	%f67, [%rd43+8];
	ld.global.f32 	%f68, [%rd43+-12];
	sub.f32 	%f69, %f67, %f68;
	fma.rn.f32 	%f70, %f14, %f69, %f66;
	ld.global.f32 	%f71, [%rd43+12];
	ld.global.f32 	%f72, [%rd43+-16];
	sub.f32 	%f73, %f71, %f72;
	fma.rn.f32 	%f74, %f19, %f73, %f70;
	ld.global.f32 	%f75, [%rd43+16];
	ld.global.f32 	%f76, [%rd43+-20];
	sub.f32 	%f77, %f75, %f76;
	fma.rn.f32 	%f78, %f24, %f77, %f74;
	ld.global.f32 	%f79, [%rd43+20];
	ld.global.f32 	%f80, [%rd43+-24];
	sub.f32 	%f81, %f79, %f80;
	fma.rn.f32 	%f82, %f29, %f81, %f78;
	div.rn.f32 	%f83, %f82, 0f40A00000;
	add.s64 	%rd44, %rd43, %rd27;
	ld.global.f32 	%f84, [%rd44];
	sub.f32 	%f85, %f84, %f59;
	add.s64 	%rd45, %rd44, %rd27;
	ld.global.f32 	%f86, [%rd45];
	add.s64 	%rd46, %rd21, %rd25;
	ld.global.f32 	%f87, [%rd46];
	sub.f32 	%f88, %f86, %f87;
	mul.f32 	%f89, %f8, %f88;
	fma.rn.f32 	%f90, %f4, %f85, %f89;
	add.s64 	%rd47, %rd45, %rd27;
	ld.global.f32 	%f91, [%rd47];
	add.s64 	%rd48, %rd21, %rd29;
	ld.global.f32 	%f92, [%rd48];
	sub.f32 	%f93, %f91, %f92;
	fma.rn.f32 	%f94, %f14, %f93, %f90;
	add.s64 	%rd49, %rd47, %rd27;
	ld.global.f32 	%f95, [%rd49];
	add.s64 	%rd50, %rd21, %rd32;
	ld.global.f32 	%f96, [%rd50];
	sub.f32 	%f97, %f95, %f96;
	fma.rn.f32 	%f98, %f19, %f97, %f94;
	add.s64 	%rd51, %rd49, %rd27;
	ld.global.f32 	%f99, [%rd51];
	add.s64 	%rd52, %rd21, %rd35;
	ld.global.f32 	%f100, [%rd52];
	sub.f32 	%f101, %f99, %f100;
	fma.rn.f32 	%f102, %f24, %f101, %f98;
	add.s64 	%rd53, %rd51, %rd27;
	ld.global.f32 	%f103, [%rd53];
	add.s64 	%rd54, %rd21, %rd38;
	ld.global.f32 	%f104, [%rd54];
	sub.f32 	%f105, %f103, %f104;
	fma.rn.f32 	%f106, %f29, %f105, %f102;
	div.rn.f32 	%f107, %f106, 0f40A00000;
	cvta.to.global.u64 	%rd55, %rd10;
	add.s64 	%rd56, %rd55, %rd23;
	ld.global.f32 	%f108, [%rd56];
	cvt.f64.f32 	%fd1, %f108;
	cvta.to.global.u64 	%rd57, %rd5;
	add.s64 	%rd58, %rd57, %rd23;
	ld.global.f32 	%f109, [%rd58];
	mul.f32 	%f110, %f34, %f109;
	mul.f32 	%f111, %f108, %f109;
	sub.f32 	%f112, %f110, %f111;
	cvt.f64.f32 	%fd2, %f112;
	fma.rn.f64 	%fd3, %fd2, 0d3F40624DD2F1A9FC, %fd1;
	cvt.rn.f32.f64 	%f113, %fd3;
	st.global.f32 	[%rd56], %f113;
	cvta.to.global.u64 	%rd59, %rd11;
	add.s64 	%rd60, %rd59, %rd23;
	ld.global.f32 	%f114, [%rd60];
	cvt.f64.f32 	%fd4, %f114;
	cvta.to.global.u64 	%rd61, %rd85;
	add.s64 	%rd62, %rd61, %rd23;
	ld.global.f32 	%f115, [%rd62];
	mul.f32 	%f116, %f83, %f115;
	mul.f32 	%f117, %f114, %f115;
	sub.f32 	%f118, %f116, %f117;
	cvt.f64.f32 	%fd5, %f118;
	fma.rn.f64 	%fd6, %fd5, 0d3F40624DD2F1A9FC, %fd4;
	cvt.rn.f32.f64 	%f119, %fd6;
	st.global.f32 	[%rd60], %f119;
	cvta.to.global.u64 	%rd63, %rd12;
	add.s64 	%rd64, %rd63, %rd23;
	ld.global.f32 	%f120, [%rd64];
	cvt.f64.f32 	%fd7, %f120;
	ld.global.f32 	%f121, [%rd62];
	mul.f32 	%f122, %f58, %f121;
	mul.f32 	%f123, %f120, %f121;
	sub.f32 	%f124, %f122, %f123;
	cvt.f64.f32 	%fd8, %f124;
	fma.rn.f64 	%fd9, %fd8, 0d3F40624DD2F1A9FC, %fd7;
	cvt.rn.f32.f64 	%f125, %fd9;
	st.global.f32 	[%rd64], %f125;
	cvta.to.global.u64 	%rd65, %rd13;
	add.s64 	%rd66, %rd65, %rd23;
	ld.global.f32 	%f126, [%rd66];
	cvt.f64.f32 	%fd10, %f126;
	ld.global.f32 	%f127, [%rd58];
	mul.f32 	%f128, %f107, %f127;
	mul.f32 	%f129, %f126, %f127;
	sub.f32 	%f130, %f128, %f129;
	cvt.f64.f32 	%fd11, %f130;
	fma.rn.f64 	%fd12, %fd11, 0d3F40624DD2F1A9FC, %fd10;
	cvt.rn.f32.f64 	%f131, %fd12;
	st.global.f32 	[%rd66], %f131;
	cvta.to.global.u64 	%rd67, %rd83;
	add.s64 	%rd68, %rd67, %rd23;
	ld.global.f32 	%f132, [%rd68];
	mul.f32 	%f133, %f132, %f132;
	add.f32 	%f134, %f34, %f83;
	ld.global.f32 	%f135, [%rd56];
	sub.f32 	%f136, %f134, %f135;
	ld.global.f32 	%f137, [%rd60];
	sub.f32 	%f138, %f136, %f137;
	mul.f32 	%f139, %f133, %f138;
	cvta.to.global.u64 	%rd69, %rd7;
	add.s64 	%rd70, %rd69, %rd23;
	st.global.f32 	[%rd70], %f139;
	cvta.to.global.u64 	%rd71, %rd84;
	add.s64 	%rd72, %rd71, %rd23;
	ld.global.f32 	%f140, [%rd72];
	mul.f32 	%f141, %f140, %f140;
	sub.f32 	%f142, %f58, %f107;
	ld.global.f32 	%f143, [%rd64];
	sub.f32 	%f144, %f142, %f143;
	ld.global.f32 	%f145, [%rd66];
	add.f32 	%f146, %f144, %f145;
	mul.f32 	%f147, %f141, %f146;
	cvta.to.global.u64 	%rd73, %rd8;
	add.s64 	%rd74, %rd73, %rd23;
	st.global.f32 	[%rd74], %f147;
	ld.global.f32 	%f148, [%rd72];
	mul.f32 	%f149, %f148, %f148;
	ld.global.f32 	%f150, [%rd66];
	sub.f32 	%f151, %f107, %f150;
	mul.f32 	%f152, %f149, %f151;
	cvta.to.global.u64 	%rd75, %rd17;
	add.s64 	%rd76, %rd75, %rd23;
	st.global.f32 	[%rd76], %f152;
	ld.global.f32 	%f153, [%rd72];
	mul.f32 	%f154, %f153, %f153;
	ld.global.f32 	%f155, [%rd60];
	sub.f32 	%f156, %f83, %f155;
	mul.f32 	%f157, %f154, %f156;
	cvta.to.global.u64 	%rd77, %rd15;
	add.s64 	%rd78, %rd77, %rd23;
	st.global.f32 	[%rd78], %f157;
	ld.global.f32 	%f158, [%rd72];
	mul.f32 	%f159, %f158, %f158;
	ld.global.f32 	%f160, [%rd64];
	sub.f32 	%f161, %f58, %f160;
	mul.f32 	%f162, %f159, %f161;
	cvta.to.global.u64 	%rd79, %rd14;
	add.s64 	%rd80, %rd79, %rd23;
	st.global.f32 	[%rd80], %f162;
	ld.global.f32 	%f163, [%rd72];
	mul.f32 	%f164, %f163, %f163;
	ld.global.f32 	%f165, [%rd56];
	sub.f32 	%f166, %f34, %f165;
	mul.f32 	%f167, %f164, %f166;
	cvta.to.global.u64 	%rd81, %rd16;
	add.s64 	%rd82, %rd81, %rd23;
	st.global.f32 	[%rd82], %f167;
	ld.global.f32 	%f168, [%rd70];
	add.f32 	%f169, %f170, %f168;
	st.global.f32 	[%rd70], %f169;
$L__BB1_4:
	ret;

}
	// .globl	_Z14save_wavefilediiiPfS_S_S_S_S_S_S_S_S_S_S_S_S_S_S_S_S_S_S_S_S_S_S_S_S_S_S_S_S_S_S_S_S_S_S_S_S_S_S_iS_S_S_S_S_S_S_S_S_S_S_S_S_S_S_S_S_S_S_S_S_S_S_S_S_S_S_S_S_S_S_S_S_S_S_S_S_S_S_S_
.visible .entry _Z14save_wavefilediiiPfS_S_S_S_S_S_S_S_S_S_S_S_S_S_S_S_S_S_S_S_S_S_S_S_S_S_S_S_S_S_S_S_S_S_S_S_S_S_S_iS_S_S_S_S_S_S_S_S_S_S_S_S_S_S_S_S_S_S_S_S_S_S_S_S_S_S_S_S_S_S_S_S_S_S_S_S_S_S_S_(
	.param .u32 _Z14save_wavefilediiiPfS_S_S_S_S_S_S_S_S_S_S_S_S_S_S_S_S_S_S_S_S_S_S_S_S_S_S_S_S_S_S_S_S_S_S_S_S_S_S_iS_S_S_S_S_S_S_S_S_S_S_S_S_S_S_S_S_S_S_S_S_S_S_S_S_S_S_S_S_S_S_S_S_S_S_S_S_S_S_S__param_0,
	.param .u32 _Z14save_wavefilediiiPfS_S_S_S_S_S_S_S_S_S_S_S_S_S_S_S_S_S_S_S_S_S_S_S_S_S_S_S_S_S_S_S_S_S_S_S_S_S_S_iS_S_S_S_S_S_S_S_S_S_S_S_S_S_S_S_S_S_S_S_S_S_S_S_S_S_S_S_S_S_S_S_S_S_S_S_S_S_S_S__param_1,
	.param .u32 _Z14save_wavefilediiiPfS_S_S_S_S_S_S_S_S_S_S_S_S_S_S_S_S_S_S_S_S_S_S_S_S_S_S_S_S_S_S_S_S_S_S_S_S_S_S_iS_S_S_S_S_S_S_S_S_S_S_S_S_S_S_S_S_S_S_S_S_S_S_S_S_S_S_S_S_S_S_S_S_S_S_S_S_S_S_S__param_2,
	.param .u64 .ptr .align 1 _Z14save_wavefilediiiPfS_S_S_S_S_S_S_S_S_S_S_S_S_S_S_S_S_S_S_S_S_S_S_S_S_S_S_S_S_S_S_S_S_S_S_S_S_S_S_iS_S_S_S_S_S_S_S_S_S_S_S_S_S_S_S_S_S_S_S_S_S_S_S_S_S_S_S_S_S_S_S_S_S_S_S_S_S_S_S__param_3,
	.param .u64 .ptr .align 1 _Z14save_wavefilediiiPfS_S_S_S_S_S_S_S_S_S_S_S_S_S_S_S_S_S_S_S_S_S_S_S_S_S_S_S_S_S_S_S_S_S_S_S_S_S_S_iS_S_S_S_S_S_S_S_S_S_S_S_S_S_S_S_S_S_S_S_S_S_S_S_S_S_S_S_S_S_S_S_S_S_S_S_S_S_S_S__param_4,
	.param .u64 .ptr .align 1 _Z14save_wavefilediiiPfS_S_S_S_S_S_S_S_S_S_S_S_S_S_S_S_S_S_S_S_S_S_S_S_S_S_S_S_S_S_S_S_S_S_S_S_S_S_S_iS_S_S_S_S_S_S_S_S_S_S_S_S_S_S_S_S_S_S_S_S_S_S_S_S_S_S_S_S_S_S_S_S_S_S_S_S_S_S_S__param_5,
	.param .u64 .ptr .align 1 _Z14save_wavefilediiiPfS_S_S_S_S_S_S_S_S_S_S_S_S_S_S_S_S_S_S_S_S_S_S_S_S_S_S_S_S_S_S_S_S_S_S_S_S_S_S_iS_S_S_S_S_S_S_S_S_S_S_S_S_S_S_S_S_S_S_S_S_S_S_S_S_S_S_S_S_S_S_S_S_S_S_S_S_S_S_S__param_6,
	.param .u64 .ptr .align 1 _Z14save_wavefilediiiPfS_S_S_S_S_S_S_S_S_S_S_S_S_S_S_S_S_S_S_S_S_S_S_S_S_S_S_S_S_S_S_S_S_S_S_S_S_S_S_iS_S_S_S_S_S_S_S_S_S_S_S_S_S_S_S_S_S_S_S_S_S_S_S_S_S_S_S_S_S_S_S_S_S_S_S_S_S_S_S__param_7,
	.param .u64 .ptr .align 1 _Z14save_wavefilediiiPfS_S_S_S_S_S_S_S_S_S_S_S_S_S_S_S_S_S_S_S_S_S_S_S_S_S_S_S_S_S_S_S_S_S_S_S_S_S_S_iS_S_S_S_S_S_S_S_S_S_S_S_S_S_S_S_S_S_S_S_S_S_S_S_S_S_S_S_S_S_S_S_S_S_S_S_S_S_S_S__param_8,
	.param .u64 .ptr .align 1 _Z14save_wavefilediiiPfS_S_S_S_S_S_S_S_S_S_S_S_S_S_S_S_S_S_S_S_S_S_S_S_S_S_S_S_S_S_S_S_S_S_S_S_S_S_S_iS_S_S_S_S_S_S_S_S_S_S_S_S_S_S_S_S_S_S_S_S_S_S_S_S_S_S_S_S_S_S_S_S_S_S_S_S_S_S_S__param_9,
	.param .u64 .ptr .align 1 _Z14save_wavefilediiiPfS_S_S_S_S_S_S_S_S_S_S_S_S_S_S_S_S_S_S_S_S_S_S_S_S_S_S_S_S_S_S_S_S_S_S_S_S_S_S_iS_S_S_S_S_S_S_S_S_S_S_S_S_S_S_S_S_S_S_S_S_S_S_S_S_S_S_S_S_S_S_S_S_S_S_S_S_S_S_S__param_10,
	.param .u64 .ptr .align 1 _Z14save_wavefilediiiPfS_S_S_S_S_S_S_S_S_S_S_S_S_S_S_S_S_S_S_S_S_S_S_S_S_S_S_S_S_S_S_S_S_S_S_S_S_S_S_iS_S_S_S_S_S_S_S_S_S_S_S_S_S_S_S_S_S_S_S_S_S_S_S_S_S_S_S_S_S_S_S_S_S_S_S_S_S_S_S__param_11,
	.param .u64 .ptr .align 1 _Z14save_wavefilediiiPfS_S_S_S_S_S_S_S_S_S_S_S_S_S_S_S_S_S_S_S_S_S_S_S_S_S_S_S_S_S_S_S_S_S_S_S_S_S_S_iS_S_S_S_S_S_S_S_S_S_S_S_S_S_S_S_S_S_S_S_S_S_S_S_S_S_S_S_S_S_S_S_S_S_S_S_S_S_S_S__param_12,
	.param .u64 .ptr .align 1 _Z14save_wavefilediiiPfS_S_S_S_S_S_S_S_S_S_S_S_S_S_S_S_S_S_S_S_S_S_S_S_S_S_S_S_S_S_S_S_S_S_S_S_S_S_S_iS_S_S_S_S_S_S_S_S_S_S_S_S_S_S_S_S_S_S_S_S_S_S_S_S_S_S_S_S_S_S_S_S_S_S_S_S_S_S_S__param_13,
	.param .u64 .ptr .align 1 _Z14save_wavefilediiiPfS_S_S_S_S_S_S_S_S_S_S_S_S_S_S_S_S_S_S_S_S_S_S_S_S_S_S_S_S_S_S_S_S_S_S_S_S_S_S_iS_S_S_S_S_S_S_S_S_S_S_S_S_S_S_S_S_S_S_S_S_S_S_S_S_S_S_S_S_S_S_S_S_S_S_S_S_S_S_S__param_14,
	.param .u64 .ptr .align 1 _Z14save_wavefilediiiPfS_S_S_S_S_S_S_S_S_S_S_S_S_S_S_S_S_S_S_S_S_S_S_S_S_S_S_S_S_S_S_S_S_S_S_S_S_S_S_iS_S_S_S_S_S_S_S_S_S_S_S_S_S_S_S_S_S_S_S_S_S_S_S_S_S_S_S_S_S_S_S_S_S_S_S_S_S_S_S__param_15,
	.param .u64 .ptr .align 1 _Z14save_wavefilediiiPfS_S_S_S_S_S_S_S_S_S_S_S_S_S_S_S_S_S_S_S_S_S_S_S_S_S_S_S_S_S_S_S_S_S_S_S_S_S_S_iS_S_S_S_S_S_S_S_S_S_S_S_S_S_S_S_S_S_S_S_S_S_S_S_S_S_S_S_S_S_S_S_S_S_S_S_S_S_S_S__param_16,
	.param .u64 .ptr .align 1 _Z14save_wavefilediiiPfS_S_S_S_S_S_S_S_S_S_S_S_S_S_S_S_S_S_S_S_S_S_S_S_S_S_S_S_S_S_S_S_S_S_S_S_S_S_S_iS_S_S_S_S_S_S_S_S_S_S_S_S_S_S_S_S_S_S_S_S_S_S_S_S_S_S_S_S_S_S_S_S_S_S_S_S_S_S_S__param_17,
	.param .u64 .ptr .align 1 _Z14save_wavefilediiiPfS_S_S_S_S_S_S_S_S_S_S_S_S_S_S_S_S_S_S_S_S_S_S_S_S_S_S_S_S_S_S_S_S_S_S_S_S_S_S_iS_S_S_S_S_S_S_S_S_S_S_S_S_S_S_S_S_S_S_S_S_S_S_S_S_S_S_S_S_S_S_S_S_S_S_S_S_S_S_S__param_18,
	.param .u64 .ptr .align 1 _Z14save_wavefilediiiPfS_S_S_S_S_S_S_S_S_S_S_S_S_S_S_S_S_S_S_S_S_S_S_S_S_S_S_S_S_S_S_S_S_S_S_S_S_S_S_iS_S_S_S_S_S_S_S_S_S_S_S_S_S_S_S_S_S_S_S_S_S_S_S_S_S_S_S_S_S_S_S_S_S_S_S_S_S_S_S__param_19,
	.param .u64 .ptr .align 1 _Z14save_wavefilediiiPfS_S_S_S_S_S_S_S_S_S_S_S_S_S_S_S_S_S_S_S_S_S_S_S_S_S_S_S_S_S_S_S_S_S_S_S_S_S_S_iS_S_S_S_S_S_S_S_S_S_S_S_S_S_S_S_S_S_S_S_S_S_S_S_S_S_S_S_S_S_S_S_S_S_S_S_S_S_S_S__param_20,
	.param .u64 .ptr .align 1 _Z14save_wavefilediiiPfS_S_S_S_S_S_S_S_S_S_S_S_S_S_S_S_S_S_S_S_S_S_S_S_S_S_S_S_S_S_S_S_S_S_S_S_S_S_S_iS_S_S_S_S_S_S_S_S_S_S_S_S_S_S_S_S_S_S_S_S_S_S_S_S_S_S_S_S_S_S_S_S_S_S_S_S_S_S_S__param_21,
	.param .u64 .ptr .align 1 _Z14save_wavefilediiiPfS_S_S_S_S_S_S_S_S_S_S_S_S_S_S_S_S_S_S_S_S_S_S_S_S_S_S_S_S_S_S_S_S_S_S_S_S_S_S_iS_S_S_S_S_S_S_S_S_S_S_S_S_S_S_S_S_S_S_S_S_S_S_S_S_S_S_S_S_S_S_S_S_S_S_S_S_S_S_S__param_22,
	.param .u64 .ptr .align 1 _Z14save_wavefilediiiPfS_S_S_S_S_S_S_S_S_S_S_S_S_S_S_S_S_S_S_S_S_S_S_S_S_S_S_S_S_S_S_S_S_S_S_S_S_S_S_iS_S_S_S_S_S_S_S_S_S_S_S_S_S_S_S_S_S_S_S_S_S_S_S_S_S_S_S_S_S_S_S_S_S_S_S_S_S_S_S__param_23,
	.param .u64 .ptr .align 1 _Z14save_wavefilediiiPfS_S_S_S_S_S_S_S_S_S_S_S_S_S_S_S_S_S_S_S_S_S_S_S_S_S_S_S_S_S_S_S_S_S_S_S_S_S_S_iS_S_S_S_S_S_S_S_S_S_S_S_S_S_S_S_S_S_S_S_S_S_S_S_S_S_S_S_S_S_S_S_S_S_S_S_S_S_S_S__param_24,
	.param .u64 .ptr .align 1 _Z14save_wavefilediiiPfS_S_S_S_S_S_S_S_S_S_S_S_S_S_S_S_S_S_S_S_S_S_S_S_S_S_S_S_S_S_S_S_S_S_S_S_S_S_S_iS_S_S_S_S_S_S_S_S_S_S_S_S_S_S_S_S_S_S_S_S_S_S_S_S_S_S_S_S_S_S_S_S_S_S_S_S_S_S_S__param_25,
	.param .u64 .ptr .align 1 _Z14save_wavefilediiiPfS_S_S_S_S_S_S_S_S_S_S_S_S_S_S_S_S_S_S_S_S_S_S_S_S_S_S_S_S_S_S_S_S_S_S_S_S_S_S_iS_S_S_S_S_S_S_S_S_S_S_S_S_S_S_S_S_S_S_S_S_S_S_S_S_S_S_S_S_S_S_S_S_S_S_S_S_S_S_S__param_26,
	.param .u64 .ptr .align 1 _Z14save_wavefilediiiPfS_S_S_S_S_S_S_S_S_S_S_S_S_S_S_S_S_S_S_S_S_S_S_S_S_S_S_S_S_S_S_S_S_S_S_S_S_S_S_iS_S_S_S_S_S_S_S_S_S_S_S_S_S_S_S_S_S_S_S_S_S_S_S_S_S_S_S_S_S_S_S_S_S_S_S_S_S_S_S__param_27,
	.param .u64 .ptr .align 1 _Z14save_wavefilediiiPfS_S_S_S_S_S_S_S_S_S_S_S_S_S_S_S_S_S_S_S_S_S_S_S_S_S_S_S_S_S_S_S_S_S_S_S_S_S_S_iS_S_S_S_S_S_S_S_S_S_S_S_S_S_S_S_S_S_S_S_S_S_S_S_S_S_S_S_S_S_S_S_S_S_S_S_S_S_S_S__param_28,
	.param .u64 .ptr .align 1 _Z14save_wavefilediiiPfS_S_S_S_S_S_S_S_S_S_S_S_S_S_S_S_S_S_S_S_S_S_S_S_S_S_S_S_S_S_S_S_S_S_S_S_S_S_S_iS_S_S_S_S_S_S_S_S_S_S_S_S_S_S_S_S_S_S_S_S_S_S_S_S_S_S_S_S_S_S_S_S_S_S_S_S_S_S_S__param_29,
	.param .u64 .ptr .align 1 _Z14save_wavefilediiiPfS_S_S_S_S_S_S_S_S_S_S_S_S_S_S_S_S_S_S_S_S_S_S_S_S_S_S_S_S_S_S_S_S_S_S_S_S_S_S_iS_S_S_S_S_S_S_S_S_S_S_S_S_S_S_S_S_S_S_S_S_S_S_S_S_S_S_S_S_S_S_S_S_S_S_S_S_S_S_S__param_30,
	.param .u64 .ptr .align 1 _Z14save_wavefilediiiPfS_S_S_S_S_S_S_S_S_S_S_S_S_S_S_S_S_S_S_S_S_S_S_S_S_S_S_S_S_S_S_S_S_S_S_S_S_S_S_iS_S_S_S_S_S_S_S_S_S_S_S_S_S_S_S_S_S_S_S_S_S_S_S_S_S_S_S_S_S_S_S_S_S_S_S_S_S_S_S__param_31,
	.param .u64 .ptr .align 1 _Z14save_wavefilediiiPfS_S_S_S_S_S_S_S_S_S_S_S_S_S_S_S_S_S_S_S_S_S_S_S_S_S_S_S_S_S_S_S_S_S_S_S_S_S_S_iS_S_S_S_S_S_S_S_S_S_S_S_S_S_S_S_S_S_S_S_S_S_S_S_S_S_S_S_S_S_S_S_S_S_S_S_S_S_S_S__param_32,
	.param .u64 .ptr .align 1 _Z14save_wavefilediiiPfS_S_S_S_S_S_S_S_S_S_S_S_S_S_S_S_S_S_S_S_S_S_S_S_S_S_S_S_S_S_S_S_S_S_S_S_S_S_S_iS_S_S_S_S_S_S_S_S_S_S_S_S_S_S_S_S_S_S_S_S_S_S_S_S_S_S_S_S_S_S_S_S_S_S_S_S_S_S_S__param_33,
	.param .u64 .ptr .align 1 _Z14save_wavefilediiiPfS_S_S_S_S_S_S_S_S_S_S_S_S_S_S_S_S_S_S_S_S_S_S_S_S_S_S_S_S_S_S_S_S_S_S_S_S_S_S_iS_S_S_S_S_S_S_S_S_S_S_S_S_S_S_S_S_S_S_S_S_S_S_S_S_S_S_S_S_S_S_S_S_S_S_S_S_S_S_S__param_34,
	.param .u64 .ptr .align 1 _Z14save_wavefilediiiPfS_S_S_S_S_S_S_S_S_S_S_S_S_S_S_S_S_S_S_S_S_S_S_S_S_S_S_S_S_S_S_S_S_S_S_S_S_S_S_iS_S_S_S_S_S_S_S_S_S_S_S_S_S_S_S_S_S_S_S_S_S_S_S_S_S_S_S_S_S_S_S_S_S_S_S_S_S_S_S__param_35,
	.param .u64 .ptr .align 1 _Z14save_wavefilediiiPfS_S_S_S_S_S_S_S_S_S_S_S_S_S_S_S_S_S_S_S_S_S_S_S_S_S_S_S_S_S_S_S_S_S_S_S_S_S_S_iS_S_S_S_S_S_S_S_S_S_S_S_S_S_S_S_S_S_S_S_S_S_S_S_S_S_S_S_S_S_S_S_S_S_S_S_S_S_S_S__param_36,
	.param .u64 .ptr .align 1 _Z14save_wavefilediiiPfS_S_S_S_S_S_S_S_S_S_S_S_S_S_S_S_S_S_S_S_S_S_S_S_S_S_S_S_S_S_S_S_S_S_S_S_S_S_S_iS_S_S_S_S_S_S_S_S_S_S_S_S_S_S_S_S_S_S_S_S_S_S_S_S_S_S_S_S_S_S_S_S_S_S_S_S_S_S_S__param_37,
	.param .u64 .ptr .align 1 _Z14save_wavefilediiiPfS_S_S_S_S_S_S_S_S_S_S_S_S_S_S_S_S_S_S_S_S_S_S_S_S_S_S_S_S_S_S_S_S_S_S_S_S_S_S_iS_S_S_S_S_S_S_S_S_S_S_S_S_S_S_S_S_S_S_S_S_S_S_S_S_S_S_S_S_S_S_S_S_S_S_S_S_S_S_S__param_38,
	.param .u64 .ptr .align 1 _Z14save_wavefilediiiPfS_S_S_S_S_S_S_S_S_S_S_S_S_S_S_S_S_S_S_S_S_S_S_S_S_S_S_S_S_S_S_S_S_S_S_S_S_S_S_iS_S_S_S_S_S_S_S_S_S_S_S_S_S_S_S_S_S_S_S_S_S_S_S_S_S_S_S_S_S_S_S_S_S_S_S_S_S_S_S__param_39,
	.param .u64 .ptr .align 1 _Z14save_wavefilediiiPfS_S_S_S_S_S_S_S_S_S_S_S_S_S_S_S_S_S_S_S_S_S_S_S_S_S_S_S_S_S_S_S_S_S_S_S_S_S_S_iS_S_S_S_S_S_S_S_S_S_S_S_S_S_S_S_S_S_S_S_S_S_S_S_S_S_S_S_S_S_S_S_S_S_S_S_S_S_S_S__param_40,
	.param .u64 .ptr .align 1 _Z14save_wavefilediiiPfS_S_S_S_S_S_S_S_S_S_S_S_S_S_S_S_S_S_S_S_S_S_S_S_S_S_S_S_S_S_S_S_S_S_S_S_S_S_S_iS_S_S_S_S_S_S_S_S_S_S_S_S_S_S_S_S_S_S_S_S_S_S_S_S_S_S_S_S_S_S_S_S_S_S_S_S_S_S_S__param_41,
	.param .u64 .ptr .align 1 _Z14save_wavefilediiiPfS_S_S_S_S_S_S_S_S_S_S_S_S_S_S_S_S_S_S_S_S_S_S_S_S_S_S_S_S_S_S_S_S_S_S_S_S_S_S_iS_S_S_S_S_S_S_S_S_S_S_S_S_S_S_S_S_S_S_S_S_S_S_S_S_S_S_S_S_S_S_S_S_S_S_S_S_S_S_S__param_42,
	.param .u32 _Z14save_wavefilediiiPfS_S_S_S_S_S_S_S_S_S_S_S_S_S_S_S_S_S_S_S_S_S_S_S_S_S_S_S_S_S_S_S_S_S_S_S_S_S_S_iS_S_S_S_S_S_S_S_S_S_S_S_S_S_S_S_S_S_S_S_S_S_S_S_S_S_S_S_S_S_S_S_S_S_S_S_S_S_S_S__param_43,
	.param .u64 .ptr .align 1 _Z14save_wavefilediiiPfS_S_S_S_S_S_S_S_S_S_S_S_S_S_S_S_S_S_S_S_S_S_S_S_S_S_S_S_S_S_S_S_S_S_S_S_S_S_S_iS_S_S_S_S_S_S_S_S_S_S_S_S_S_S_S_S_S_S_S_S_S_S_S_S_S_S_S_S_S_S_S_S_S_S_S_S_S_S_S__param_44,
	.param .u64 .ptr .align 1 _Z14save_wavefilediiiPfS_S_S_S_S_S_S_S_S_S_S_S_S_S_S_S_S_S_S_S_S_S_S_S_S_S_S_S_S_S_S_S_S_S_S_S_S_S_S_iS_S_S_S_S_S_S_S_S_S_S_S_S_S_S_S_S_S_S_S_S_S_S_S_S_S_S_S_S_S_S_S_S_S_S_S_S_S_S_S__param_45,
	.param .u64 .ptr .align 1 _Z14save_wavefilediiiPfS_S_S_S_S_S_S_S_S_S_S_S_S_S_S_S_S_S_S_S_S_S_S_S_S_S_S_S_S_S_S_S_S_S_S_S_S_S_S_iS_S_S_S_S_S_S_S_S_S_S_S_S_S_S_S_S_S_S_S_S_S_S_S_S_S_S_S_S_S_S_S_S_S_S_S_S_S_S_S__param_46,
	.param .u64 .ptr .align 1 _Z14save_wavefilediiiPfS_S_S_S_S_S_S_S_S_S_S_S_S_S_S_S_S_S_S_S_S_S_S_S_S_S_S_S_S_S_S_S_S_S_S_S_S_S_S_iS_S_S_S_S_S_S_S_S_S_S_S_S_S_S_S_S_S_S_S_S_S_S_S_S_S_S_S_S_S_S_S_S_S_S_S_S_S_S_S__param_47,
	.param .u64 .ptr .align 1 _Z14save_wavefilediiiPfS_S_S_S_S_S_S_S_S_S_S_S_S_S_S_S_S_S_S_S_S_S_S_S_S_S_S_S_S_S_S_S_S_S_S_S_S_S_S_iS_S_S_S_S_S_S_S_S_S_S_S_S_S_S_S_S_S_S_S_S_S_S_S_S_S_S_S_S_S_S_S_S_S_S_S_S_S_S_S__param_48,
	.param .u64 .ptr .align 1 _Z14save_wavefilediiiPfS_S_S_S_S_S_S_S_S_S_S_S_S_S_S_S_S_S_S_S_S_S_S_S_S_S_S_S_S_S_S_S_S_S_S_S_S_S_S_iS_S_S_S_S_S_S_S_S_S_S_S_S_S_S_S_S_S_S_S_S_S_S_S_S_S_S_S_S_S_S_S_S_S_S_S_S_S_S_S__param_49,
	.param .u64 .ptr .align 1 _Z14save_wavefilediiiPfS_S_S_S_S_S_S_S_S_S_S_S_S_S_S_S_S_S_S_S_S_S_S_S_S_S_S_S_S_S_S_S_S_S_S_S_S_S_S_iS_S_S_S_S_S_S_S_S_S_S_S_S_S_S_S_S_S_S_S_S_S_S_S_S_S_S_S_S_S_S_S_S_S_S_S_S_S_S_S__param_50,
	.param .u64 .ptr .align 1 _Z14save_wavefilediiiPfS_S_S_S_S_S_S_S_S_S_S_S_S_S_S_S_S_S_S_S_S_S_S_S_S_S_S_S_S_S_S_S_S_S_S_S_S_S_S_iS_S_S_S_S_S_S_S_S_S_S_S_S_S_S_S_S_S_S_S_S_S_S_S_S_S_S_S_S_S_S_S_S_S_S_S_S_S_S_S__param_51,
	.param .u64 .ptr .align 1 _Z14save_wavefilediiiPfS_S_S_S_S_S_S_S_S_S_S_S_S_S_S_S_S_S_S_S_S_S_S_S_S_S_S_S_S_S_S_S_S_S_S_S_S_S_S_iS_S_S_S_S_S_S_S_S_S_S_S_S_S_S_S_S_S_S_S_S_S_S_S_S_S_S_S_S_S_S_S_S_S_S_S_S_S_S_S__param_52,
	.param .u64 .ptr .align 1 _Z14save_wavefilediiiPfS_S_S_S_S_S_S_S_S_S_S_S_S_S_S_S_S_S_S_S_S_S_S_S_S_S_S_S_S_S_S_S_S_S_S_S_S_S_S_iS_S_S_S_S_S_S_S_S_S_S_S_S_S_S_S_S_S_S_S_S_S_S_S_S_S_S_S_S_S_S_S_S_S_S_S_S_S_S_S__param_53,
	.param .u64 .ptr .align 1 _Z14save_wavefilediiiPfS_S_S_S_S_S_S_S_S_S_S_S_S_S_S_S_S_S_S_S_S_S_S_S_S_S_S_S_S_S_S_S_S_S_S_S_S_S_S_iS_S_S_S_S_S_S_S_S_S_S_S_S_S_S_S_S_S_S_S_S_S_S_S_S_S_S_S_S_S_S_S_S_S_S_S_S_S_S_S__param_54,
	.param .u64 .ptr .align 1 _Z14save_wavefilediiiPfS_S_S_S_S_S_S_S_S_S_S_S_S_S_S_S_S_S_S_S_S_S_S_S_S_S_S_S_S_S_S_S_S_S_S_S_S_S_S_iS_S_S_S_S_S_S_S_S_S_S_S_S_S_S_S_S_S_S_S_S_S_S_S_S_S_S_S_S_S_S_S_S_S_S_S_S_S_S_S__param_55,
	.param .u64 .ptr .align 1 _Z14save_wavefilediiiPfS_S_S_S_S_S_S_S_S_S_S_S_S_S_S_S_S_S_S_S_S_S_S_S_S_S_S_S_S_S_S_S_S_S_S_S_S_S_S_iS_S_S_S_S_S_S_S_S_S_S_S_S_S_S_S_S_S_S_S_S_S_S_S_S_S_S_S_S_S_S_S_S_S_S_S_S_S_S_S__param_56,
	.param .u64 .ptr .align 1 _Z14save_wavefilediiiPfS_S_S_S_S_S_S_S_S_S_S_S_S_S_S_S_S_S_S_S_S_S_S_S_S_S_S_S_S_S_S_S_S_S_S_S_S_S_S_iS_S_S_S_S_S_S_S_S_S_S_S_S_S_S_S_S_S_S_S_S_S_S_S_S_S_S_S_S_S_S_S_S_S_S_S_S_S_S_S__param_57,
	.param .u64 .ptr .align 1 _Z14save_wavefilediiiPfS_S_S_S_S_S_S_S_S_S_S_S_S_S_S_S_S_S_S_S_S_S_S_S_S_S_S_S_S_S_S_S_S_S_S_S_S_S_S_iS_S_S_S_S_S_S_S_S_S_S_S_S_S_S_S_S_S_S_S_S_S_S_S_S_S_S_S_S_S_S_S_S_S_S_S_S_S_S_S__param_58,
	.param .u64 .ptr .align 1 _Z14save_wavefilediiiPfS_S_S_S_S_S_S_S_S_S_S_S_S_S_S_S_S_S_S_S_S_S_S_S_S_S_S_S_S_S_S_S_S_S_S_S_S_S_S_iS_S_S_S_S_S_S_S_S_S_S_S_S_S_S_S_S_S_S_S_S_S_S_S_S_S_S_S_S_S_S_S_S_S_S_S_S_S_S_S__param_59,
	.param .u64 .ptr .align 1 _Z14save_wavefilediiiPfS_S_S_S_S_S_S_S_S_S_S_S_S_S_S_S_S_S_S_S_S_S_S_S_S_S_S_S_S_S_S_S_S_S_S_S_S_S_S_iS_S_S_S_S_S_S_S_S_S_S_S_S_S_S_S_S_S_S_S_S_S_S_S_S_S_S_S_S_S_S_S_S_S_S_S_S_S_S_S__param_60,
	.param .u64 .ptr .align 1 _Z14save_wavefilediiiPfS_S_S_S_S_S_S_S_S_S_S_S_S_S_S_S_S_S_S_S_S_S_S_S_S_S_S_S_S_S_S_S_S_S_S_S_S_S_S_iS_S_S_S_S_S_S_S_S_S_S_S_S_S_S_S_S_S_S_S_S_S_S_S_S_S_S_S_S_S_S_S_S_S_S_S_S_S_S_S__param_61,
	.param .u64 .ptr .align 1 _Z14save_wavefilediiiPfS_S_S_S_S_S_S_S_S_S_S_S_S_S_S_S_S_S_S_S_S_S_S_S_S_S_S_S_S_S_S_S_S_S_S_S_S_S_S_iS_S_S_S_S_S_S_S_S_S_S_S_S_S_S_S_S_S_S_S_S_S_S_S_S_S_S_S_S_S_S_S_S_S_S_S_S_S_S_S__param_62,
	.param .u64 .ptr .align 1 _Z14save_wavefilediiiPfS_S_S_S_S_S_S_S_S_S_S_S_S_S_S_S_S_S_S_S_S_S_S_S_S_S_S_S_S_S_S_S_S_S_S_S_S_S_S_iS_S_S_S_S_S_S_S_S_S_S_S_S_S_S_S_S_S_S_S_S_S_S_S_S_S_S_S_S_S_S_S_S_S_S_S_S_S_S_S__param_63,
	.param .u64 .ptr .align 1 _Z14save_wavefilediiiPfS_S_S_S_S_S_S_S_S_S_S_S_S_S_S_S_S_S_S_S_S_S_S_S_S_S_S_S_S_S_S_S_S_S_S_S_S_S_S_iS_S_S_S_S_S_S_S_S_S_S_S_S_S_S_S_S_S_S_S_S_S_S_S_S_S_S_S_S_S_S_S_S_S_S_S_S_S_S_S__param_64,
	.param .u64 .ptr .align 1 _Z14save_wavefilediiiPfS_S_S_S_S_S_S_S_S_S_S_S_S_S_S_S_S_S_S_S_S_S_S_S_S_S_S_S_S_S_S_S_S_S_S_S_S_S_S_iS_S_S_S_S_S_S_S_S_S_S_S_S_S_S_S_S_S_S_S_S_S_S_S_S_S_S_S_S_S_S_S_S_S_S_S_S_S_S_S__param_65,
	.param .u64 .ptr .align 1 _Z14save_wavefilediiiPfS_S_S_S_S_S_S_S_S_S_S_S_S_S_S_S_S_S_S_S_S_S_S_S_S_S_S_S_S_S_S_S_S_S_S_S_S_S_S_iS_S_S_S_S_S_S_S_S_S_S_S_S_S_S_S_S_S_S_S_S_S_S_S_S_S_S_S_S_S_S_S_S_S_S_S_S_S_S_S__param_66,
	.param .u64 .ptr .align 1 _Z14save_wavefilediiiPfS_S_S_S_S_S_S_S_S_S_S_S_S_S_S_S_S_S_S_S_S_S_S_S_S_S_S_S_S_S_S_S_S_S_S_S_S_S_S_iS_S_S_S_S_S_S_S_S_S_S_S_S_S_S_S_S_S_S_S_S_S_S_S_S_S_S_S_S_S_S_S_S_S_S_S_S_S_S_S__param_67,
	.param .u64 .ptr .align 1 _Z14save_wavefilediiiPfS_S_S_S_S_S_S_S_S_S_S_S_S_S_S_S_S_S_S_S_S_S_S_S_S_S_S_S_S_S_S_S_S_S_S_S_S_S_S_iS_S_S_S_S_S_S_S_S_S_S_S_S_S_S_S_S_S_S_S_S_S_S_S_S_S_S_S_S_S_S_S_S_S_S_S_S_S_S_S__param_68,
	.param .u64 .ptr .align 1 _Z14save_wavefilediiiPfS_S_S_S_S_S_S_S_S_S_S_S_S_S_S_S_S_S_S_S_S_S_S_S_S_S_S_S_S_S_S_S_S_S_S_S_S_S_S_iS_S_S_S_S_S_S_S_S_S_S_S_S_S_S_S_S_S_S_S_S_S_S_S_S_S_S_S_S_S_S_S_S_S_S_S_S_S_S_S__param_69,
	.param .u64 .ptr .align 1 _Z14save_wavefilediiiPfS_S_S_S_S_S_S_S_S_S_S_S_S_S_S_S_S_S_S_S_S_S_S_S_S_S_S_S_S_S_S_S_S_S_S_S_S_S_S_iS_S_S_S_S_S_S_S_S_S_S_S_S_S_S_S_S_S_S_S_S_S_S_S_S_S_S_S_S_S_S_S_S_S_S_S_S_S_S_S__param_70,
	.param .u64 .ptr .align 1 _Z14save_wavefilediiiPfS_S_S_S_S_S_S_S_S_S_S_S_S_S_S_S_S_S_S_S_S_S_S_S_S_S_S_S_S_S_S_S_S_S_S_S_S_S_S_iS_S_S_S_S_S_S_S_S_S_S_S_S_S_S_S_S_S_S_S_S_S_S_S_S_S_S_S_S_S_S_S_S_S_S_S_S_S_S_S__param_71,
	.param .u64 .ptr .align 1 _Z14save_wavefilediiiPfS_S_S_S_S_S_S_S_S_S_S_S_S_S_S_S_S_S_S_S_S_S_S_S_S_S_S_S_S_S_S_S_S_S_S_S_S_S_S_iS_S_S_S_S_S_S_S_S_S_S_S_S_S_S_S_S_S_S_S_S_S_S_S_S_S_S_S_S_S_S_S_S_S_S_S_S_S_S_S__param_72,
	.param .u64 .ptr .align 1 _Z14save_wavefilediiiPfS_S_S_S_S_S_S_S_S_S_S_S_S_S_S_S_S_S_S_S_S_S_S_S_S_S_S_S_S_S_S_S_S_S_S_S_S_S_S_iS_S_S_S_S_S_S_S_S_S_S_S_S_S_S_S_S_S_S_S_S_S_S_S_S_S_S_S_S_S_S_S_S_S_S_S_S_S_S_S__param_73,
	.param .u64 .ptr .align 1 _Z14save_wavefilediiiPfS_S_S_S_S_S_S_S_S_S_S_S_S_S_S_S_S_S_S_S_S_S_S_S_S_S_S_S_S_S_S_S_S_S_S_S_S_S_S_iS_S_S_S_S_S_S_S_S_S_S_S_S_S_S_S_S_S_S_S_S_S_S_S_S_S_S_S_S_S_S_S_S_S_S_S_S_S_S_S__param_74,
	.param .u64 .ptr .align 1 _Z14save_wavefilediiiPfS_S_S_S_S_S_S_S_S_S_S_S_S_S_S_S_S_S_S_S_S_S_S_S_S_S_S_S_S_S_S_S_S_S_S_S_S_S_S_iS_S_S_S_S_S_S_S_S_S_S_S_S_S_S_S_S_S_S_S_S_S_S_S_S_S_S_S_S_S_S_S_S_S_S_S_S_S_S_S__param_75,
	.param .u64 .ptr .align 1 _Z14save_wavefilediiiPfS_S_S_S_S_S_S_S_S_S_S_S_S_S_S_S_S_S_S_S_S_S_S_S_S_S_S_S_S_S_S_S_S_S_S_S_S_S_S_iS_S_S_S_S_S_S_S_S_S_S_S_S_S_S_S_S_S_S_S_S_S_S_S_S_S_S_S_S_S_S_S_S_S_S_S_S_S_S_S__param_76,
	.param .u64 .ptr .align 1 _Z14save_wavefilediiiPfS_S_S_S_S_S_S_S_S_S_S_S_S_S_S_S_S_S_S_S_S_S_S_S_S_S_S_S_S_S_S_S_S_S_S_S_S_S_S_iS_S_S_S_S_S_S_S_S_S_S_S_S_S_S_S_S_S_S_S_S_S_S_S_S_S_S_S_S_S_S_S_S_S_S_S_S_S_S_S__param_77,
	.param .u64 .ptr .align 1 _Z14save_wavefilediiiPfS_S_S_S_S_S_S_S_S_S_S_S_S_S_S_S_S_S_S_S_S_S_S_S_S_S_S_S_S_S_S_S_S_S_S_S_S_S_S_iS_S_S_S_S_S_S_S_S_S_S_S_S_S_S_S_S_S_S_S_S_S_S_S_S_S_S_S_S_S_S_S_S_S_S_S_S_S_S_S__param_78,
	.param .u64 .ptr .align 1 _Z14save_wavefilediiiPfS_S_S_S_S_S_S_S_S_S_S_S_S_S_S_S_S_S_S_S_S_S_S_S_S_S_S_S_S_S_S_S_S_S_S_S_S_S_S_iS_S_S_S_S_S_S_S_S_S_S_S_S_S_S_S_S_S_S_S_S_S_S_S_S_S_S_S_S_S_S_S_S_S_S_S_S_S_S_S__param_79,
	.param .u64 .ptr .align 1 _Z14save_wavefilediiiPfS_S_S_S_S_S_S_S_S_S_S_S_S_S_S_S_S_S_S_S_S_S_S_S_S_S_S_S_S_S_S_S_S_S_S_S_S_S_S_iS_S_S_S_S_S_S_S_S_S_S_S_S_S_S_S_S_S_S_S_S_S_S_S_S_S_S_S_S_S_S_S_S_S_S_S_S_S_S_S__param_80,
	.param .u64 .ptr .align 1 _Z14save_wavefilediiiPfS_S_S_S_S_S_S_S_S_S_S_S_S_S_S_S_S_S_S_S_S_S_S_S_S_S_S_S_S_S_S_S_S_S_S_S_S_S_S_iS_S_S_S_S_S_S_S_S_S_S_S_S_S_S_S_S_S_S_S_S_S_S_S_S_S_S_S_S_S_S_S_S_S_S_S_S_S_S_S__param_81,
	.param .u64 .ptr .align 1 _Z14save_wavefilediiiPfS_S_S_S_S_S_S_S_S_S_S_S_S_S_S_S_S_S_S_S_S_S_S_S_S_S_S_S_S_S_S_S_S_S_S_S_S_S_S_iS_S_S_S_S_S_S_S_S_S_S_S_S_S_S_S_S_S_S_S_S_S_S_S_S_S_S_S_S_S_S_S_S_S_S_S_S_S_S_S__param_82,
	.param .u64 .ptr .align 1 _Z14save_wavefilediiiPfS_S_S_S_S_S_S_S_S_S_S_S_S_S_S_S_S_S_S_S_S_S_S_S_S_S_S_S_S_S_S_S_S_S_S_S_S_S_S_iS_S_S_S_S_S_S_S_S_S_S_S_S_S_S_S_S_S_S_S_S_S_S_S_S_S_S_S_S_S_S_S_S_S_S_S_S_S_S_S__param_83
)
{
	.reg .pred 	%p<24>;
	.reg .b32 	%r<58>;
	.reg .b32 	%f<65>;
	.reg .b64 	%rd<340>;

	ld.param.u32 	%r5, [_Z14save_wavefilediiiPfS_S_S_S_S_S_S_S_S_S_S_S_S_S_S_S_S_S_S_S_S_S_S_S_S_S_S_S_S_S_S_S_S_S_S_S_S_S_S_iS_S_S_S_S_S_S_S_S_S_S_S_S_S_S_S_S_S_S_S_S_S_S_S_S_S_S_S_S_S_S_S_S_S_S_S_S_S_S_S__param_0];
	ld.param.u32 	%r7, [_Z14save_wavefilediiiPfS_S_S_S_S_S_S_S_S_S_S_S_S_S_S_S_S_S_S_S_S_S_S_S_S_S_S_S_S_S_S_S_S_S_S_S_S_S_S_iS_S_S_S_S_S_S_S_S_S_S_S_S_S_S_S_S_S_S_S_S_S_S_S_S_S_S_S_S_S_S_S_S_S_S_S_S_S_S_S__param_2];
	ld.param.u64 	%rd17, [_Z14save_wavefilediiiPfS_S_S_S_S_S_S_S_S_S_S_S_S_S_S_S_S_S_S_S_S_S_S_S_S_S_S_S_S_S_S_S_S_S_S_S_S_S_S_iS_S_S_S_S_S_S_S_S_S_S_S_S_S_S_S_S_S_S_S_S_S_S_S_S_S_S_S_S_S_S_S_S_S_S_S_S_S_S_S__param_3];
	ld.param.u64 	%rd18, [_Z14save_wavefilediiiPfS_S_S_S_S_S_S_S_S_S_S_S_S_S_S_S_S_S_S_S_S_S_S_S_S_S_S_S_S_S_S_S_S_S_S_S_S_S_S_iS_S_S_S_S_S_S_S_S_S_S_S_S_S_S_S_S_S_S_S_S_S_S_S_S_S_S_S_S_S_S_S_S_S_S_S_S_S_S_S__param_4];
	ld.param.u64 	%rd19, [_Z14save_wavefilediiiPfS_S_S_S_S_S_S_S_S_S_S_S_S_S_S_S_S_S_S_S_S_S_S_S_S_S_S_S_S_S_S_S_S_S_S_S_S_S_S_iS_S_S_S_S_S_S_S_S_S_S_S_S_S_S_S_S_S_S_S_S_S_S_S_S_S_S_S_S_S_S_S_S_S_S_S_S_S_S_S__param_5];
	ld.param.u64 	%rd20, [_Z14save_wavefilediiiPfS_S_S_S_S_S_S_S_S_S_S_S_S_S_S_S_S_S_S_S_S_S_S_S_S_S_S_S_S_S_S_S_S_S_S_S_S_S_S_iS_S_S_S_S_S_S_S_S_S_S_S_S_S_S_S_S_S_S_S_S_S_S_S_S_S_S_S_S_S_S_S_S_S_S_S_S_S_S_S__param_6];
	ld.param.u64 	%rd21, [_Z14save_wavefilediiiPfS_S_S_S_S_S_S_S_S_S_S_S_S_S_S_S_S_S_S_S_S_S_S_S_S_S_S_S_S_S_S_S_S_S_S_S_S_S_S_iS_S_S_S_S_S_S_S_S_S_S_S_S_S_S_S_S_S_S_S_S_S_S_S_S_S_S_S_S_S_S_S_S_S_S_S_S_S_S_S__param_7];
	ld.param.u64 	%rd22, [_Z14save_wavefilediiiPfS_S_S_S_S_S_S_S_S_S_S_S_S_S_S_S_S_S_S_S_S_S_S_S_S_S_S_S_S_S_S_S_S_S_S_S_S_S_S_iS_S_S_S_S_S_S_S_S_S_S_S_S_S_S_S_S_S_S_S_S_S_S_S_S_S_S_S_S_S_S_S_S_S_S_S_S_S_S_S__param_8];
	ld.param.u64 	%rd23, [_Z14save_wavefilediiiPfS_S_S_S_S_S_S_S_S_S_S_S_S_S_S_S_S_S_S_S_S_S_S_S_S_S_S_S_S_S_S_S_S_S_S_S_S_S_S_iS_S_S_S_S_S_S_S_S_S_S_S_S_S_S_S_S_S_S_S_S_S_S_S_S_S_S_S_S_S_S_S_S_S_S_S_S_S_S_S__param_9];
	ld.param.u64 	%rd24, [_Z14save_wavefilediiiPfS_S_S_S_S_S_S_S_S_S_S_S_S_S_S_S_S_S_S_S_S_S_S_S_S_S_S_S_S_S_S_S_S_S_S_S_S_S_S_iS_S_S_S_S_S_S_S_S_S_S_S_S_S_S_S_S_S_S_S_S_S_S_S_S_S_S_S_S_S_S_S_S_S_S_S_S_S_S_S__param_10];
	ld.param.u64 	%rd46, [_Z14save_wavefilediiiPfS_S_S_S_S_S_S_S_S_S_S_S_S_S_S_S_S_S_S_S_S_S_S_S_S_S_S_S_S_S_S_S_S_S_S_S_S_S_S_iS_S_S_S_S_S_S_S_S_S_S_S_S_S_S_S_S_S_S_S_S_S_S_S_S_S_S_S_S_S_S_S_S_S_S_S_S_S_S_S__param_32];
	ld.param.u64 	%rd81, [_Z14save_wavefilediiiPfS_S_S_S_S_S_S_S_S_S_S_S_S_S_S_S_S_S_S_S_S_S_S_S_S_S_S_S_S_S_S_S_S_S_S_S_S_S_S_iS_S_S_S_S_S_S_S_S_S_S_S_S_S_S_S_S_S_S_S_S_S_S_S_S_S_S_S_S_S_S_S_S_S_S_S_S_S_S_S__param_35];
	ld.param.u64 	%rd82, [_Z14save_wavefilediiiPfS_S_S_S_S_S_S_S_S_S_S_S_S_S_S_S_S_S_S_S_S_S_S_S_S_S_S_S_S_S_S_S_S_S_S_S_S_S_S_iS_S_S_S_S_S_S_S_S_S_S_S_S_S_S_S_S_S_S_S_S_S_S_S_S_S_S_S_S_S_S_S_S_S_S_S_S_S_S_S__param_36];
	ld.param.u64 	%rd83, [_Z14save_wavefilediiiPfS_S_S_S_S_S_S_S_S_S_S_S_S_S_S_S_S_S_S_S_S_S_S_S_S_S_S_S_S_S_S_S_S_S_S_S_S_S_S_iS_S_S_S_S_S_S_S_S_S_S_S_S_S_S_S_S_S_S_S_S_S_S_S_S_S_S_S_S_S_S_S_S_S_S_S_S_S_S_S__param_37];
	ld.param.u64 	%rd84, [_Z14save_wavefilediiiPfS_S_S_S_S_S_S_S_S_S_S_S_S_S_S_S_S_S_S_S_S_S_S_S_S_S_S_S_S_S_S_S_S_S_S_S_S_S_S_iS_S_S_S_S_S_S_S_S_S_S_S_S_S_S_S_S_S_S_S_S_S_S_S_S_S_S_S_S_S_S_S_S_S_S_S_S_S_S_S__param_38];
	ld.param.u64 	%rd85, [_Z14save_wavefilediiiPfS_S_S_S_S_S_S_S_S_S_S_S_S_S_S_S_S_S_S_S_S_S_S_S_S_S_S_S_S_S_S_S_S_S_S_S_S_S_S_iS_S_S_S_S_S_S_S_S_S_S_S_S_S_S_S_S_S_S_S_S_S_S_S_S_S_S_S_S_S_S_S_S_S_S_S_S_S_S_S__param_39];
	ld.param.u64 	%rd86, [_Z14save_wavefilediiiPfS_S_S_S_S_S_S_S_S_S_S_S_S_S_S_S_S_S_S_S_S_S_S_S_S_S_S_S_S_S_S_S_S_S_S_S_S_S_S_iS_S_S_S_S_S_S_S_S_S_S_S_S_S_S_S_S_S_S_S_S_S_S_S_S_S_S_S_S_S_S_S_S_S_S_S_S_S_S_S__param_40];
	ld.param.u64 	%rd87, [_Z14save_wavefilediiiPfS_S_S_S_S_S_S_S_S_S_S_S_S_S_S_S_S_S_S_S_S_S_S_S_S_S_S_S_S_S_S_S_S_S_S_S_S_S_S_iS_S_S_S_S_S_S_S_S_S_S_S_S_S_S_S_S_S_S_S_S_S_S_S_S_S_S_S_S_S_S_S_S_S_S_S_S_S_S_S__param_41];
	ld.param.u64 	%rd88, [_Z14save_wavefilediiiPfS_S_S_S_S_S_S_S_S_S_S_S_S_S_S_S_S_S_S_S_S_S_S_S_S_S_S_S_S_S_S_S_S_S_S_S_S_S_S_iS_S_S_S_S_S_S_S_S_S_S_S_S_S_S_S_S_S_S_S_S_S_S_S_S_S_S_S_S_S_S_S_S_S_S_S_S_S_S_S__param_42];
	ld.param.u64 	%rd69, [_Z14save_wavefilediiiPfS_S_S_S_S_S_S_S_S_S_S_S_S_S_S_S_S_S_S_S_S_S_S_S_S_S_S_S_S_S_S_S_S_S_S_S_S_S_S_iS_S_S_S_S_S_S_S_S_S_S_S_S_S_S_S_S_S_S_S_S_S_S_S_S_S_S_S_S_S_S_S_S_S_S_S_S_S_S_S__param_64];
	ld.param.u64 	%rd70, [_Z14save_wavefilediiiPfS_S_S_S_S_S_S_S_S_S_S_S_S_S_S_S_S_S_S_S_S_S_S_S_S_S_S_S_S_S_S_S_S_S_S_S_S_S_S_iS_S_S_S_S_S_S_S_S_S_S_S_S_S_S_S_S_S_S_S_S_S_S_S_S_S_S_S_S_S_S_S_S_S_S_S_S_S_S_S__param_65];
	ld.param.u64 	%rd71, [_Z14save_wavefilediiiPfS_S_S_S_S_S_S_S_S_S_S_S_S_S_S_S_S_S_S_S_S_S_S_S_S_S_S_S_S_S_S_S_S_S_S_S_S_S_S_iS_S_S_S_S_S_S_S_S_S_S_S_S_S_S_S_S_S_S_S_S_S_S_S_S_S_S_S_S_S_S_S_S_S_S_S_S_S_S_S__param_66];
	ld.param.u64 	%rd72, [_Z14save_wavefilediiiPfS_S_S_S_S_S_S_S_S_S_S_S_S_S_S_S_S_S_S_S_S_S_S_S_S_S_S_S_S_S_S_S_S_S_S_S_S_S_S_iS_S_S_S_S_S_S_S_S_S_S_S_S_S_S_S_S_S_S_S_S_S_S_S_S_S_S_S_S_S_S_S_S_S_S_S_S_S_S_S__param_67];
	ld.param.u64 	%rd73, [_Z14save_wavefilediiiPfS_S_S_S_S_S_S_S_S_S_S_S_S_S_S_S_S_S_S_S_S_S_S_S_S_S_S_S_S_S_S_S_S_S_S_S_S_S_S_iS_S_S_S_S_S_S_S_S_S_S_S_S_S_S_S_S_S_S_S_S_S_S_S_S_S_S_S_S_S_S_S_S_S_S_S_S_S_S_S__param_68];
	ld.param.u64 	%rd74, [_Z14save_wavefilediiiPfS_S_S_S_S_S_S_S_S_S_S_S_S_S_S_S_S_S_S_S_S_S_S_S_S_S_S_S_S_S_S_S_S_S_S_S_S_S_S_iS_S_S_S_S_S_S_S_S_S_S_S_S_S_S_S_S_S_S_S_S_S_S_S_S_S_S_S_S_S_S_S_S_S_S_S_S_S_S_S__param_69];
	ld.param.u64 	%rd75, [_Z14save_wavefilediiiPfS_S_S_S_S_S_S_S_S_S_S_S_S_S_S_S_S_S_S_S_S_S_S_S_S_S_S_S_S_S_S_S_S_S_S_S_S_S_S_iS_S_S_S_S_S_S_S_S_S_S_S_S_S_S_S_S_S_S_S_S_S_S_S_S_S_S_S_S_S_S_S_S_S_S_S_S_S_S_S__param_70];
	ld.param.u64 	%rd76, [_Z14save_wavefilediiiPfS_S_S_S_S_S_S_S_S_S_S_S_S_S_S_S_S_S_S_S_S_S_S_S_S_S_S_S_S_S_S_S_S_S_S_S_S_S_S_iS_S_S_S_S_S_S_S_S_S_S_S_S_S_S_S_S_S_S_S_S_S_S_S_S_S_S_S_S_S_S_S_S_S_S_S_S_S_S_S__param_71];
	ld.param.u64 	%rd77, [_Z14save_wavefilediiiPfS_S_S_S_S_S_S_S_S_S_S_S_S_S_S_S_S_S_S_S_S_S_S_S_S_S_S_S_S_S_S_S_S_S_S_S_S_S_S_iS_S_S_S_S_S_S_S_S_S_S_S_S_S_S_S_S_S_S_S_S_S_S_S_S_S_S_S_S_S_S_S_S_S_S_S_S_S_S_S__param_72];
	ld.param.u64 	%rd78, [_Z14save_wavefilediiiPfS_S_S_S_S_S_S_S_S_S_S_S_S_S_S_S_S_S_S_S_S_S_S_S_S_S_S_S_S_S_S_S_S_S_S_S_S_S_S_iS_S_S_S_S_S_S_S_S_S_S_S_S_S_S_S_S_S_S_S_S_S_S_S_S_S_S_S_S_S_S_S_S_S_S_S_S_S_S_S__param_73];
	ld.param.u64 	%rd79, [_Z14save_wavefilediiiPfS_S_S_S_S_S_S_S_S_S_S_S_S_S_S_S_S_S_S_S_S_S_S_S_S_S_S_S_S_S_S_S_S_S_S_S_S_S_S_iS_S_S_S_S_S_S_S_S_S_S_S_S_S_S_S_S_S_S_S_S_S_S_S_S_S_S_S_S_S_S_S_S_S_S_S_S_S_S_S__param_74];
	ld.param.u64 	%rd80, [_Z14save_wavefilediiiPfS_S_S_S_S_S_S_S_S_S_S_S_S_S_S_S_S_S_S_S_S_S_S_S_S_S_S_S_S_S_S_S_S_S_S_S_S_S_S_iS_S_S_S_S_S_S_S_S_S_S_S_S_S_S_S_S_S_S_S_S_S_S_S_S_S_S_S_S_S_S_S_S_S_S_S_S_S_S_S__param_75];
	ld.param.u64 	%rd89, [_Z14save_wavefilediiiPfS_S_S_S_S_S_S_S_S_S_S_S_S_S_S_S_S_S_S_S_S_S_S_S_S_S_S_S_S_S_S_S_S_S_S_S_S_S_S_iS_S_S_S_S_S_S_S_S_S_S_S_S_S_S_S_S_S_S_S_S_S_S_S_S_S_S_S_S_S_S_S_S_S_S_S_S_S_S_S__param_76];
	ld.param.u64 	%rd90, [_Z14save_wavefilediiiPfS_S_S_S_S_S_S_S_S_S_S_S_S_S_S_S_S_S_S_S_S_S_S_S_S_S_S_S_S_S_S_S_S_S_S_S_S_S_S_iS_S_S_S_S_S_S_S_S_S_S_S_S_S_S_S_S_S_S_S_S_S_S_S_S_S_S_S_S_S_S_S_S_S_S_S_S_S_S_S__param_77];
	ld.param.u64 	%rd91, [_Z14save_wavefilediiiPfS_S_S_S_S_S_S_S_S_S_S_S_S_S_S_S_S_S_S_S_S_S_S_S_S_S_S_S_S_S_S_S_S_S_S_S_S_S_S_iS_S_S_S_S_S_S_S_S_S_S_S_S_S_S_S_S_S_S_S_S_S_S_S_S_S_S_S_S_S_S_S_S_S_S_S_S_S_S_S__param_78];
	ld.param.u64 	%rd92, [_Z14save_wavefilediiiPfS_S_S_S_S_S_S_S_S_S_S_S_S_S_S_S_S_S_S_S_S_S_S_S_S_S_S_S_S_S_S_S_S_S_S_S_S_S_S_iS_S_S_S_S_S_S_S_S_S_S_S_S_S_S_S_S_S_S_S_S_S_S_S_S_S_S_S_S_S_S_S_S_S_S_S_S_S_S_S__param_79];
	ld.param.u64 	%rd93, [_Z14save_wavefilediiiPfS_S_S_S_S_S_S_S_S_S_S_S_S_S_S_S_S_S_S_S_S_S_S_S_S_S_S_S_S_S_S_S_S_S_S_S_S_S_S_iS_S_S_S_S_S_S_S_S_S_S_S_S_S_S_S_S_S_S_S_S_S_S_S_S_S_S_S_S_S_S_S_S_S_S_S_S_S_S_S__param_80];
	ld.param.u64 	%rd94, [_Z14save_wavefilediiiPfS_S_S_S_S_S_S_S_S_S_S_S_S_S_S_S_S_S_S_S_S_S_S_S_S_S_S_S_S_S_S_S_S_S_S_S_S_S_S_iS_S_S_S_S_S_S_S_S_S_S_S_S_S_S_S_S_S_S_S_S_S_S_S_S_S_S_S_S_S_S_S_S_S_S_S_S_S_S_S__param_81];
	ld.param.u64 	%rd95, [_Z14save_wavefilediiiPfS_S_S_S_S_S_S_S_S_S_S_S_S_S_S_S_S_S_S_S_S_S_S_S_S_S_S_S_S_S_S_S_S_S_S_S_S_S_S_iS_S_S_S_S_S_S_S_S_S_S_S_S_S_S_S_S_S_S_S_S_S_S_S_S_S_S_S_S_S_S_S_S_S_S_S_S_S_S_S__param_82];
	ld.param.u64 	%rd96, [_Z14save_wavefilediiiPfS_S_S_S_S_S_S_S_S_S_S_S_S_S_S_S_S_S_S_S_S_S_S_S_S_S_S_S_S_S_S_S_S_S_S_S_S_S_S_iS_S_S_S_S_S_S_S_S_S_S_S_S_S_S_S_S_S_S_S_S_S_S_S_S_S_S_S_S_S_S_S_S_S_S_S_S_S_S_S__param_83];
	cvta.to.global.u64 	%rd1, %rd96;
	cvta.to.global.u64 	%rd2, %rd95;
	cvta.to.global.u64 	%rd3, %rd94;
	cvta.to.global.u64 	%rd4, %rd93;
	cvta.to.global.u64 	%rd5, %rd92;
	cvta.to.global.u64 	%rd6, %rd91;
	cvta.to.global.u64 	%rd7, %rd90;
	cvta.to.global.u64 	%rd8, %rd89;
	cvta.to.global.u64 	%rd9, %rd88;
	cvta.to.global.u64 	%rd10, %rd87;
	cvta.to.global.u64 	%rd11, %rd86;
	cvta.to.global.u64 	%rd12, %rd85;
	cvta.to.global.u64 	%rd13, %rd84;
	cvta.to.global.u64 	%rd14, %rd83;
	cvta.to.global.u64 	%rd15, %rd82;
	cvta.to.global.u64 	%rd16, %rd81;
	mov.u32 	%r9, %ctaid.x;
	mov.u32 	%r10, %ntid.x;
	mov.u32 	%r11, %tid.x;
	mad.lo.s32 	%r1, %r9, %r10, %r11;
	mov.u32 	%r12, %ctaid.y;
	mov.u32 	%r13, %ntid.y;
	mov.u32 	%r14, %tid.y;
	mad.lo.s32 	%r2, %r12, %r13, %r14;
	setp.gt.s32 	%p2, %r1, -1;
	setp.lt.s32 	%p3, %r1, %r5;
	and.pred  	%p1, %p2, %p3;
	add.s32 	%r3, %r7, -6;
	setp.ge.s32 	%p4, %r2, %r3;
	add.s32 	%r4, %r7, 6;
	setp.lt.s32 	%p5, %r2, %r4;
	and.pred  	%p6, %p4, %p5;
	and.pred  	%p8, %p1, %p6;
	not.pred 	%p9, %p8;
	@%p9 bra 	$L__BB2_2;
	ld.param.u64 	%rd327, [_Z14save_wavefilediiiPfS_S_S_S_S_S_S_S_S_S_S_S_S_S_S_S_S_S_S_S_S_S_S_S_S_S_S_S_S_S_S_S_S_S_S_S_S_S_S_iS_S_S_S_S_S_S_S_S_S_S_S_S_S_S_S_S_S_S_S_S_S_S_S_S_S_S_S_S_S_S_S_S_S_S_S_S_S_S_S__param_51];
	ld.param.u64 	%rd326, [_Z14save_wavefilediiiPfS_S_S_S_S_S_S_S_S_S_S_S_S_S_S_S_S_S_S_S_S_S_S_S_S_S_S_S_S_S_S_S_S_S_S_S_S_S_S_iS_S_S_S_S_S_S_S_S_S_S_S_S_S_S_S_S_S_S_S_S_S_S_S_S_S_S_S_S_S_S_S_S_S_S_S_S_S_S_S__param_50];
	ld.param.u64 	%rd325, [_Z14save_wavefilediiiPfS_S_S_S_S_S_S_S_S_S_S_S_S_S_S_S_S_S_S_S_S_S_S_S_S_S_S_S_S_S_S_S_S_S_S_S_S_S_S_iS_S_S_S_S_S_S_S_S_S_S_S_S_S_S_S_S_S_S_S_S_S_S_S_S_S_S_S_S_S_S_S_S_S_S_S_S_S_S_S__param_49];
	ld.param.u64 	%rd324, [_Z14save_wavefilediiiPfS_S_S_S_S_S_S_S_S_S_S_S_S_S_S_S_S_S_S_S_S_S_S_S_S_S_S_S_S_S_S_S_S_S_S_S_S_S_S_iS_S_S_S_S_S_S_S_S_S_S_S_S_S_S_S_S_S_S_S_S_S_S_S_S_S_S_S_S_S_S_S_S_S_S_S_S_S_S_S__param_48];
	ld.param.u64 	%rd323, [_Z14save_wavefilediiiPfS_S_S_S_S_S_S_S_S_S_S_S_S_S_S_S_S_S_S_S_S_S_S_S_S_S_S_S_S_S_S_S_S_S_S_S_S_S_S_iS_S_S_S_S_S_S_S_S_S_S_S_S_S_S_S_S_S_S_S_S_S_S_S_S_S_S_S_S_S_S_S_S_S_S_S_S_S_S_S__param_47];
	ld.param.u64 	%rd322, [_Z14save_wavefilediiiPfS_S_S_S_S_S_S_S_S_S_S_S_S_S_S_S_S_S_S_S_S_S_S_S_S_S_S_S_S_S_S_S_S_S_S_S_S_S_S_iS_S_S_S_S_S_S_S_S_S_S_S_S_S_S_S_S_S_S_S_S_S_S_S_S_S_S_S_S_S_S_S_S_S_S_S_S_S_S_S__param_46];
	ld.param.u64 	%rd321, [_Z14save_wavefilediiiPfS_S_S_S_S_S_S_S_S_S_S_S_S_S_S_S_S_S_S_S_S_S_S_S_S_S_S_S_S_S_S_S_S_S_S_S_S_S_S_iS_S_S_S_S_S_S_S_S_S_S_S_S_S_S_S_S_S_S_S_S_S_S_S_S_S_S_S_S_S_S_S_S_S_S_S_S_S_S_S__param_45];
	ld.param.u64 	%rd320, [_Z14save_wavefilediiiPfS_S_S_S_S_S_S_S_S_S_S_S_S_S_S_S_S_S_S_S_S_S_S_S_S_S_S_S_S_S_S_S_S_S_S_S_S_S_S_iS_S_S_S_S_S_S_S_S_S_S_S_S_S_S_S_S_S_S_S_S_S_S_S_S_S_S_S_S_S_S_S_S_S_S_S_S_S_S_S__param_44];
	ld.param.u32 	%r54, [_Z14save_wavefilediiiPfS_S_S_S_S_S_S_S_S_S_S_S_S_S_S_S_S_S_S_S_S_S_S_S_S_S_S_S_S_S_S_S_S_S_S_S_S_S_S_iS_S_S_S_S_S_S_S_S_S_S_S_S_S_S_S_S_S_S_S_S_S_S_S_S_S_S_S_S_S_S_S_S_S_S_S_S_S_S_S__param_43];
	ld.param.u32 	%r48, [_Z14save_wavefilediiiPfS_S_S_S_S_S_S_S_S_S_S_S_S_S_S_S_S_S_S_S_S_S_S_S_S_S_S_S_S_S_S_S_S_S_S_S_S_S_S_iS_S_S_S_S_S_S_S_S_S_S_S_S_S_S_S_S_S_S_S_S_S_S_S_S_S_S_S_S_S_S_S_S_S_S_S_S_S_S_S__param_2];
	ld.param.u32 	%r41, [_Z14save_wavefilediiiPfS_S_S_S_S_S_S_S_S_S_S_S_S_S_S_S_S_S_S_S_S_S_S_S_S_S_S_S_S_S_S_S_S_S_S_S_S_S_S_iS_S_S_S_S_S_S_S_S_S_S_S_S_S_S_S_S_S_S_S_S_S_S_S_S_S_S_S_S_S_S_S_S_S_S_S_S_S_S_S__param_1];
	cvta.to.global.u64 	%rd97, %rd17;
	cvta.to.global.u64 	%rd98, %rd18;
	cvta.to.global.u64 	%rd99, %rd19;
	cvta.to.global.u64 	%rd100, %rd20;
	cvta.to.global.u64 	%rd101, %rd21;
	cvta.to.global.u64 	%rd102, %rd22;
	cvta.to.global.u64 	%rd103, %rd23;
	cvta.to.global.u64 	%rd104, %rd24;
	cvta.to.global.u64 	%rd105, %rd320;
	cvta.to.global.u64 	%rd106, %rd321;
	cvta.to.global.u64 	%rd107, %rd322;
	cvta.to.global.u64 	%rd108, %rd323;
	cvta.to.global.u64 	%rd109, %rd324;
	cvta.to.global.u64 	%rd110, %rd325;
	cvta.to.global.u64 	%rd111, %rd326;
	cvta.to.global.u64 	%rd112, %rd327;
	mad.lo.s32 	%r15, %r41, %r1, %r2;
	mul.wide.s32 	%rd113, %r15, 4;
	add.s64 	%rd114, %rd16, %rd113;
	ld.global.f32 	%f1, [%rd114];
	mad.lo.s32 	%r16, %r54, %r5, %r1;
	sub.s32 	%r17, %r2, %r48;
	mad.lo.s32 	%r18, %r16, 12, %r17;
	add.s32 	%r19, %r18, 12;
	mul.wide.s32 	%rd115, %r19, 4;
	add.s64 	%rd116, %rd97, %rd115;
	st.global.f32 	[%rd116], %f1;
	add.s64 	%rd117, %rd15, %rd113;
	ld.global.f32 	%f2, [%rd117];
	add.s64 	%rd118, %rd98, %rd115;
	st.global.f32 	[%rd118], %f2;
	add.s64 	%rd119, %rd14, %rd113;
	ld.global.f32 	%f3, [%rd119];
	add.s64 	%rd120, %rd99, %rd115;
	st.global.f32 	[%rd120], %f3;
	add.s64 	%rd121, %rd13, %rd113;
	ld.global.f32 	%f4, [%rd121];
	add.s64 	%rd122, %rd100, %rd115;
	st.global.f32 	[%rd122], %f4;
	add.s64 	%rd123, %rd12, %rd113;
	ld.global.f32 	%f5, [%rd123];
	add.s64 	%rd124, %rd101, %rd115;
	st.global.f32 	[%rd124], %f5;
	add.s64 	%rd125, %rd11, %rd113;
	ld.global.f32 	%f6, [%rd125];
	add.s64 	%rd126, %rd102, %rd115;
	st.global.f32 	[%rd126], %f6;
	add.s64 	%rd127, %rd10, %rd113;
	ld.global.f32 	%f7, [%rd127];
	add.s64 	%rd128, %rd103, %rd115;
	st.global.f32 	[%rd128], %f7;
	add.s64 	%rd129, %rd9, %rd113;
	ld.global.f32 	%f8, [%rd129];
	add.s64 	%rd130, %rd104, %rd115;
	st.global.f32 	[%rd130], %f8;
	add.s64 	%rd131, %rd8, %rd113;
	ld.global.f32 	%f9, [%rd131];
	add.s64 	%rd132, %rd105, %rd115;
	st.global.f32 	[%rd132], %f9;
	add.s64 	%rd133, %rd7, %rd113;
	ld.global.f32 	%f10, [%rd133];
	add.s64 	%rd134, %rd106, %rd115;
	st.global.f32 	[%rd134], %f10;
	add.s64 	%rd135, %rd6, %rd113;
	ld.global.f32 	%f11, [%rd135];
	add.s64 	%rd136, %rd107, %rd115;
	st.global.f32 	[%rd136], %f11;
	add.s64 	%rd137, %rd5, %rd113;
	ld.global.f32 	%f12, [%rd137];
	add.s64 	%rd138, %rd108, %rd115;
	st.global.f32 	[%rd138], %f12;
	add.s64 	%rd139, %rd4, %rd113;
	ld.global.f32 	%f13, [%rd139];
	add.s64 	%rd140, %rd109, %rd115;
	st.global.f32 	[%rd140], %f13;
	add.s64 	%rd141, %rd3, %rd113;
	ld.global.f32 	%f14, [%rd141];
	add.s64 	%rd142, %rd110, %rd115;
	st.global.f32 	[%rd142], %f14;
	add.s64 	%rd143, %rd2, %rd113;
	ld.global.f32 	%f15, [%rd143];
	add.s64 	%rd144, %rd111, %rd115;
	st.global.f32 	[%rd144], %f15;
	add.s64 	%rd145, %rd1, %rd113;
	ld.global.f32 	%f16, [%rd145];
	add.s64 	%rd146, %rd112, %rd115;
	st.global.f32 	[%rd146], %f16;
$L__BB2_2:
	not.pred 	%p10, %p1;
	@%p10 bra 	$L__BB2_5;
	ld.param.u32 	%r49, [_Z14save_wavefilediiiPfS_S_S_S_S_S_S_S_S_S_S_S_S_S_S_S_S_S_S_S_S_S_S_S_S_S_S_S_S_S_S_S_S_S_S_S_S_S_S_iS_S_S_S_S_S_S_S_S_S_S_S_S_S_S_S_S_S_S_S_S_S_S_S_S_S_S_S_S_S_S_S_S_S_S_S_S_S_S_S__param_2];
	ld.param.u32 	%r42, [_Z14save_wavefilediiiPfS_S_S_S_S_S_S_S_S_S_S_S_S_S_S_S_S_S_S_S_S_S_S_S_S_S_S_S_S_S_S_S_S_S_S_S_S_S_S_iS_S_S_S_S_S_S_S_S_S_S_S_S_S_S_S_S_S_S_S_S_S_S_S_S_S_S_S_S_S_S_S_S_S_S_S_S_S_S_S__param_1];
	sub.s32 	%r20, %r42, %r49;
	add.s32 	%r21, %r20, -6;
	setp.lt.s32 	%p11, %r2, %r21;
	add.s32 	%r22, %r20, 6;
	setp.ge.s32 	%p12, %r2, %r22;
	or.pred  	%p13, %p11, %p12;
	@%p13 bra 	$L__BB2_5;
	ld.param.u64 	%rd335, [_Z14save_wavefilediiiPfS_S_S_S_S_S_S_S_S_S_S_S_S_S_S_S_S_S_S_S_S_S_S_S_S_S_S_S_S_S_S_S_S_S_S_S_S_S_S_iS_S_S_S_S_S_S_S_S_S_S_S_S_S_S_S_S_S_S_S_S_S_S_S_S_S_S_S_S_S_S_S_S_S_S_S_S_S_S_S__param_59];
	ld.param.u64 	%rd334, [_Z14save_wavefilediiiPfS_S_S_S_S_S_S_S_S_S_S_S_S_S_S_S_S_S_S_S_S_S_S_S_S_S_S_S_S_S_S_S_S_S_S_S_S_S_S_iS_S_S_S_S_S_S_S_S_S_S_S_S_S_S_S_S_S_S_S_S_S_S_S_S_S_S_S_S_S_S_S_S_S_S_S_S_S_S_S__param_58];
	ld.param.u64 	%rd333, [_Z14save_wavefilediiiPfS_S_S_S_S_S_S_S_S_S_S_S_S_S_S_S_S_S_S_S_S_S_S_S_S_S_S_S_S_S_S_S_S_S_S_S_S_S_S_iS_S_S_S_S_S_S_S_S_S_S_S_S_S_S_S_S_S_S_S_S_S_S_S_S_S_S_S_S_S_S_S_S_S_S_S_S_S_S_S__param_57];
	ld.param.u64 	%rd332, [_Z14save_wavefilediiiPfS_S_S_S_S_S_S_S_S_S_S_S_S_S_S_S_S_S_S_S_S_S_S_S_S_S_S_S_S_S_S_S_S_S_S_S_S_S_S_iS_S_S_S_S_S_S_S_S_S_S_S_S_S_S_S_S_S_S_S_S_S_S_S_S_S_S_S_S_S_S_S_S_S_S_S_S_S_S_S__param_56];
	ld.param.u64 	%rd331, [_Z14save_wavefilediiiPfS_S_S_S_S_S_S_S_S_S_S_S_S_S_S_S_S_S_S_S_S_S_S_S_S_S_S_S_S_S_S_S_S_S_S_S_S_S_S_iS_S_S_S_S_S_S_S_S_S_S_S_S_S_S_S_S_S_S_S_S_S_S_S_S_S_S_S_S_S_S_S_S_S_S_S_S_S_S_S__param_55];
	ld.param.u64 	%rd330, [_Z14save_wavefilediiiPfS_S_S_S_S_S_S_S_S_S_S_S_S_S_S_S_S_S_S_S_S_S_S_S_S_S_S_S_S_S_S_S_S_S_S_S_S_S_S_iS_S_S_S_S_S_S_S_S_S_S_S_S_S_S_S_S_S_S_S_S_S_S_S_S_S_S_S_S_S_S_S_S_S_S_S_S_S_S_S__param_54];
	ld.param.u64 	%rd329, [_Z14save_wavefilediiiPfS_S_S_S_S_S_S_S_S_S_S_S_S_S_S_S_S_S_S_S_S_S_S_S_S_S_S_S_S_S_S_S_S_S_S_S_S_S_S_iS_S_S_S_S_S_S_S_S_S_S_S_S_S_S_S_S_S_S_S_S_S_S_S_S_S_S_S_S_S_S_S_S_S_S_S_S_S_S_S__param_53];
	ld.param.u64 	%rd328, [_Z14save_wavefilediiiPfS_S_S_S_S_S_S_S_S_S_S_S_S_S_S_S_S_S_S_S_S_S_S_S_S_S_S_S_S_S_S_S_S_S_S_S_S_S_S_iS_S_S_S_S_S_S_S_S_S_S_S_S_S_S_S_S_S_S_S_S_S_S_S_S_S_S_S_S_S_S_S_S_S_S_S_S_S_S_S__param_52];
	ld.param.u32 	%r55, [_Z14save_wavefilediiiPfS_S_S_S_S_S_S_S_S_S_S_S_S_S_S_S_S_S_S_S_S_S_S_S_S_S_S_S_S_S_S_S_S_S_S_S_S_S_S_iS_S_S_S_S_S_S_S_S_S_S_S_S_S_S_S_S_S_S_S_S_S_S_S_S_S_S_S_S_S_S_S_S_S_S_S_S_S_S_S__param_43];
	ld.param.u64 	%rd304, [_Z14save_wavefilediiiPfS_S_S_S_S_S_S_S_S_S_S_S_S_S_S_S_S_S_S_S_S_S_S_S_S_S_S_S_S_S_S_S_S_S_S_S_S_S_S_iS_S_S_S_S_S_S_S_S_S_S_S_S_S_S_S_S_S_S_S_S_S_S_S_S_S_S_S_S_S_S_S_S_S_S_S_S_S_S_S__param_18];
	ld.param.u64 	%rd303, [_Z14save_wavefilediiiPfS_S_S_S_S_S_S_S_S_S_S_S_S_S_S_S_S_S_S_S_S_S_S_S_S_S_S_S_S_S_S_S_S_S_S_S_S_S_S_iS_S_S_S_S_S_S_S_S_S_S_S_S_S_S_S_S_S_S_S_S_S_S_S_S_S_S_S_S_S_S_S_S_S_S_S_S_S_S_S__param_17];
	ld.param.u64 	%rd302, [_Z14save_wavefilediiiPfS_S_S_S_S_S_S_S_S_S_S_S_S_S_S_S_S_S_S_S_S_S_S_S_S_S_S_S_S_S_S_S_S_S_S_S_S_S_S_iS_S_S_S_S_S_S_S_S_S_S_S_S_S_S_S_S_S_S_S_S_S_S_S_S_S_S_S_S_S_S_S_S_S_S_S_S_S_S_S__param_16];
	ld.param.u64 	%rd301, [_Z14save_wavefilediiiPfS_S_S_S_S_S_S_S_S_S_S_S_S_S_S_S_S_S_S_S_S_S_S_S_S_S_S_S_S_S_S_S_S_S_S_S_S_S_S_iS_S_S_S_S_S_S_S_S_S_S_S_S_S_S_S_S_S_S_S_S_S_S_S_S_S_S_S_S_S_S_S_S_S_S_S_S_S_S_S__param_15];
	ld.param.u64 	%rd300, [_Z14save_wavefilediiiPfS_S_S_S_S_S_S_S_S_S_S_S_S_S_S_S_S_S_S_S_S_S_S_S_S_S_S_S_S_S_S_S_S_S_S_S_S_S_S_iS_S_S_S_S_S_S_S_S_S_S_S_S_S_S_S_S_S_S_S_S_S_S_S_S_S_S_S_S_S_S_S_S_S_S_S_S_S_S_S__param_14];
	ld.param.u64 	%rd299, [_Z14save_wavefilediiiPfS_S_S_S_S_S_S_S_S_S_S_S_S_S_S_S_S_S_S_S_S_S_S_S_S_S_S_S_S_S_S_S_S_S_S_S_S_S_S_iS_S_S_S_S_S_S_S_S_S_S_S_S_S_S_S_S_S_S_S_S_S_S_S_S_S_S_S_S_S_S_S_S_S_S_S_S_S_S_S__param_13];
	ld.param.u64 	%rd298, [_Z14save_wavefilediiiPfS_S_S_S_S_S_S_S_S_S_S_S_S_S_S_S_S_S_S_S_S_S_S_S_S_S_S_S_S_S_S_S_S_S_S_S_S_S_S_iS_S_S_S_S_S_S_S_S_S_S_S_S_S_S_S_S_S_S_S_S_S_S_S_S_S_S_S_S_S_S_S_S_S_S_S_S_S_S_S__param_12];
	ld.param.u64 	%rd297, [_Z14save_wavefilediiiPfS_S_S_S_S_S_S_S_S_S_S_S_S_S_S_S_S_S_S_S_S_S_S_S_S_S_S_S_S_S_S_S_S_S_S_S_S_S_S_iS_S_S_S_S_S_S_S_S_S_S_S_S_S_S_S_S_S_S_S_S_S_S_S_S_S_S_S_S_S_S_S_S_S_S_S_S_S_S_S__param_11];
	ld.param.u32 	%r50, [_Z14save_wavefilediiiPfS_S_S_S_S_S_S_S_S_S_S_S_S_S_S_S_S_S_S_S_S_S_S_S_S_S_S_S_S_S_S_S_S_S_S_S_S_S_S_iS_S_S_S_S_S_S_S_S_S_S_S_S_S_S_S_S_S_S_S_S_S_S_S_S_S_S_S_S_S_S_S_S_S_S_S_S_S_S_S__param_2];
	ld.param.u32 	%r43, [_Z14save_wavefilediiiPfS_S_S_S_S_S_S_S_S_S_S_S_S_S_S_S_S_S_S_S_S_S_S_S_S_S_S_S_S_S_S_S_S_S_S_S_S_S_S_iS_S_S_S_S_S_S_S_S_S_S_S_S_S_S_S_S_S_S_S_S_S_S_S_S_S_S_S_S_S_S_S_S_S_S_S_S_S_S_S__param_1];
	mad.lo.s32 	%r23, %r43, %r1, %r2;
	mul.wide.s32 	%rd147, %r23, 4;
	add.s64 	%rd148, %rd16, %rd147;
	ld.global.f32 	%f17, [%rd148];
	mad.lo.s32 	%r24, %r55, %r5, %r1;
	sub.s32 	%r25, %r2, %r43;
	add.s32 	%r26, %r25, %r50;
	mad.lo.s32 	%r27, %r24, 12, %r26;
	cvta.to.global.u64 	%rd149, %rd297;
	mul.wide.s32 	%rd150, %r27, 4;
	add.s64 	%rd151, %rd149, %rd150;
	st.global.f32 	[%rd151], %f17;
	add.s64 	%rd152, %rd15, %rd147;
	ld.global.f32 	%f18, [%rd152];
	cvta.to.global.u64 	%rd153, %rd298;
	add.s64 	%rd154, %rd153, %rd150;
	st.global.f32 	[%rd154], %f18;
	add.s64 	%rd155, %rd14, %rd147;
	ld.global.f32 	%f19, [%rd155];
	cvta.to.global.u64 	%rd156, %rd299;
	add.s64 	%rd157, %rd156, %rd150;
	st.global.f32 	[%rd157], %f19;
	add.s64 	%rd158, %rd13, %rd147;
	ld.global.f32 	%f20, [%rd158];
	cvta.to.global.u64 	%rd159, %rd300;
	add.s64 	%rd160, %rd159, %rd150;
	st.global.f32 	[%rd160], %f20;
	add.s64 	%rd161, %rd12, %rd147;
	ld.global.f32 	%f21, [%rd161];
	cvta.to.global.u64 	%rd162, %rd301;
	add.s64 	%rd163, %rd162, %rd150;
	st.global.f32 	[%rd163], %f21;
	add.s64 	%rd164, %rd11, %rd147;
	ld.global.f32 	%f22, [%rd164];
	cvta.to.global.u64 	%rd165, %rd302;
	add.s64 	%rd166, %rd165, %rd150;
	st.global.f32 	[%rd166], %f22;
	add.s64 	%rd167, %rd10, %rd147;
	ld.global.f32 	%f23, [%rd167];
	cvta.to.global.u64 	%rd168, %rd303;
	add.s64 	%rd169, %rd168, %rd150;
	st.global.f32 	[%rd169], %f23;
	add.s64 	%rd170, %rd9, %rd147;
	ld.global.f32 	%f24, [%rd170];
	cvta.to.global.u64 	%rd171, %rd304;
	add.s64 	%rd172, %rd171, %rd150;
	st.global.f32 	[%rd172], %f24;
	add.s64 	%rd173, %rd8, %rd147;
	ld.global.f32 	%f25, [%rd173];
	cvta.to.global.u64 	%rd174, %rd328;
	add.s64 	%rd175, %rd174, %rd150;
	st.global.f32 	[%rd175], %f25;
	add.s64 	%rd176, %rd7, %rd147;
	ld.global.f32 	%f26, [%rd176];
	cvta.to.global.u64 	%rd177, %rd329;
	add.s64 	%rd178, %rd177, %rd150;
	st.global.f32 	[%rd178], %f26;
	add.s64 	%rd179, %rd6, %rd147;
	ld.global.f32 	%f27, [%rd179];
	cvta.to.global.u64 	%rd180, %rd330;
	add.s64 	%rd181, %rd180, %rd150;
	st.global.f32 	[%rd181], %f27;
	add.s64 	%rd182, %rd5, %rd147;
	ld.global.f32 	%f28, [%rd182];
	cvta.to.global.u64 	%rd183, %rd331;
	add.s64 	%rd184, %rd183, %rd150;
	st.global.f32 	[%rd184], %f28;
	add.s64 	%rd185, %rd4, %rd147;
	ld.global.f32 	%f29, [%rd185];
	cvta.to.global.u64 	%rd186, %rd332;
	add.s64 	%rd187, %rd186, %rd150;
	st.global.f32 	[%rd187], %f29;
	add.s64 	%rd188, %rd3, %rd147;
	ld.global.f32 	%f30, [%rd188];
	cvta.to.global.u64 	%rd189, %rd333;
	add.s64 	%rd190, %rd189, %rd150;
	st.global.f32 	[%rd190], %f30;
	add.s64 	%rd191, %rd2, %rd147;
	ld.global.f32 	%f31, [%rd191];
	cvta.to.global.u64 	%rd192, %rd334;
	add.s64 	%rd193, %rd192, %rd150;
	st.global.f32 	[%rd193], %f31;
	add.s64 	%rd194, %rd1, %rd147;
	ld.global.f32 	%f32, [%rd194];
	cvta.to.global.u64 	%rd195, %rd335;
	add.s64 	%rd196, %rd195, %rd150;
	st.global.f32 	[%rd196], %f32;
$L__BB2_5:
	ld.param.u32 	%r44, [_Z14save_wavefilediiiPfS_S_S_S_S_S_S_S_S_S_S_S_S_S_S_S_S_S_S_S_S_S_S_S_S_S_S_S_S_S_S_S_S_S_S_S_S_S_S_iS_S_S_S_S_S_S_S_S_S_S_S_S_S_S_S_S_S_S_S_S_S_S_S_S_S_S_S_S_S_S_S_S_S_S_S_S_S_S_S__param_1];
	setp.lt.s32 	%p14, %r1, %r3;
	setp.ge.s32 	%p15, %r1, %r4;
	setp.ge.s32 	%p16, %r2, %r44;
	or.pred  	%p17, %p15, %p16;
	or.pred  	%p18, %p17, %p14;
	@%p18 bra 	$L__BB2_7;
	ld.param.u64 	%rd339, [_Z14save_wavefilediiiPfS_S_S_S_S_S_S_S_S_S_S_S_S_S_S_S_S_S_S_S_S_S_S_S_S_S_S_S_S_S_S_S_S_S_S_S_S_S_S_iS_S_S_S_S_S_S_S_S_S_S_S_S_S_S_S_S_S_S_S_S_S_S_S_S_S_S_S_S_S_S_S_S_S_S_S_S_S_S_S__param_63];
	ld.param.u64 	%rd338, [_Z14save_wavefilediiiPfS_S_S_S_S_S_S_S_S_S_S_S_S_S_S_S_S_S_S_S_S_S_S_S_S_S_S_S_S_S_S_S_S_S_S_S_S_S_S_iS_S_S_S_S_S_S_S_S_S_S_S_S_S_S_S_S_S_S_S_S_S_S_S_S_S_S_S_S_S_S_S_S_S_S_S_S_S_S_S__param_62];
	ld.param.u64 	%rd337, [_Z14save_wavefilediiiPfS_S_S_S_S_S_S_S_S_S_S_S_S_S_S_S_S_S_S_S_S_S_S_S_S_S_S_S_S_S_S_S_S_S_S_S_S_S_S_iS_S_S_S_S_S_S_S_S_S_S_S_S_S_S_S_S_S_S_S_S_S_S_S_S_S_S_S_S_S_S_S_S_S_S_S_S_S_S_S__param_61];
	ld.param.u64 	%rd336, [_Z14save_wavefilediiiPfS_S_S_S_S_S_S_S_S_S_S_S_S_S_S_S_S_S_S_S_S_S_S_S_S_S_S_S_S_S_S_S_S_S_S_S_S_S_S_iS_S_S_S_S_S_S_S_S_S_S_S_S_S_S_S_S_S_S_S_S_S_S_S_S_S_S_S_S_S_S_S_S_S_S_S_S_S_S_S__param_60];
	ld.param.u32 	%r56, [_Z14save_wavefilediiiPfS_S_S_S_S_S_S_S_S_S_S_S_S_S_S_S_S_S_S_S_S_S_S_S_S_S_S_S_S_S_S_S_S_S_S_S_S_S_S_iS_S_S_S_S_S_S_S_S_S_S_S_S_S_S_S_S_S_S_S_S_S_S_S_S_S_S_S_S_S_S_S_S_S_S_S_S_S_S_S__param_43];
	ld.param.u64 	%rd312, [_Z14save_wavefilediiiPfS_S_S_S_S_S_S_S_S_S_S_S_S_S_S_S_S_S_S_S_S_S_S_S_S_S_S_S_S_S_S_S_S_S_S_S_S_S_S_iS_S_S_S_S_S_S_S_S_S_S_S_S_S_S_S_S_S_S_S_S_S_S_S_S_S_S_S_S_S_S_S_S_S_S_S_S_S_S_S__param_26];
	ld.param.u64 	%rd311, [_Z14save_wavefilediiiPfS_S_S_S_S_S_S_S_S_S_S_S_S_S_S_S_S_S_S_S_S_S_S_S_S_S_S_S_S_S_S_S_S_S_S_S_S_S_S_iS_S_S_S_S_S_S_S_S_S_S_S_S_S_S_S_S_S_S_S_S_S_S_S_S_S_S_S_S_S_S_S_S_S_S_S_S_S_S_S__param_25];
	ld.param.u64 	%rd310, [_Z14save_wavefilediiiPfS_S_S_S_S_S_S_S_S_S_S_S_S_S_S_S_S_S_S_S_S_S_S_S_S_S_S_S_S_S_S_S_S_S_S_S_S_S_S_iS_S_S_S_S_S_S_S_S_S_S_S_S_S_S_S_S_S_S_S_S_S_S_S_S_S_S_S_S_S_S_S_S_S_S_S_S_S_S_S__param_24];
	ld.param.u64 	%rd309, [_Z14save_wavefilediiiPfS_S_S_S_S_S_S_S_S_S_S_S_S_S_S_S_S_S_S_S_S_S_S_S_S_S_S_S_S_S_S_S_S_S_S_S_S_S_S_iS_S_S_S_S_S_S_S_S_S_S_S_S_S_S_S_S_S_S_S_S_S_S_S_S_S_S_S_S_S_S_S_S_S_S_S_S_S_S_S__param_23];
	ld.param.u64 	%rd308, [_Z14save_wavefilediiiPfS_S_S_S_S_S_S_S_S_S_S_S_S_S_S_S_S_S_S_S_S_S_S_S_S_S_S_S_S_S_S_S_S_S_S_S_S_S_S_iS_S_S_S_S_S_S_S_S_S_S_S_S_S_S_S_S_S_S_S_S_S_S_S_S_S_S_S_S_S_S_S_S_S_S_S_S_S_S_S__param_22];
	ld.param.u64 	%rd307, [_Z14save_wavefilediiiPfS_S_S_S_S_S_S_S_S_S_S_S_S_S_S_S_S_S_S_S_S_S_S_S_S_S_S_S_S_S_S_S_S_S_S_S_S_S_S_iS_S_S_S_S_S_S_S_S_S_S_S_S_S_S_S_S_S_S_S_S_S_S_S_S_S_S_S_S_S_S_S_S_S_S_S_S_S_S_S__param_21];
	ld.param.u64 	%rd306, [_Z14save_wavefilediiiPfS_S_S_S_S_S_S_S_S_S_S_S_S_S_S_S_S_S_S_S_S_S_S_S_S_S_S_S_S_S_S_S_S_S_S_S_S_S_S_iS_S_S_S_S_S_S_S_S_S_S_S_S_S_S_S_S_S_S_S_S_S_S_S_S_S_S_S_S_S_S_S_S_S_S_S_S_S_S_S__param_20];
	ld.param.u64 	%rd305, [_Z14save_wavefilediiiPfS_S_S_S_S_S_S_S_S_S_S_S_S_S_S_S_S_S_S_S_S_S_S_S_S_S_S_S_S_S_S_S_S_S_S_S_S_S_S_iS_S_S_S_S_S_S_S_S_S_S_S_S_S_S_S_S_S_S_S_S_S_S_S_S_S_S_S_S_S_S_S_S_S_S_S_S_S_S_S__param_19];
	ld.param.u32 	%r51, [_Z14save_wavefilediiiPfS_S_S_S_S_S_S_S_S_S_S_S_S_S_S_S_S_S_S_S_S_S_S_S_S_S_S_S_S_S_S_S_S_S_S_S_S_S_S_iS_S_S_S_S_S_S_S_S_S_S_S_S_S_S_S_S_S_S_S_S_S_S_S_S_S_S_S_S_S_S_S_S_S_S_S_S_S_S_S__param_2];
	ld.param.u32 	%r45, [_Z14save_wavefilediiiPfS_S_S_S_S_S_S_S_S_S_S_S_S_S_S_S_S_S_S_S_S_S_S_S_S_S_S_S_S_S_S_S_S_S_S_S_S_S_S_iS_S_S_S_S_S_S_S_S_S_S_S_S_S_S_S_S_S_S_S_S_S_S_S_S_S_S_S_S_S_S_S_S_S_S_S_S_S_S_S__param_1];
	mad.lo.s32 	%r28, %r45, %r1, %r2;
	mul.wide.s32 	%rd197, %r28, 4;
	add.s64 	%rd198, %rd16, %rd197;
	ld.global.f32 	%f33, [%rd198];
	sub.s32 	%r29, %r1, %r51;
	mad.lo.s32 	%r30, %r56, 12, %r29;
	add.s32 	%r31, %r30, 12;
	mad.lo.s32 	%r32, %r31, %r45, %r2;
	cvta.to.global.u64 	%rd199, %rd305;
	mul.wide.s32 	%rd200, %r32, 4;
	add.s64 	%rd201, %rd199, %rd200;
	st.global.f32 	[%rd201], %f33;
	add.s64 	%rd202, %rd15, %rd197;
	ld.global.f32 	%f34, [%rd202];
	cvta.to.global.u64 	%rd203, %rd306;
	add.s64 	%rd204, %rd203, %rd200;
	st.global.f32 	[%rd204], %f34;
	add.s64 	%rd205, %rd14, %rd197;
	ld.global.f32 	%f35, [%rd205];
	cvta.to.global.u64 	%rd206, %rd307;
	add.s64 	%rd207, %rd206, %rd200;
	st.global.f32 	[%rd207], %f35;
	add.s64 	%rd208, %rd13, %rd197;
	ld.global.f32 	%f36, [%rd208];
	cvta.to.global.u64 	%rd209, %rd308;
	add.s64 	%rd210, %rd209, %rd200;
	st.global.f32 	[%rd210], %f36;
	add.s64 	%rd211, %rd12, %rd197;
	ld.global.f32 	%f37, [%rd211];
	cvta.to.global.u64 	%rd212, %rd309;
	add.s64 	%rd213, %rd212, %rd200;
	st.global.f32 	[%rd213], %f37;
	add.s64 	%rd214, %rd11, %rd197;
	ld.global.f32 	%f38, [%rd214];
	cvta.to.global.u64 	%rd215, %rd310;
	add.s64 	%rd216, %rd215, %rd200;
	st.global.f32 	[%rd216], %f38;
	add.s64 	%rd217, %rd10, %rd197;
	ld.global.f32 	%f39, [%rd217];
	cvta.to.global.u64 	%rd218, %rd311;
	add.s64 	%rd219, %rd218, %rd200;
	st.global.f32 	[%rd219], %f39;
	add.s64 	%rd220, %rd9, %rd197;
	ld.global.f32 	%f40, [%rd220];
	cvta.to.global.u64 	%rd221, %rd312;
	add.s64 	%rd222, %rd221, %rd200;
	st.global.f32 	[%rd222], %f40;
	add.s64 	%rd223, %rd8, %rd197;
	ld.global.f32 	%f41, [%rd223];
	cvta.to.global.u64 	%rd224, %rd336;
	add.s64 	%rd225, %rd224, %rd200;
	st.global.f32 	[%rd225], %f41;
	add.s64 	%rd226, %rd7, %rd197;
	ld.global.f32 	%f42, [%rd226];
	cvta.to.global.u64 	%rd227, %rd337;
	add.s64 	%rd228, %rd227, %rd200;
	st.global.f32 	[%rd228], %f42;
	add.s64 	%rd229, %rd6, %rd197;
	ld.global.f32 	%f43, [%rd229];
	cvta.to.global.u64 	%rd230, %rd338;
	add.s64 	%rd231, %rd230, %rd200;
	st.global.f32 	[%rd231], %f43;
	add.s64 	%rd232, %rd5, %rd197;
	ld.global.f32 	%f44, [%rd232];
	cvta.to.global.u64 	%rd233, %rd339;
	add.s64 	%rd234, %rd233, %rd200;
	st.global.f32 	[%rd234], %f44;
	add.s64 	%rd235, %rd4, %rd197;
	ld.global.f32 	%f45, [%rd235];
	cvta.to.global.u64 	%rd236, %rd69;
	add.s64 	%rd237, %rd236, %rd200;
	st.global.f32 	[%rd237], %f45;
	add.s64 	%rd238, %rd3, %rd197;
	ld.global.f32 	%f46, [%rd238];
	cvta.to.global.u64 	%rd239, %rd70;
	add.s64 	%rd240, %rd239, %rd200;
	st.global.f32 	[%rd240], %f46;
	add.s64 	%rd241, %rd2, %rd197;
	ld.global.f32 	%f47, [%rd241];
	cvta.to.global.u64 	%rd242, %rd71;
	add.s64 	%rd243, %rd242, %rd200;
	st.global.f32 	[%rd243], %f47;
	add.s64 	%rd244, %rd1, %rd197;
	ld.global.f32 	%f48, [%rd244];
	cvta.to.global.u64 	%rd245, %rd72;
	add.s64 	%rd246, %rd245, %rd200;
	st.global.f32 	[%rd246], %f48;
$L__BB2_7:
	ld.param.u32 	%r52, [_Z14save_wavefilediiiPfS_S_S_S_S_S_S_S_S_S_S_S_S_S_S_S_S_S_S_S_S_S_S_S_S_S_S_S_S_S_S_S_S_S_S_S_S_S_S_iS_S_S_S_S_S_S_S_S_S_S_S_S_S_S_S_S_S_S_S_S_S_S_S_S_S_S_S_S_S_S_S_S_S_S_S_S_S_S_S__param_2];
	ld.param.u32 	%r46, [_Z14save_wavefilediiiPfS_S_S_S_S_S_S_S_S_S_S_S_S_S_S_S_S_S_S_S_S_S_S_S_S_S_S_S_S_S_S_S_S_S_S_S_S_S_S_iS_S_S_S_S_S_S_S_S_S_S_S_S_S_S_S_S_S_S_S_S_S_S_S_S_S_S_S_S_S_S_S_S_S_S_S_S_S_S_S__param_1];
	setp.ge.s32 	%p19, %r2, %r46;
	sub.s32 	%r33, %r5, %r52;
	add.s32 	%r34, %r33, -6;
	setp.lt.s32 	%p20, %r1, %r34;
	add.s32 	%r35, %r33, 6;
	setp.ge.s32 	%p21, %r1, %r35;
	or.pred  	%p22, %p21, %p19;
	or.pred  	%p23, %p22, %p20;
	@%p23 bra 	$L__BB2_9;
	ld.param.u32 	%r57, [_Z14save_wavefilediiiPfS_S_S_S_S_S_S_S_S_S_S_S_S_S_S_S_S_S_S_S_S_S_S_S_S_S_S_S_S_S_S_S_S_S_S_S_S_S_S_iS_S_S_S_S_S_S_S_S_S_S_S_S_S_S_S_S_S_S_S_S_S_S_S_S_S_S_S_S_S_S_S_S_S_S_S_S_S_S_S__param_43];
	ld.param.u64 	%rd319, [_Z14save_wavefilediiiPfS_S_S_S_S_S_S_S_S_S_S_S_S_S_S_S_S_S_S_S_S_S_S_S_S_S_S_S_S_S_S_S_S_S_S_S_S_S_S_iS_S_S_S_S_S_S_S_S_S_S_S_S_S_S_S_S_S_S_S_S_S_S_S_S_S_S_S_S_S_S_S_S_S_S_S_S_S_S_S__param_34];
	ld.param.u64 	%rd318, [_Z14save_wavefilediiiPfS_S_S_S_S_S_S_S_S_S_S_S_S_S_S_S_S_S_S_S_S_S_S_S_S_S_S_S_S_S_S_S_S_S_S_S_S_S_S_iS_S_S_S_S_S_S_S_S_S_S_S_S_S_S_S_S_S_S_S_S_S_S_S_S_S_S_S_S_S_S_S_S_S_S_S_S_S_S_S__param_33];
	ld.param.u64 	%rd317, [_Z14save_wavefilediiiPfS_S_S_S_S_S_S_S_S_S_S_S_S_S_S_S_S_S_S_S_S_S_S_S_S_S_S_S_S_S_S_S_S_S_S_S_S_S_S_iS_S_S_S_S_S_S_S_S_S_S_S_S_S_S_S_S_S_S_S_S_S_S_S_S_S_S_S_S_S_S_S_S_S_S_S_S_S_S_S__param_31];
	ld.param.u64 	%rd316, [_Z14save_wavefilediiiPfS_S_S_S_S_S_S_S_S_S_S_S_S_S_S_S_S_S_S_S_S_S_S_S_S_S_S_S_S_S_S_S_S_S_S_S_S_S_S_iS_S_S_S_S_S_S_S_S_S_S_S_S_S_S_S_S_S_S_S_S_S_S_S_S_S_S_S_S_S_S_S_S_S_S_S_S_S_S_S__param_30];
	ld.param.u64 	%rd315, [_Z14save_wavefilediiiPfS_S_S_S_S_S_S_S_S_S_S_S_S_S_S_S_S_S_S_S_S_S_S_S_S_S_S_S_S_S_S_S_S_S_S_S_S_S_S_iS_S_S_S_S_S_S_S_S_S_S_S_S_S_S_S_S_S_S_S_S_S_S_S_S_S_S_S_S_S_S_S_S_S_S_S_S_S_S_S__param_29];
	ld.param.u64 	%rd314, [_Z14save_wavefilediiiPfS_S_S_S_S_S_S_S_S_S_S_S_S_S_S_S_S_S_S_S_S_S_S_S_S_S_S_S_S_S_S_S_S_S_S_S_S_S_S_iS_S_S_S_S_S_S_S_S_S_S_S_S_S_S_S_S_S_S_S_S_S_S_S_S_S_S_S_S_S_S_S_S_S_S_S_S_S_S_S__param_28];
	ld.param.u64 	%rd313, [_Z14save_wavefilediiiPfS_S_S_S_S_S_S_S_S_S_S_S_S_S_S_S_S_S_S_S_S_S_S_S_S_S_S_S_S_S_S_S_S_S_S_S_S_S_S_iS_S_S_S_S_S_S_S_S_S_S_S_S_S_S_S_S_S_S_S_S_S_S_S_S_S_S_S_S_S_S_S_S_S_S_S_S_S_S_S__param_27];
	ld.param.u32 	%r53, [_Z14save_wavefilediiiPfS_S_S_S_S_S_S_S_S_S_S_S_S_S_S_S_S_S_S_S_S_S_S_S_S_S_S_S_S_S_S_S_S_S_S_S_S_S_S_iS_S_S_S_S_S_S_S_S_S_S_S_S_S_S_S_S_S_S_S_S_S_S_S_S_S_S_S_S_S_S_S_S_S_S_S_S_S_S_S__param_2];
	ld.param.u32 	%r47, [_Z14save_wavefilediiiPfS_S_S_S_S_S_S_S_S_S_S_S_S_S_S_S_S_S_S_S_S_S_S_S_S_S_S_S_S_S_S_S_S_S_S_S_S_S_S_iS_S_S_S_S_S_S_S_S_S_S_S_S_S_S_S_S_S_S_S_S_S_S_S_S_S_S_S_S_S_S_S_S_S_S_S_S_S_S_S__param_1];
	mad.lo.s32 	%r36, %r47, %r1, %r2;
	mul.wide.s32 	%rd247, %r36, 4;
	add.s64 	%rd248, %rd16, %rd247;
	ld.global.f32 	%f49, [%rd248];
	sub.s32 	%r37, %r1, %r5;
	add.s32 	%r38, %r37, %r53;
	mad.lo.s32 	%r39, %r57, 12, %r38;
	mad.lo.s32 	%r40, %r39, %r47, %r2;
	cvta.to.global.u64 	%rd249, %rd313;
	mul.wide.s32 	%rd250, %r40, 4;
	add.s64 	%rd251, %rd249, %rd250;
	st.global.f32 	[%rd251], %f49;
	add.s64 	%rd252, %rd15, %rd247;
	ld.global.f32 	%f50, [%rd252];
	cvta.to.global.u64 	%rd253, %rd314;
	add.s64 	%rd254, %rd253, %rd250;
	st.global.f32 	[%rd254], %f50;
	add.s64 	%rd255, %rd14, %rd247;
	ld.global.f32 	%f51, [%rd255];
	cvta.to.global.u64 	%rd256, %rd315;
	add.s64 	%rd257, %rd256, %rd250;
	st.global.f32 	[%rd257], %f51;
	add.s64 	%rd258, %rd13, %rd247;
	ld.global.f32 	%f52, [%rd258];
	cvta.to.global.u64 	%rd259, %rd316;
	add.s64 	%rd260, %rd259, %rd250;
	st.global.f32 	[%rd260], %f52;
	add.s64 	%rd261, %rd12, %rd247;
	ld.global.f32 	%f53, [%rd261];
	cvta.to.global.u64 	%rd262, %rd317;
	add.s64 	%rd263, %rd262, %rd250;
	st.global.f32 	[%rd263], %f53;
	add.s64 	%rd264, %rd11, %rd247;
	ld.global.f32 	%f54, [%rd264];
	cvta.to.global.u64 	%rd265, %rd46;
	add.s64 	%rd266, %rd265, %rd250;
	st.global.f32 	[%rd266], %f54;
	add.s64 	%rd267, %rd10, %rd247;
	ld.global.f32 	%f55, [%rd267];
	cvta.to.global.u64 	%rd268, %rd318;
	add.s64 	%rd269, %rd268, %rd250;
	st.global.f32 	[%rd269], %f55;
	add.s64 	%rd270, %rd9, %rd247;
	ld.global.f32 	%f56, [%rd270];
	cvta.to.global.u64 	%rd271, %rd319;
	add.s64 	%rd272, %rd271, %rd250;
	st.global.f32 	[%rd272], %f56;
	add.s64 	%rd273, %rd8, %rd247;
	ld.global.f32 	%f57, [%rd273];
	cvta.to.global.u64 	%rd274, %rd73;
	add.s64 	%rd275, %rd274, %rd250;
	st.global.f32 	[%rd275], %f57;
	add.s64 	%rd276, %rd7, %rd247;
	ld.global.f32 	%f58, [%rd276];
	cvta.to.global.u64 	%rd277, %rd74;
	add.s64 	%rd278, %rd277, %rd250;
	st.global.f32 	[%rd278], %f58;
	add.s64 	%rd279, %rd6, %rd247;
	ld.global.f32 	%f59, [%rd279];
	cvta.to.global.u64 	%rd280, %rd75;
	add.s64 	%rd281, %rd280, %rd250;
	st.global.f32 	[%rd281], %f59;
	add.s64 	%rd282, %rd5, %rd247;
	ld.global.f32 	%f60, [%rd282];
	cvta.to.global.u64 	%rd283, %rd76;
	add.s64 	%rd284, %rd283, %rd250;
	st.global.f32 	[%rd284], %f60;
	add.s64 	%rd285, %rd4, %rd247;
	ld.global.f32 	%f61, [%rd285];
	cvta.to.global.u64 	%rd286, %rd77;
	add.s64 	%rd287, %rd286, %rd250;
	st.global.f32 	[%rd287], %f61;
	add.s64 	%rd288, %rd3, %rd247;
	ld.global.f32 	%f62, [%rd288];
	cvta.to.global.u64 	%rd289, %rd78;
	add.s64 	%rd290, %rd289, %rd250;
	st.global.f32 	[%rd290], %f62;
	add.s64 	%rd291, %rd2, %rd247;
	ld.global.f32 	%f63, [%rd291];
	cvta.to.global.u64 	%rd292, %rd79;
	add.s64 	%rd293, %rd292, %rd250;
	st.global.f32 	[%rd293], %f63;
	add.s64 	%rd294, %rd1, %rd247;
	ld.global.f32 	%f64, [%rd294];
	cvta.to.global.u64 	%rd295, %rd80;
	add.s64 	%rd296, %rd295, %rd250;
	st.global.f32 	[%rd296], %f64;
$L__BB2_9:
	ret;

}
	// .globl	_Z19read_last_wavefilediiiPfS_S_S_S_S_S_S_S_S_S_S_S_S_S_S_S_S_S_S_S_S_S_S_S_S_S_S_S_S_S_S_
.visible .entry _Z19read_last_wavefilediiiPfS_S_S_S_S_S_S_S_S_S_S_S_S_S_S_S_S_S_S_S_S_S_S_S_S_S_S_S_S_S_S_(
	.param .u32 _Z19read_last_wavefilediiiPfS_S_S_S_S_S_S_S_S_S_S_S_S_S_S_S_S_S_S_S_S_S_S_S_S_S_S_S_S_S_S__param_0,
	.param .u32 _Z19read_last_wavefilediiiPfS_S_S_S_S_S_S_S_S_S_S_S_S_S_S_S_S_S_S_S_S_S_S_S_S_S_S_S_S_S_S__param_1,
	.param .u32 _Z19read_last_wavefilediiiPfS_S_S_S_S_S_S_S_S_S_S_S_S_S_S_S_S_S_S_S_S_S_S_S_S_S_S_S_S_S_S__param_2,
	.param .u64 .ptr .align 1 _Z19read_last_wavefilediiiPfS_S_S_S_S_S_S_S_S_S_S_S_S_S_S_S_S_S_S_S_S_S_S_S_S_S_S_S_S_S_S__param_3,
	.param .u64 .ptr .align 1 _Z19read_last_wavefilediiiPfS_S_S_S_S_S_S_S_S_S_S_S_S_S_S_S_S_S_S_S_S_S_S_S_S_S_S_S_S_S_S__param_4,
	.param .u64 .ptr .align 1 _Z19read_last_wavefilediiiPfS_S_S_S_S_S_S_S_S_S_S_S_S_S_S_S_S_S_S_S_S_S_S_S_S_S_S_S_S_S_S__param_5,
	.param .u64 .ptr .align 1 _Z19read_last_wavefilediiiPfS_S_S_S_S_S_S_S_S_S_S_S_S_S_S_S_S_S_S_S_S_S_S_S_S_S_S_S_S_S_S__param_6,
	.param .u64 .ptr .align 1 _Z19read_last_wavefilediiiPfS_S_S_S_S_S_S_S_S_S_S_S_S_S_S_S_S_S_S_S_S_S_S_S_S_S_S_S_S_S_S__param_7,
	.param .u64 .ptr .align 1 _Z19read_last_wavefilediiiPfS_S_S_S_S_S_S_S_S_S_S_S_S_S_S_S_S_S_S_S_S_S_S_S_S_S_S_S_S_S_S__param_8,
	.param .u64 .ptr .align 1 _Z19read_last_wavefilediiiPfS_S_S_S_S_S_S_S_S_S_S_S_S_S_S_S_S_S_S_S_S_S_S_S_S_S_S_S_S_S_S__param_9,
	.param .u64 .ptr .align 1 _Z19read_last_wavefilediiiPfS_S_S_S_S_S_S_S_S_S_S_S_S_S_S_S_S_S_S_S_S_S_S_S_S_S_S_S_S_S_S__param_10,
	.param .u64 .ptr .align 1 _Z19read_last_wavefilediiiPfS_S_S_S_S_S_S_S_S_S_S_S_S_S_S_S_S_S_S_S_S_S_S_S_S_S_S_S_S_S_S__param_11,
	.param .u64 .ptr .align 1 _Z19read_last_wavefilediiiPfS_S_S_S_S_S_S_S_S_S_S_S_S_S_S_S_S_S_S_S_S_S_S_S_S_S_S_S_S_S_S__param_12,
	.param .u64 .ptr .align 1 _Z19read_last_wavefilediiiPfS_S_S_S_S_S_S_S_S_S_S_S_S_S_S_S_S_S_S_S_S_S_S_S_S_S_S_S_S_S_S__param_13,
	.param .u64 .ptr .align 1 _Z19read_last_wavefilediiiPfS_S_S_S_S_S_S_S_S_S_S_S_S_S_S_S_S_S_S_S_S_S_S_S_S_S_S_S_S_S_S__param_14,
	.param .u64 .ptr .align 1 _Z19read_last_wavefilediiiPfS_S_S_S_S_S_S_S_S_S_S_S_S_S_S_S_S_S_S_S_S_S_S_S_S_S_S_S_S_S_S__param_15,
	.param .u64 .ptr .align 1 _Z19read_last_wavefilediiiPfS_S_S_S_S_S_S_S_S_S_S_S_S_S_S_S_S_S_S_S_S_S_S_S_S_S_S_S_S_S_S__param_16,
	.param .u64 .ptr .align 1 _Z19read_last_wavefilediiiPfS_S_S_S_S_S_S_S_S_S_S_S_S_S_S_S_S_S_S_S_S_S_S_S_S_S_S_S_S_S_S__param_17,
	.param .u64 .ptr .align 1 _Z19read_last_wavefilediiiPfS_S_S_S_S_S_S_S_S_S_S_S_S_S_S_S_S_S_S_S_S_S_S_S_S_S_S_S_S_S_S__param_18,
	.param .u64 .ptr .align 1 _Z19read_last_wavefilediiiPfS_S_S_S_S_S_S_S_S_S_S_S_S_S_S_S_S_S_S_S_S_S_S_S_S_S_S_S_S_S_S__param_19,
	.param .u64 .ptr .align 1 _Z19read_last_wavefilediiiPfS_S_S_S_S_S_S_S_S_S_S_S_S_S_S_S_S_S_S_S_S_S_S_S_S_S_S_S_S_S_S__param_20,
	.param .u64 .ptr .align 1 _Z19read_last_wavefilediiiPfS_S_S_S_S_S_S_S_S_S_S_S_S_S_S_S_S_S_S_S_S_S_S_S_S_S_S_S_S_S_S__param_21,
	.param .u64 .ptr .align 1 _Z19read_last_wavefilediiiPfS_S_S_S_S_S_S_S_S_S_S_S_S_S_S_S_S_S_S_S_S_S_S_S_S_S_S_S_S_S_S__param_22,
	.param .u64 .ptr .align 1 _Z19read_last_wavefilediiiPfS_S_S_S_S_S_S_S_S_S_S_S_S_S_S_S_S_S_S_S_S_S_S_S_S_S_S_S_S_S_S__param_23,
	.param .u64 .ptr .align 1 _Z19read_last_wavefilediiiPfS_S_S_S_S_S_S_S_S_S_S_S_S_S_S_S_S_S_S_S_S_S_S_S_S_S_S_S_S_S_S__param_24,
	.param .u64 .ptr .align 1 _Z19read_last_wavefilediiiPfS_S_S_S_S_S_S_S_S_S_S_S_S_S_S_S_S_S_S_S_S_S_S_S_S_S_S_S_S_S_S__param_25,
	.param .u64 .ptr .align 1 _Z19read_last_wavefilediiiPfS_S_S_S_S_S_S_S_S_S_S_S_S_S_S_S_S_S_S_S_S_S_S_S_S_S_S_S_S_S_S__param_26,
	.param .u64 .ptr .align 1 _Z19read_last_wavefilediiiPfS_S_S_S_S_S_S_S_S_S_S_S_S_S_S_S_S_S_S_S_S_S_S_S_S_S_S_S_S_S_S__param_27,
	.param .u64 .ptr .align 1 _Z19read_last_wavefilediiiPfS_S_S_S_S_S_S_S_S_S_S_S_S_S_S_S_S_S_S_S_S_S_S_S_S_S_S_S_S_S_S__param_28,
	.param .u64 .ptr .align 1 _Z19read_last_wavefilediiiPfS_S_S_S_S_S_S_S_S_S_S_S_S_S_S_S_S_S_S_S_S_S_S_S_S_S_S_S_S_S_S__param_29,
	.param .u64 .ptr .align 1 _Z19read_last_wavefilediiiPfS_S_S_S_S_S_S_S_S_S_S_S_S_S_S_S_S_S_S_S_S_S_S_S_S_S_S_S_S_S_S__param_30,
	.param .u64 .ptr .align 1 _Z19read_last_wavefilediiiPfS_S_S_S_S_S_S_S_S_S_S_S_S_S_S_S_S_S_S_S_S_S_S_S_S_S_S_S_S_S_S__param_31,
	.param .u64 .ptr .align 1 _Z19read_last_wavefilediiiPfS_S_S_S_S_S_S_S_S_S_S_S_S_S_S_S_S_S_S_S_S_S_S_S_S_S_S_S_S_S_S__param_32,
	.param .u64 .ptr .align 1 _Z19read_last_wavefilediiiPfS_S_S_S_S_S_S_S_S_S_S_S_S_S_S_S_S_S_S_S_S_S_S_S_S_S_S_S_S_S_S__param_33,
	.param .u64 .ptr .align 1 _Z19read_last_wavefilediiiPfS_S_S_S_S_S_S_S_S_S_S_S_S_S_S_S_S_S_S_S_S_S_S_S_S_S_S_S_S_S_S__param_34
)
{
	.reg .pred 	%p<5>;
	.reg .b32 	%r<21>;
	.reg .b32 	%f<17>;
	.reg .b64 	%rd<102>;

	ld.param.u32 	%r5, [_Z19read_last_wavefilediiiPfS_S_S_S_S_S_S_S_S_S_S_S_S_S_S_S_S_S_S_S_S_S_S_S_S_S_S_S_S_S_S__param_0];
	ld.param.u32 	%r3, [_Z19read_last_wavefilediiiPfS_S_S_S_S_S_S_S_S_S_S_S_S_S_S_S_S_S_S_S_S_S_S_S_S_S_S_S_S_S_S__param_1];
	ld.param.u32 	%r6, [_Z19read_last_wavefilediiiPfS_S_S_S_S_S_S_S_S_S_S_S_S_S_S_S_S_S_S_S_S_S_S_S_S_S_S_S_S_S_S__param_2];
	ld.param.u64 	%rd2, [_Z19read_last_wavefilediiiPfS_S_S_S_S_S_S_S_S_S_S_S_S_S_S_S_S_S_S_S_S_S_S_S_S_S_S_S_S_S_S__param_4];
	ld.param.u64 	%rd5, [_Z19read_last_wavefilediiiPfS_S_S_S_S_S_S_S_S_S_S_S_S_S_S_S_S_S_S_S_S_S_S_S_S_S_S_S_S_S_S__param_7];
	ld.param.u64 	%rd6, [_Z19read_last_wavefilediiiPfS_S_S_S_S_S_S_S_S_S_S_S_S_S_S_S_S_S_S_S_S_S_S_S_S_S_S_S_S_S_S__param_8];
	ld.param.u64 	%rd7, [_Z19read_last_wavefilediiiPfS_S_S_S_S_S_S_S_S_S_S_S_S_S_S_S_S_S_S_S_S_S_S_S_S_S_S_S_S_S_S__param_9];
	ld.param.u64 	%rd8, [_Z19read_last_wavefilediiiPfS_S_S_S_S_S_S_S_S_S_S_S_S_S_S_S_S_S_S_S_S_S_S_S_S_S_S_S_S_S_S__param_10];
	ld.param.u64 	%rd9, [_Z19read_last_wavefilediiiPfS_S_S_S_S_S_S_S_S_S_S_S_S_S_S_S_S_S_S_S_S_S_S_S_S_S_S_S_S_S_S__param_11];
	ld.param.u64 	%rd10, [_Z19read_last_wavefilediiiPfS_S_S_S_S_S_S_S_S_S_S_S_S_S_S_S_S_S_S_S_S_S_S_S_S_S_S_S_S_S_S__param_12];
	ld.param.u64 	%rd11, [_Z19read_last_wavefilediiiPfS_S_S_S_S_S_S_S_S_S_S_S_S_S_S_S_S_S_S_S_S_S_S_S_S_S_S_S_S_S_S__param_13];
	ld.param.u64 	%rd13, [_Z19read_last_wavefilediiiPfS_S_S_S_S_S_S_S_S_S_S_S_S_S_S_S_S_S_S_S_S_S_S_S_S_S_S_S_S_S_S__param_15];
	ld.param.u64 	%rd14, [_Z19read_last_wavefilediiiPfS_S_S_S_S_S_S_S_S_S_S_S_S_S_S_S_S_S_S_S_S_S_S_S_S_S_S_S_S_S_S__param_16];
	ld.param.u64 	%rd15, [_Z19read_last_wavefilediiiPfS_S_S_S_S_S_S_S_S_S_S_S_S_S_S_S_S_S_S_S_S_S_S_S_S_S_S_S_S_S_S__param_17];
	ld.param.u64 	%rd16, [_Z19read_last_wavefilediiiPfS_S_S_S_S_S_S_S_S_S_S_S_S_S_S_S_S_S_S_S_S_S_S_S_S_S_S_S_S_S_S__param_18];
	ld.param.u64 	%rd17, [_Z19read_last_wavefilediiiPfS_S_S_S_S_S_S_S_S_S_S_S_S_S_S_S_S_S_S_S_S_S_S_S_S_S_S_S_S_S_S__param_19];
	ld.param.u64 	%rd18, [_Z19read_last_wavefilediiiPfS_S_S_S_S_S_S_S_S_S_S_S_S_S_S_S_S_S_S_S_S_S_S_S_S_S_S_S_S_S_S__param_20];
	ld.param.u64 	%rd19, [_Z19read_last_wavefilediiiPfS_S_S_S_S_S_S_S_S_S_S_S_S_S_S_S_S_S_S_S_S_S_S_S_S_S_S_S_S_S_S__param_21];
	ld.param.u64 	%rd20, [_Z19read_last_wavefilediiiPfS_S_S_S_S_S_S_S_S_S_S_S_S_S_S_S_S_S_S_S_S_S_S_S_S_S_S_S_S_S_S__param_22];
	ld.param.u64 	%rd21, [_Z19read_last_wavefilediiiPfS_S_S_S_S_S_S_S_S_S_S_S_S_S_S_S_S_S_S_S_S_S_S_S_S_S_S_S_S_S_S__param_23];
	ld.param.u64 	%rd22, [_Z19read_last_wavefilediiiPfS_S_S_S_S_S_S_S_S_S_S_S_S_S_S_S_S_S_S_S_S_S_S_S_S_S_S_S_S_S_S__param_24];
	ld.param.u64 	%rd23, [_Z19read_last_wavefilediiiPfS_S_S_S_S_S_S_S_S_S_S_S_S_S_S_S_S_S_S_S_S_S_S_S_S_S_S_S_S_S_S__param_25];
	ld.param.u64 	%rd24, [_Z19read_last_wavefilediiiPfS_S_S_S_S_S_S_S_S_S_S_S_S_S_S_S_S_S_S_S_S_S_S_S_S_S_S_S_S_S_S__param_26];
	ld.param.u64 	%rd25, [_Z19read_last_wavefilediiiPfS_S_S_S_S_S_S_S_S_S_S_S_S_S_S_S_S_S_S_S_S_S_S_S_S_S_S_S_S_S_S__param_27];
	ld.param.u64 	%rd26, [_Z19read_last_wavefilediiiPfS_S_S_S_S_S_S_S_S_S_S_S_S_S_S_S_S_S_S_S_S_S_S_S_S_S_S_S_S_S_S__param_28];
	ld.param.u64 	%rd27, [_Z19read_last_wavefilediiiPfS_S_S_S_S_S_S_S_S_S_S_S_S_S_S_S_S_S_S_S_S_S_S_S_S_S_S_S_S_S_S__param_29];
	ld.param.u64 	%rd28, [_Z19read_last_wavefilediiiPfS_S_S_S_S_S_S_S_S_S_S_S_S_S_S_S_S_S_S_S_S_S_S_S_S_S_S_S_S_S_S__param_30];
	ld.param.u64 	%rd29, [_Z19read_last_wavefilediiiPfS_S_S_S_S_S_S_S_S_S_S_S_S_S_S_S_S_S_S_S_S_S_S_S_S_S_S_S_S_S_S__param_31];
	ld.param.u64 	%rd30, [_Z19read_last_wavefilediiiPfS_S_S_S_S_S_S_S_S_S_S_S_S_S_S_S_S_S_S_S_S_S_S_S_S_S_S_S_S_S_S__param_32];
	ld.param.u64 	%rd31, [_Z19read_last_wavefilediiiPfS_S_S_S_S_S_S_S_S_S_S_S_S_S_S_S_S_S_S_S_S_S_S_S_S_S_S_S_S_S_S__param_33];
	ld.param.u64 	%rd32, [_Z19read_last_wavefilediiiPfS_S_S_S_S_S_S_S_S_S_S_S_S_S_S_S_S_S_S_S_S_S_S_S_S_S_S_S_S_S_S__param_34];
	mov.u32 	%r7, %ctaid.x;
	mov.u32 	%r8, %ntid.x;
	mov.u32 	%r9, %tid.x;
	mad.lo.s32 	%r1, %r7, %r8, %r9;
	mov.u32 	%r10, %ctaid.y;
	mov.u32 	%r11, %ntid.y;
	mov.u32 	%r12, %tid.y;
	mad.lo.s32 	%r13, %r10, %r11, %r12;
	add.s32 	%r14, %r6, -6;
	sub.s32 	%r15, %r5, %r6;
	add.s32 	%r16, %r15, 6;
	setp.ge.s32 	%p1, %r1, %r16;
	min.s32 	%r17, %r1, %r13;
	setp.lt.s32 	%p2, %r17, %r14;
	or.pred  	%p3, %p2, %p1;
	@%p3 bra 	$L__BB3_3;
	sub.s32 	%r18, %r3, %r6;
	add.s32 	%r19, %r18, 6;
	setp.ge.s32 	%p4, %r13, %r19;
	@%p4 bra 	$L__BB3_3;
	ld.param.u64 	%rd101, [_Z19read_last_wavefilediiiPfS_S_S_S_S_S_S_S_S_S_S_S_S_S_S_S_S_S_S_S_S_S_S_S_S_S_S_S_S_S_S__param_14];
	ld.param.u64 	%rd100, [_Z19read_last_wavefilediiiPfS_S_S_S_S_S_S_S_S_S_S_S_S_S_S_S_S_S_S_S_S_S_S_S_S_S_S_S_S_S_S__param_6];
	ld.param.u64 	%rd99, [_Z19read_last_wavefilediiiPfS_S_S_S_S_S_S_S_S_S_S_S_S_S_S_S_S_S_S_S_S_S_S_S_S_S_S_S_S_S_S__param_5];
	ld.param.u64 	%rd98, [_Z19read_last_wavefilediiiPfS_S_S_S_S_S_S_S_S_S_S_S_S_S_S_S_S_S_S_S_S_S_S_S_S_S_S_S_S_S_S__param_3];
	mad.lo.s32 	%r20, %r3, %r1, %r13;
	cvta.to.global.u64 	%rd33, %rd13;
	mul.wide.s32 	%rd34, %r20, 4;
	add.s64 	%rd35, %rd33, %rd34;
	ld.global.f32 	%f1, [%rd35];
	cvta.to.global.u64 	%rd36, %rd98;
	add.s64 	%rd37, %rd36, %rd34;
	st.global.f32 	[%rd37], %f1;
	cvta.to.global.u64 	%rd38, %rd14;
	add.s64 	%rd39, %rd38, %rd34;
	ld.global.f32 	%f2, [%rd39];
	cvta.to.global.u64 	%rd40, %rd2;
	add.s64 	%rd41, %rd40, %rd34;
	st.global.f32 	[%rd41], %f2;
	cvta.to.global.u64 	%rd42, %rd15;
	add.s64 	%rd43, %rd42, %rd34;
	ld.global.f32 	%f3, [%rd43];
	cvta.to.global.u64 	%rd44, %rd99;
	add.s64 	%rd45, %rd44, %rd34;
	st.global.f32 	[%rd45], %f3;
	cvta.to.global.u64 	%rd46, %rd16;
	add.s64 	%rd47, %rd46, %rd34;
	ld.global.f32 	%f4, [%rd47];
	cvta.to.global.u64 	%rd48, %rd100;
	add.s64 	%rd49, %rd48, %rd34;
	st.global.f32 	[%rd49], %f4;
	cvta.to.global.u64 	%rd50, %rd21;
	add.s64 	%rd51, %rd50, %rd34;
	ld.global.f32 	%f5, [%rd51];
	cvta.to.global.u64 	%rd52, %rd9;
	add.s64 	%rd53, %rd52, %rd34;
	st.global.f32 	[%rd53], %f5;
	cvta.to.global.u64 	%rd54, %rd22;
	add.s64 	%rd55, %rd54, %rd34;
	ld.global.f32 	%f6, [%rd55];
	cvta.to.global.u64 	%rd56, %rd10;
	add.s64 	%rd57, %rd56, %rd34;
	st.global.f32 	[%rd57], %f6;
	cvta.to.global.u64 	%rd58, %rd23;
	add.s64 	%rd59, %rd58, %rd34;
	ld.global.f32 	%f7, [%rd59];
	cvta.to.global.u64 	%rd60, %rd11;
	add.s64 	%rd61, %rd60, %rd34;
	st.global.f32 	[%rd61], %f7;
	cvta.to.global.u64 	%rd62, %rd24;
	add.s64 	%rd63, %rd62, %rd34;
	ld.global.f32 	%f8, [%rd63];
	cvta.to.global.u64 	%rd64, %rd101;
	add.s64 	%rd65, %rd64, %rd34;
	st.global.f32 	[%rd65], %f8;
	cvta.to.global.u64 	%rd66, %rd17;
	add.s64 	%rd67, %rd66, %rd34;
	ld.global.f32 	%f9, [%rd67];
	cvta.to.global.u64 	%rd68, %rd5;
	add.s64 	%rd69, %rd68, %rd34;
	st.global.f32 	[%rd69], %f9;
	cvta.to.global.u64 	%rd70, %rd18;
	add.s64 	%rd71, %rd70, %rd34;
	ld.global.f32 	%f10, [%rd71];
	cvta.to.global.u64 	%rd72, %rd6;
	add.s64 	%rd73, %rd72, %rd34;
	st.global.f32 	[%rd73], %f10;
	cvta.to.global.u64 	%rd74, %rd20;
	add.s64 	%rd75, %rd74, %rd34;
	ld.global.f32 	%f11, [%rd75];
	cvta.to.global.u64 	%rd76, %rd8;
	add.s64 	%rd77, %rd76, %rd34;
	st.global.f32 	[%rd77], %f11;
	cvta.to.global.u64 	%rd78, %rd19;
	add.s64 	%rd79, %rd78, %rd34;
	ld.global.f32 	%f12, [%rd79];
	cvta.to.global.u64 	%rd80, %rd7;
	add.s64 	%rd81, %rd80, %rd34;
	st.global.f32 	[%rd81], %f12;
	cvta.to.global.u64 	%rd82, %rd25;
	add.s64 	%rd83, %rd82, %rd34;
	ld.global.f32 	%f13, [%rd83];
	cvta.to.global.u64 	%rd84, %rd29;
	add.s64 	%rd85, %rd84, %rd34;
	st.global.f32 	[%rd85], %f13;
	cvta.to.global.u64 	%rd86, %rd26;
	add.s64 	%rd87, %rd86, %rd34;
	ld.global.f32 	%f14, [%rd87];
	cvta.to.global.u64 	%rd88, %rd30;
	add.s64 	%rd89, %rd88, %rd34;
	st.global.f32 	[%rd89], %f14;
	cvta.to.global.u64 	%rd90, %rd27;
	add.s64 	%rd91, %rd90, %rd34;
	ld.global.f32 	%f15, [%rd91];
	cvta.to.global.u64 	%rd92, %rd31;
	add.s64 	%rd93, %rd92, %rd34;
	st.global.f32 	[%rd93], %f15;
	cvta.to.global.u64 	%rd94, %rd28;
	add.s64 	%rd95, %rd94, %rd34;
	ld.global.f32 	%f16, [%rd95];
	cvta.to.global.u64 	%rd96, %rd32;
	add.s64 	%rd97, %rd96, %rd34;
	st.global.f32 	[%rd97], %f16;
$L__BB3_3:
	ret;

}
	// .globl	_Z18read_wavefiled_NT1iiiPfS_S_S_S_S_S_S_
.visible .entry _Z18read_wavefiled_NT1iiiPfS_S_S_S_S_S_S_(
	.param .u32 _Z18read_wavefiled_NT1iiiPfS_S_S_S_S_S_S__param_0,
	.param .u32 _Z18read_wavefiled_NT1iiiPfS_S_S_S_S_S_S__param_1,
	.param .u32 _Z18read_wavefiled_NT1iiiPfS_S_S_S_S_S_S__param_2,
	.param .u64 .ptr .align 1 _Z18read_wavefiled_NT1iiiPfS_S_S_S_S_S_S__param_3,
	.param .u64 .ptr .align 1 _Z18read_wavefiled_NT1iiiPfS_S_S_S_S_S_S__param_4,
	.param .u64 .ptr .align 1 _Z18read_wavefiled_NT1iiiPfS_S_S_S_S_S_S__param_5,
	.param .u64 .ptr .align 1 _Z18read_wavefiled_NT1iiiPfS_S_S_S_S_S_S__param_6,
	.param .u64 .ptr .align 1 _Z18read_wavefiled_NT1iiiPfS_S_S_S_S_S_S__param_7,
	.param .u64 .ptr .align 1 _Z18read_wavefiled_NT1iiiPfS_S_S_S_S_S_S__param_8,
	.param .u64 .ptr .align 1 _Z18read_wavefiled_NT1iiiPfS_S_S_S_S_S_S__param_9,
	.param .u64 .ptr .align 1 _Z18read_wavefiled_NT1iiiPfS_S_S_S_S_S_S__param_10
)
{
	.reg .pred 	%p<5>;
	.reg .b32 	%r<21>;
	.reg .b32 	%f<5>;
	.reg .b64 	%rd<26>;

	ld.param.u32 	%r5, [_Z18read_wavefiled_NT1iiiPfS_S_S_S_S_S_S__param_0];
	ld.param.u32 	%r3, [_Z18read_wavefiled_NT1iiiPfS_S_S_S_S_S_S__param_1];
	ld.param.u32 	%r6, [_Z18read_wavefiled_NT1iiiPfS_S_S_S_S_S_S__param_2];
	ld.param.u64 	%rd1, [_Z18read_wavefiled_NT1iiiPfS_S_S_S_S_S_S__param_3];
	ld.param.u64 	%rd2, [_Z18read_wavefiled_NT1iiiPfS_S_S_S_S_S_S__param_4];
	ld.param.u64 	%rd3, [_Z18read_wavefiled_NT1iiiPfS_S_S_S_S_S_S__param_5];
	ld.param.u64 	%rd4, [_Z18read_wavefiled_NT1iiiPfS_S_S_S_S_S_S__param_6];
	ld.param.u64 	%rd5, [_Z18read_wavefiled_NT1iiiPfS_S_S_S_S_S_S__param_7];
	ld.param.u64 	%rd6, [_Z18read_wavefiled_NT1iiiPfS_S_S_S_S_S_S__param_8];
	ld.param.u64 	%rd7, [_Z18read_wavefiled_NT1iiiPfS_S_S_S_S_S_S__param_9];
	ld.param.u64 	%rd8, [_Z18read_wavefiled_NT1iiiPfS_S_S_S_S_S_S__param_10];
	mov.u32 	%r7, %ctaid.x;
	mov.u32 	%r8, %ntid.x;
	mov.u32 	%r9, %tid.x;
	mad.lo.s32 	%r1, %r7, %r8, %r9;
	mov.u32 	%r10, %ctaid.y;
	mov.u32 	%r11, %ntid.y;
	mov.u32 	%r12, %tid.y;
	mad.lo.s32 	%r13, %r10, %r11, %r12;
	add.s32 	%r14, %r6, -6;
	sub.s32 	%r15, %r5, %r6;
	add.s32 	%r16, %r15, 6;
	setp.ge.s32 	%p1, %r1, %r16;
	min.s32 	%r17, %r1, %r13;
	setp.lt.s32 	%p2, %r17, %r14;
	or.pred  	%p3, %p2, %p1;
	@%p3 bra 	$L__BB4_3;
	sub.s32 	%r18, %r3, %r6;
	add.s32 	%r19, %r18, 6;
	setp.ge.s32 	%p4, %r13, %r19;
	@%p4 bra 	$L__BB4_3;
	mad.lo.s32 	%r20, %r3, %r1, %r13;
	cvta.to.global.u64 	%rd9, %rd5;
	mul.wide.s32 	%rd10, %r20, 4;
	add.s64 	%rd11, %rd9, %rd10;
	ld.global.f32 	%f1, [%rd11];
	cvta.to.global.u64 	%rd12, %rd1;
	add.s64 	%rd13, %rd12, %rd10;
	st.global.f32 	[%rd13], %f1;
	cvta.to.global.u64 	%rd14, %rd6;
	add.s64 	%rd15, %rd14, %rd10;
	ld.global.f32 	%f2, [%rd15];
	cvta.to.global.u64 	%rd16, %rd2;
	add.s64 	%rd17, %rd16, %rd10;
	st.global.f32 	[%rd17], %f2;
	cvta.to.global.u64 	%rd18, %rd7;
	add.s64 	%rd19, %rd18, %rd10;
	ld.global.f32 	%f3, [%rd19];
	cvta.to.global.u64 	%rd20, %rd3;
	add.s64 	%rd21, %rd20, %rd10;
	st.global.f32 	[%rd21], %f3;
	cvta.to.global.u64 	%rd22, %rd8;
	add.s64 	%rd23, %rd22, %rd10;
	ld.global.f32 	%f4, [%rd23];
	cvta.to.global.u64 	%rd24, %rd4;
	add.s64 	%rd25, %rd24, %rd10;
	st.global.f32 	[%rd25], %f4;
$L__BB4_3:
	ret;

}
	// .globl	_Z18read_wavefiled_NT2iiiPfS_S_S_S_S_S_S_
.visible .entry _Z18read_wavefiled_NT2iiiPfS_S_S_S_S_S_S_(
	.param .u32 _Z18read_wavefiled_NT2iiiPfS_S_S_S_S_S_S__param_0,
	.param .u32 _Z18read_wavefiled_NT2iiiPfS_S_S_S_S_S_S__param_1,
	.param .u32 _Z18read_wavefiled_NT2iiiPfS_S_S_S_S_S_S__param_2,
	.param .u64 .ptr .align 1 _Z18read_wavefiled_NT2iiiPfS_S_S_S_S_S_S__param_3,
	.param .u64 .ptr .align 1 _Z18read_wavefiled_NT2iiiPfS_S_S_S_S_S_S__param_4,
	.param .u64 .ptr .align 1 _Z18read_wavefiled_NT2iiiPfS_S_S_S_S_S_S__param_5,
	.param .u64 .ptr .align 1 _Z18read_wavefiled_NT2iiiPfS_S_S_S_S_S_S__param_6,
	.param .u64 .ptr .align 1 _Z18read_wavefiled_NT2iiiPfS_S_S_S_S_S_S__param_7,
	.param .u64 .ptr .align 1 _Z18read_wavefiled_NT2iiiPfS_S_S_S_S_S_S__param_8,
	.param .u64 .ptr .align 1 _Z18read_wavefiled_NT2iiiPfS_S_S_S_S_S_S__param_9,
	.param .u64 .ptr .align 1 _Z18read_wavefiled_NT2iiiPfS_S_S_S_S_S_S__param_10
)
{
	.reg .pred 	%p<5>;
	.reg .b32 	%r<21>;
	.reg .b32 	%f<5>;
	.reg .b64 	%rd<26>;

	ld.param.u32 	%r5, [_Z18read_wavefiled_NT2iiiPfS_S_S_S_S_S_S__param_0];
	ld.param.u32 	%r3, [_Z18read_wavefiled_NT2iiiPfS_S_S_S_S_S_S__param_1];
	ld.param.u32 	%r6, [_Z18read_wavefiled_NT2iiiPfS_S_S_S_S_S_S__param_2];
	ld.param.u64 	%rd1, [_Z18read_wavefiled_NT2iiiPfS_S_S_S_S_S_S__param_3];
	ld.param.u64 	%rd2, [_Z18read_wavefiled_NT2iiiPfS_S_S_S_S_S_S__param_4];
	ld.param.u64 	%rd3, [_Z18read_wavefiled_NT2iiiPfS_S_S_S_S_S_S__param_5];
	ld.param.u64 	%rd4, [_Z18read_wavefiled_NT2iiiPfS_S_S_S_S_S_S__param_6];
	ld.param.u64 	%rd5, [_Z18read_wavefiled_NT2iiiPfS_S_S_S_S_S_S__param_7];
	ld.param.u64 	%rd6, [_Z18read_wavefiled_NT2iiiPfS_S_S_S_S_S_S__param_8];
	ld.param.u64 	%rd7, [_Z18read_wavefiled_NT2iiiPfS_S_S_S_S_S_S__param_9];
	ld.param.u64 	%rd8, [_Z18read_wavefiled_NT2iiiPfS_S_S_S_S_S_S__param_10];
	mov.u32 	%r7, %ctaid.x;
	mov.u32 	%r8, %ntid.x;
	mov.u32 	%r9, %tid.x;
	mad.lo.s32 	%r1, %r7, %r8, %r9;
	mov.u32 	%r10, %ctaid.y;
	mov.u32 	%r11, %ntid.y;
	mov.u32 	%r12, %tid.y;
	mad.lo.s32 	%r13, %r10, %r11, %r12;
	add.s32 	%r14, %r6, -6;
	sub.s32 	%r15, %r5, %r6;
	add.s32 	%r16, %r15, 6;
	setp.ge.s32 	%p1, %r1, %r16;
	min.s32 	%r17, %r1, %r13;
	setp.lt.s32 	%p2, %r17, %r14;
	or.pred  	%p3, %p2, %p1;
	@%p3 bra 	$L__BB5_3;
	sub.s32 	%r18, %r3, %r6;
	add.s32 	%r19, %r18, 6;
	setp.ge.s32 	%p4, %r13, %r19;
	@%p4 bra 	$L__BB5_3;
	mad.lo.s32 	%r20, %r3, %r1, %r13;
	cvta.to.global.u64 	%rd9, %rd5;
	mul.wide.s32 	%rd10, %r20, 4;
	add.s64 	%rd11, %rd9, %rd10;
	ld.global.f32 	%f1, [%rd11];
	cvta.to.global.u64 	%rd12, %rd1;
	add.s64 	%rd13, %rd12, %rd10;
	st.global.f32 	[%rd13], %f1;
	cvta.to.global.u64 	%rd14, %rd6;
	add.s64 	%rd15, %rd14, %rd10;
	ld.global.f32 	%f2, [%rd15];
	cvta.to.global.u64 	%rd16, %rd2;
	add.s64 	%rd17, %rd16, %rd10;
	st.global.f32 	[%rd17], %f2;
	cvta.to.global.u64 	%rd18, %rd7;
	add.s64 	%rd19, %rd18, %rd10;
	ld.global.f32 	%f3, [%rd19];
	cvta.to.global.u64 	%rd20, %rd3;
	add.s64 	%rd21, %rd20, %rd10;
	st.global.f32 	[%rd21], %f3;
	cvta.to.global.u64 	%rd22, %rd8;
	add.s64 	%rd23, %rd22, %rd10;
	ld.global.f32 	%f4, [%rd23];
	cvta.to.global.u64 	%rd24, %rd4;
	add.s64 	%rd25, %rd24, %rd10;
	st.global.f32 	[%rd25], %f4;
$L__BB5_3:
	ret;

}
	// .globl	_Z18read_wavefiled_NT3iiiPfS_S_S_S_S_S_S_S_S_S_S_S_S_S_S_S_S_S_S_S_S_S_S_
.visible .entry _Z18read_wavefiled_NT3iiiPfS_S_S_S_S_S_S_S_S_S_S_S_S_S_S_S_S_S_S_S_S_S_S_(
	.param .u32 _Z18read_wavefiled_NT3iiiPfS_S_S_S_S_S_S_S_S_S_S_S_S_S_S_S_S_S_S_S_S_S_S__param_0,
	.param .u32 _Z18read_wavefiled_NT3iiiPfS_S_S_S_S_S_S_S_S_S_S_S_S_S_S_S_S_S_S_S_S_S_S__param_1,
	.param .u32 _Z18read_wavefiled_NT3iiiPfS_S_S_S_S_S_S_S_S_S_S_S_S_S_S_S_S_S_S_S_S_S_S__param_2,
	.param .u64 .ptr .align 1 _Z18read_wavefiled_NT3iiiPfS_S_S_S_S_S_S_S_S_S_S_S_S_S_S_S_S_S_S_S_S_S_S__param_3,
	.param .u64 .ptr .align 1 _Z18read_wavefiled_NT3iiiPfS_S_S_S_S_S_S_S_S_S_S_S_S_S_S_S_S_S_S_S_S_S_S__param_4,
	.param .u64 .ptr .align 1 _Z18read_wavefiled_NT3iiiPfS_S_S_S_S_S_S_S_S_S_S_S_S_S_S_S_S_S_S_S_S_S_S__param_5,
	.param .u64 .ptr .align 1 _Z18read_wavefiled_NT3iiiPfS_S_S_S_S_S_S_S_S_S_S_S_S_S_S_S_S_S_S_S_S_S_S__param_6,
	.param .u64 .ptr .align 1 _Z18read_wavefiled_NT3iiiPfS_S_S_S_S_S_S_S_S_S_S_S_S_S_S_S_S_S_S_S_S_S_S__param_7,
	.param .u64 .ptr .align 1 _Z18read_wavefiled_NT3iiiPfS_S_S_S_S_S_S_S_S_S_S_S_S_S_S_S_S_S_S_S_S_S_S__param_8,
	.param .u64 .ptr .align 1 _Z18read_wavefiled_NT3iiiPfS_S_S_S_S_S_S_S_S_S_S_S_S_S_S_S_S_S_S_S_S_S_S__param_9,
	.param .u64 .ptr .align 1 _Z18read_wavefiled_NT3iiiPfS_S_S_S_S_S_S_S_S_S_S_S_S_S_S_S_S_S_S_S_S_S_S__param_10,
	.param .u64 .ptr .align 1 _Z18read_wavefiled_NT3iiiPfS_S_S_S_S_S_S_S_S_S_S_S_S_S_S_S_S_S_S_S_S_S_S__param_11,
	.param .u64 .ptr .align 1 _Z18read_wavefiled_NT3iiiPfS_S_S_S_S_S_S_S_S_S_S_S_S_S_S_S_S_S_S_S_S_S_S__param_12,
	.param .u64 .ptr .align 1 _Z18read_wavefiled_NT3iiiPfS_S_S_S_S_S_S_S_S_S_S_S_S_S_S_S_S_S_S_S_S_S_S__param_13,
	.param .u64 .ptr .align 1 _Z18read_wavefiled_NT3iiiPfS_S_S_S_S_S_S_S_S_S_S_S_S_S_S_S_S_S_S_S_S_S_S__param_14,
	.param .u64 .ptr .align 1 _Z18read_wavefiled_NT3iiiPfS_S_S_S_S_S_S_S_S_S_S_S_S_S_S_S_S_S_S_S_S_S_S__param_15,
	.param .u64 .ptr .align 1 _Z18read_wavefiled_NT3iiiPfS_S_S_S_S_S_S_S_S_S_S_S_S_S_S_S_S_S_S_S_S_S_S__param_16,
	.param .u64 .ptr .align 1 _Z18read_wavefiled_NT3iiiPfS_S_S_S_S_S_S_S_S_S_S_S_S_S_S_S_S_S_S_S_S_S_S__param_17,
	.param .u64 .ptr .align 1 _Z18read_wavefiled_NT3iiiPfS_S_S_S_S_S_S_S_S_S_S_S_S_S_S_S_S_S_S_S_S_S_S__param_18,
	.param .u64 .ptr .align 1 _Z18read_wavefiled_NT3iiiPfS_S_S_S_S_S_S_S_S_S_S_S_S_S_S_S_S_S_S_S_S_S_S__param_19,
	.param .u64 .ptr .align 1 _Z18read_wavefiled_NT3iiiPfS_S_S_S_S_S_S_S_S_S_S_S_S_S_S_S_S_S_S_S_S_S_S__param_20,
	.param .u64 .ptr .align 1 _Z18read_wavefiled_NT3iiiPfS_S_S_S_S_S_S_S_S_S_S_S_S_S_S_S_S_S_S_S_S_S_S__param_21,
	.param .u64 .ptr .align 1 _Z18read_wavefiled_NT3iiiPfS_S_S_S_S_S_S_S_S_S_S_S_S_S_S_S_S_S_S_S_S_S_S__param_22,
	.param .u64 .ptr .align 1 _Z18read_wavefiled_NT3iiiPfS_S_S_S_S_S_S_S_S_S_S_S_S_S_S_S_S_S_S_S_S_S_S__param_23,
	.param .u64 .ptr .align 1 _Z18read_wavefiled_NT3iiiPfS_S_S_S_S_S_S_S_S_S_S_S_S_S_S_S_S_S_S_S_S_S_S__param_24,
	.param .u64 .ptr .align 1 _Z18read_wavefiled_NT3iiiPfS_S_S_S_S_S_S_S_S_S_S_S_S_S_S_S_S_S_S_S_S_S_S__param_25,
	.param .u64 .ptr .align 1 _Z18read_wavefiled_NT3iiiPfS_S_S_S_S_S_S_S_S_S_S_S_S_S_S_S_S_S_S_S_S_S_S__param_26
)
{
	.reg .pred 	%p<5>;
	.reg .b32 	%r<21>;
	.reg .b32 	%f<13>;
	.reg .b64 	%rd<78>;

	ld.param.u32 	%r5, [_Z18read_wavefiled_NT3iiiPfS_S_S_S_S_S_S_S_S_S_S_S_S_S_S_S_S_S_S_S_S_S_S__param_0];
	ld.param.u32 	%r3, [_Z18read_wavefiled_NT3iiiPfS_S_S_S_S_S_S_S_S_S_S_S_S_S_S_S_S_S_S_S_S_S_S__param_1];
	ld.param.u32 	%r6, [_Z18read_wavefiled_NT3iiiPfS_S_S_S_S_S_S_S_S_S_S_S_S_S_S_S_S_S_S_S_S_S_S__param_2];
	ld.param.u64 	%rd2, [_Z18read_wavefiled_NT3iiiPfS_S_S_S_S_S_S_S_S_S_S_S_S_S_S_S_S_S_S_S_S_S_S__param_4];
	ld.param.u64 	%rd5, [_Z18read_wavefiled_NT3iiiPfS_S_S_S_S_S_S_S_S_S_S_S_S_S_S_S_S_S_S_S_S_S_S__param_7];
	ld.param.u64 	%rd6, [_Z18read_wavefiled_NT3iiiPfS_S_S_S_S_S_S_S_S_S_S_S_S_S_S_S_S_S_S_S_S_S_S__param_8];
	ld.param.u64 	%rd7, [_Z18read_wavefiled_NT3iiiPfS_S_S_S_S_S_S_S_S_S_S_S_S_S_S_S_S_S_S_S_S_S_S__param_9];
	ld.param.u64 	%rd8, [_Z18read_wavefiled_NT3iiiPfS_S_S_S_S_S_S_S_S_S_S_S_S_S_S_S_S_S_S_S_S_S_S__param_10];
	ld.param.u64 	%rd9, [_Z18read_wavefiled_NT3iiiPfS_S_S_S_S_S_S_S_S_S_S_S_S_S_S_S_S_S_S_S_S_S_S__param_11];
	ld.param.u64 	%rd10, [_Z18read_wavefiled_NT3iiiPfS_S_S_S_S_S_S_S_S_S_S_S_S_S_S_S_S_S_S_S_S_S_S__param_12];
	ld.param.u64 	%rd11, [_Z18read_wavefiled_NT3iiiPfS_S_S_S_S_S_S_S_S_S_S_S_S_S_S_S_S_S_S_S_S_S_S__param_13];
	ld.param.u64 	%rd13, [_Z18read_wavefiled_NT3iiiPfS_S_S_S_S_S_S_S_S_S_S_S_S_S_S_S_S_S_S_S_S_S_S__param_15];
	ld.param.u64 	%rd14, [_Z18read_wavefiled_NT3iiiPfS_S_S_S_S_S_S_S_S_S_S_S_S_S_S_S_S_S_S_S_S_S_S__param_16];
	ld.param.u64 	%rd15, [_Z18read_wavefiled_NT3iiiPfS_S_S_S_S_S_S_S_S_S_S_S_S_S_S_S_S_S_S_S_S_S_S__param_17];
	ld.param.u64 	%rd16, [_Z18read_wavefiled_NT3iiiPfS_S_S_S_S_S_S_S_S_S_S_S_S_S_S_S_S_S_S_S_S_S_S__param_18];
	ld.param.u64 	%rd17, [_Z18read_wavefiled_NT3iiiPfS_S_S_S_S_S_S_S_S_S_S_S_S_S_S_S_S_S_S_S_S_S_S__param_19];
	ld.param.u64 	%rd18, [_Z18read_wavefiled_NT3iiiPfS_S_S_S_S_S_S_S_S_S_S_S_S_S_S_S_S_S_S_S_S_S_S__param_20];
	ld.param.u64 	%rd19, [_Z18read_wavefiled_NT3iiiPfS_S_S_S_S_S_S_S_S_S_S_S_S_S_S_S_S_S_S_S_S_S_S__param_21];
	ld.param.u64 	%rd20, [_Z18read_wavefiled_NT3iiiPfS_S_S_S_S_S_S_S_S_S_S_S_S_S_S_S_S_S_S_S_S_S_S__param_22];
	ld.param.u64 	%rd21, [_Z18read_wavefiled_NT3iiiPfS_S_S_S_S_S_S_S_S_S_S_S_S_S_S_S_S_S_S_S_S_S_S__param_23];
	ld.param.u64 	%rd22, [_Z18read_wavefiled_NT3iiiPfS_S_S_S_S_S_S_S_S_S_S_S_S_S_S_S_S_S_S_S_S_S_S__param_24];
	ld.param.u64 	%rd23, [_Z18read_wavefiled_NT3iiiPfS_S_S_S_S_S_S_S_S_S_S_S_S_S_S_S_S_S_S_S_S_S_S__param_25];
	ld.param.u64 	%rd24, [_Z18read_wavefiled_NT3iiiPfS_S_S_S_S_S_S_S_S_S_S_S_S_S_S_S_S_S_S_S_S_S_S__param_26];
	mov.u32 	%r7, %ctaid.x;
	mov.u32 	%r8, %ntid.x;
	mov.u32 	%r9, %tid.x;
	mad.lo.s32 	%r1, %r7, %r8, %r9;
	mov.u32 	%r10, %ctaid.y;
	mov.u32 	%r11, %ntid.y;
	mov.u32 	%r12, %tid.y;
	mad.lo.s32 	%r13, %r10, %r11, %r12;
	add.s32 	%r14, %r6, -6;
	sub.s32 	%r15, %r5, %r6;
	add.s32 	%r16, %r15, 6;
	setp.ge.s32 	%p1, %r1, %r16;
	min.s32 	%r17, %r1, %r13;
	setp.lt.s32 	%p2, %r17, %r14;
	or.pred  	%p3, %p2, %p1;
	@%p3 bra 	$L__BB6_3;
	sub.s32 	%r18, %r3, %r6;
	add.s32 	%r19, %r18, 6;
	setp.ge.s32 	%p4, %r13, %r19;
	@%p4 bra 	$L__BB6_3;
	ld.param.u64 	%rd77, [_Z18read_wavefiled_NT3iiiPfS_S_S_S_S_S_S_S_S_S_S_S_S_S_S_S_S_S_S_S_S_S_S__param_14];
	ld.param.u64 	%rd76, [_Z18read_wavefiled_NT3iiiPfS_S_S_S_S_S_S_S_S_S_S_S_S_S_S_S_S_S_S_S_S_S_S__param_6];
	ld.param.u64 	%rd75, [_Z18read_wavefiled_NT3iiiPfS_S_S_S_S_S_S_S_S_S_S_S_S_S_S_S_S_S_S_S_S_S_S__param_5];
	ld.param.u64 	%rd74, [_Z18read_wavefiled_NT3iiiPfS_S_S_S_S_S_S_S_S_S_S_S_S_S_S_S_S_S_S_S_S_S_S__param_3];
	mad.lo.s32 	%r20, %r3, %r1, %r13;
	cvta.to.global.u64 	%rd25, %rd5;
	mul.wide.s32 	%rd26, %r20, 4;
	add.s64 	%rd27, %rd25, %rd26;
	ld.global.f32 	%f1, [%rd27];
	cvta.to.global.u64 	%rd28, %rd74;
	add.s64 	%rd29, %rd28, %rd26;
	st.global.f32 	[%rd29], %f1;
	cvta.to.global.u64 	%rd30, %rd6;
	add.s64 	%rd31, %rd30, %rd26;
	ld.global.f32 	%f2, [%rd31];
	cvta.to.global.u64 	%rd32, %rd2;
	add.s64 	%rd33, %rd32, %rd26;
	st.global.f32 	[%rd33], %f2;
	cvta.to.global.u64 	%rd34, %rd7;
	add.s64 	%rd35, %rd34, %rd26;
	ld.global.f32 	%f3, [%rd35];
	cvta.to.global.u64 	%rd36, %rd75;
	add.s64 	%rd37, %rd36, %rd26;
	st.global.f32 	[%rd37], %f3;
	cvta.to.global.u64 	%rd38, %rd8;
	add.s64 	%rd39, %rd38, %rd26;
	ld.global.f32 	%f4, [%rd39];
	cvta.to.global.u64 	%rd40, %rd76;
	add.s64 	%rd41, %rd40, %rd26;
	st.global.f32 	[%rd41], %f4;
	cvta.to.global.u64 	%rd42, %rd9;
	add.s64 	%rd43, %rd42, %rd26;
	ld.global.f32 	%f5, [%rd43];
	cvta.to.global.u64 	%rd44, %rd13;
	add.s64 	%rd45, %rd44, %rd26;
	st.global.f32 	[%rd45], %f5;
	cvta.to.global.u64 	%rd46, %rd10;
	add.s64 	%rd47, %rd46, %rd26;
	ld.global.f32 	%f6, [%rd47];
	cvta.to.global.u64 	%rd48, %rd14;
	add.s64 	%rd49, %rd48, %rd26;
	st.global.f32 	[%rd49], %f6;
	cvta.to.global.u64 	%rd50, %rd11;
	add.s64 	%rd51, %rd50, %rd26;
	ld.global.f32 	%f7, [%rd51];
	cvta.to.global.u64 	%rd52, %rd15;
	add.s64 	%rd53, %rd52, %rd26;
	st.global.f32 	[%rd53], %f7;
	cvta.to.global.u64 	%rd54, %rd77;
	add.s64 	%rd55, %rd54, %rd26;
	ld.global.f32 	%f8, [%rd55];
	cvta.to.global.u64 	%rd56, %rd16;
	add.s64 	%rd57, %rd56, %rd26;
	st.global.f32 	[%rd57], %f8;
	cvta.to.global.u64 	%rd58, %rd17;
	add.s64 	%rd59, %rd58, %rd26;
	ld.global.f32 	%f9, [%rd59];
	cvta.to.global.u64 	%rd60, %rd21;
	add.s64 	%rd61, %rd60, %rd26;
	st.global.f32 	[%rd61], %f9;
	cvta.to.global.u64 	%rd62, %rd18;
	add.s64 	%rd63, %rd62, %rd26;
	ld.global.f32 	%f10, [%rd63];
	cvta.to.global.u64 	%rd64, %rd22;
	add.s64 	%rd65, %rd64, %rd26;
	st.global.f32 	[%rd65], %f10;
	cvta.to.global.u64 	%rd66, %rd19;
	add.s64 	%rd67, %rd66, %rd26;
	ld.global.f32 	%f11, [%rd67];
	cvta.to.global.u64 	%rd68, %rd23;
	add.s64 	%rd69, %rd68, %rd26;
	st.global.f32 	[%rd69], %f11;
	cvta.to.global.u64 	%rd70, %rd20;
	add.s64 	%rd71, %rd70, %rd26;
	ld.global.f32 	%f12, [%rd71];
	cvta.to.global.u64 	%rd72, %rd24;
	add.s64 	%rd73, %rd72, %rd26;
	st.global.f32 	[%rd73], %f12;
$L__BB6_3:
	ret;

}
	// .globl	_Z6removeiiiiiifPfS_S_
.visible .entry _Z6removeiiiiiifPfS_S_(
	.param .u32 _Z6removeiiiiiifPfS_S__param_0,
	.param .u32 _Z6removeiiiiiifPfS_S__param_1,
	.param .u32 _Z6removeiiiiiifPfS_S__param_2,
	.param .u32 _Z6removeiiiiiifPfS_S__param_3,
	.param .u32 _Z6removeiiiiiifPfS_S__param_4,
	.param .u32 _Z6removeiiiiiifPfS_S__param_5,
	.param .f32 _Z6removeiiiiiifPfS_S__param_6,
	.param .u64 .ptr .align 1 _Z6removeiiiiiifPfS_S__param_7,
	.param .u64 .ptr .align 1 _Z6removeiiiiiifPfS_S__param_8,
	.param .u64 .ptr .align 1 _Z6removeiiiiiifPfS_S__param_9
)
{
	.reg .pred 	%p<15>;
	.reg .b32 	%r<42>;
	.reg .b32 	%f<27>;
	.reg .b64 	%rd<18>;
	.reg .b64 	%fd<46>;

	ld.param.u32 	%r10, [_Z6removeiiiiiifPfS_S__param_0];
	ld.param.u32 	%r5, [_Z6removeiiiiiifPfS_S__param_1];
	ld.param.u32 	%r6, [_Z6removeiiiiiifPfS_S__param_2];
	ld.param.u32 	%r7, [_Z6removeiiiiiifPfS_S__param_3];
	ld.param.u32 	%r8, [_Z6removeiiiiiifPfS_S__param_4];
	ld.param.u32 	%r9, [_Z6removeiiiiiifPfS_S__param_5];
	ld.param.f32 	%f16, [_Z6removeiiiiiifPfS_S__param_6];
	ld.param.u64 	%rd6, [_Z6removeiiiiiifPfS_S__param_7];
	ld.param.u64 	%rd7, [_Z6removeiiiiiifPfS_S__param_8];
	ld.param.u64 	%rd8, [_Z6removeiiiiiifPfS_S__param_9];
	cvta.to.global.u64 	%rd1, %rd8;
	cvta.to.global.u64 	%rd2, %rd7;
	mov.u32 	%r11, %ctaid.x;
	mov.u32 	%r12, %ntid.x;
	mov.u32 	%r13, %tid.x;
	mad.lo.s32 	%r1, %r11, %r12, %r13;
	mov.u32 	%r14, %ctaid.y;
	mov.u32 	%r15, %ntid.y;
	mov.u32 	%r16, %tid.y;
	mad.lo.s32 	%r17, %r14, %r15, %r16;
	setp.lt.s32 	%p1, %r1, 0;
	setp.ge.s32 	%p2, %r1, %r10;
	or.pred  	%p3, %p1, %p2;
	setp.ne.s32 	%p4, %r17, %r8;
	or.pred  	%p5, %p3, %p4;
	@%p5 bra 	$L__BB7_19;
	cvta.to.global.u64 	%rd9, %rd6;
	sub.s32 	%r19, %r6, %r1;
	mul.lo.s32 	%r20, %r19, %r19;
	sub.s32 	%r21, %r8, %r7;
	mad.lo.s32 	%r22, %r21, %r21, %r20;
	cvt.rn.f32.u32 	%f17, %r22;
	sqrt.rn.f32 	%f18, %f17;
	shl.b32 	%r23, %r9, 1;
	cvt.rn.f64.s32 	%fd1, %r23;
	mul.f32 	%f19, %f16, %f18;
	cvt.f64.f32 	%fd2, %f19;
	mad.lo.s32 	%r24, %r6, %r5, %r8;
	mul.wide.s32 	%rd10, %r24, 4;
	add.s64 	%rd3, %rd9, %rd10;
	mul.lo.s32 	%r2, %r1, 3000;
	mov.b32 	%r41, 0;
	mov.f64 	%fd45, 0d0000000000000000;
	cvt.u64.u32 	%rd14, %r2;
$L__BB7_2:
	ld.global.f32 	%f21, [%rd3];
	cvt.f64.f32 	%fd6, %f21;
	mul.f64 	%fd7, %fd6, 0d3F40624DD2F1A9FC;
	div.rn.f64 	%fd8, %fd2, %fd7;
	add.f64 	%fd9, %fd8, %fd1;
	setp.leu.f64 	%p6, %fd9, %fd45;
	@%p6 bra 	$L__BB7_4;
	add.s32 	%r25, %r41, %r2;
	mul.wide.u32 	%rd11, %r25, 4;
	add.s64 	%rd12, %rd2, %rd11;
	mov.b32 	%r26, 0;
	st.global.u32 	[%rd12], %r26;
	add.s64 	%rd13, %rd1, %rd11;
	st.global.u32 	[%rd13], %r26;
	ld.global.f32 	%f21, [%rd3];
$L__BB7_4:
	add.s32 	%r27, %r41, 1;
	cvt.rn.f64.u32 	%fd10, %r27;
	cvt.f64.f32 	%fd11, %f21;
	mul.f64 	%fd12, %fd11, 0d3F40624DD2F1A9FC;
	div.rn.f64 	%fd13, %fd2, %fd12;
	add.f64 	%fd14, %fd13, %fd1;
	setp.leu.f64 	%p7, %fd14, %fd10;
	cvt.u64.u32 	%rd15, %r41;
	add.s64 	%rd16, %rd15, %rd14;
	shl.b64 	%rd17, %rd16, 2;
	add.s64 	%rd4, %rd1, %rd17;
	add.s64 	%rd5, %rd2, %rd17;
	@%p7 bra 	$L__BB7_6;
	mov.b32 	%r28, 0;
	st.global.u32 	[%rd5+4], %r28;
	st.global.u32 	[%rd4+4], %r28;
	ld.global.f32 	%f21, [%rd3];
$L__BB7_6:
	add.s32 	%r29, %r41, 2;
	cvt.rn.f64.u32 	%fd15, %r29;
	cvt.f64.f32 	%fd16, %f21;
	mul.f64 	%fd17, %fd16, 0d3F40624DD2F1A9FC;
	div.rn.f64 	%fd18, %fd2, %fd17;
	add.f64 	%fd19, %fd18, %fd1;
	setp.leu.f64 	%p8, %fd19, %fd15;
	@%p8 bra 	$L__BB7_8;
	mov.b32 	%r30, 0;
	st.global.u32 	[%rd5+8], %r30;
	st.global.u32 	[%rd4+8], %r30;
	ld.global.f32 	%f21, [%rd3];
$L__BB7_8:
	add.s32 	%r31, %r41, 3;
	cvt.rn.f64.u32 	%fd20, %r31;
	cvt.f64.f32 	%fd21, %f21;
	mul.f64 	%fd22, %fd21, 0d3F40624DD2F1A9FC;
	div.rn.f64 	%fd23, %fd2, %fd22;
	add.f64 	%fd24, %fd23, %fd1;
	setp.leu.f64 	%p9, %fd24, %fd20;
	@%p9 bra 	$L__BB7_10;
	mov.b32 	%r32, 0;
	st.global.u32 	[%rd5+12], %r32;
	st.global.u32 	[%rd4+12], %r32;
	ld.global.f32 	%f21, [%rd3];
$L__BB7_10:
	add.s32 	%r33, %r41, 4;
	cvt.rn.f64.u32 	%fd25, %r33;
	cvt.f64.f32 	%fd26, %f21;
	mul.f64 	%fd27, %fd26, 0d3F40624DD2F1A9FC;
	div.rn.f64 	%fd28, %fd2, %fd27;
	add.f64 	%fd29, %fd28, %fd1;
	setp.leu.f64 	%p10, %fd29, %fd25;
	@%p10 bra 	$L__BB7_12;
	mov.b32 	%r34, 0;
	st.global.u32 	[%rd5+16], %r34;
	st.global.u32 	[%rd4+16], %r34;
	ld.global.f32 	%f21, [%rd3];
$L__BB7_12:
	add.s32 	%r35, %r41, 5;
	cvt.rn.f64.u32 	%fd30, %r35;
	cvt.f64.f32 	%fd31, %f21;
	mul.f64 	%fd32, %fd31, 0d3F40624DD2F1A9FC;
	div.rn.f64 	%fd33, %fd2, %fd32;
	add.f64 	%fd34, %fd33, %fd1;
	setp.leu.f64 	%p11, %fd34, %fd30;
	@%p11 bra 	$L__BB7_14;
	mov.b32 	%r36, 0;
	st.global.u32 	[%rd5+20], %r36;
	st.global.u32 	[%rd4+20], %r36;
	ld.global.f32 	%f21, [%rd3];
$L__BB7_14:
	add.s32 	%r37, %r41, 6;
	cvt.rn.f64.u32 	%fd35, %r37;
	cvt.f64.f32 	%fd36, %f21;
	mul.f64 	%fd37, %fd36, 0d3F40624DD2F1A9FC;
	div.rn.f64 	%fd38, %fd2, %fd37;
	add.f64 	%fd39, %fd38, %fd1;
	setp.leu.f64 	%p12, %fd39, %fd35;
	@%p12 bra 	$L__BB7_16;
	mov.b32 	%r38, 0;
	st.global.u32 	[%rd5+24], %r38;
	st.global.u32 	[%rd4+24], %r38;
	ld.global.f32 	%f21, [%rd3];
$L__BB7_16:
	add.s32 	%r39, %r41, 7;
	cvt.rn.f64.u32 	%fd40, %r39;
	cvt.f64.f32 	%fd41, %f21;
	mul.f64 	%fd42, %fd41, 0d3F40624DD2F1A9FC;
	div.rn.f64 	%fd43, %fd2, %fd42;
	add.f64 	%fd44, %fd43, %fd1;
	setp.leu.f64 	%p13, %fd44, %fd40;
	@%p13 bra 	$L__BB7_18;
	mov.b32 	%r40, 0;
	st.global.u32 	[%rd5+28], %r40;
	st.global.u32 	[%rd4+28], %r40;
$L__BB7_18:
	add.f64 	%fd45, %fd45, 0d4020000000000000;
	add.s32 	%r41, %r41, 8;
	setp.ne.s32 	%p14, %r41, 3000;
	@%p14 bra 	$L__BB7_2;
$L__BB7_19:
	ret;

}
	// .globl	_Z11load_recordiiiiPfS_S_S_i
.visible .entry _Z11load_recordiiiiPfS_S_S_i(
	.param .u32 _Z11load_recordiiiiPfS_S_S_i_param_0,
	.param .u32 _Z11load_recordiiiiPfS_S_S_i_param_1,
	.param .u32 _Z11load_recordiiiiPfS_S_S_i_param_2,
	.param .u32 _Z11load_recordiiiiPfS_S_S_i_param_3,
	.param .u64 .ptr .align 1 _Z11load_recordiiiiPfS_S_S_i_param_4,
	.param .u64 .ptr .align 1 _Z11load_recordiiiiPfS_S_S_i_param_5,
	.param .u64 .ptr .align 1 _Z11load_recordiiiiPfS_S_S_i_param_6,
	.param .u64 .ptr .align 1 _Z11load_recordiiiiPfS_S_S_i_param_7,
	.param .u32 _Z11load_recordiiiiPfS_S_S_i_param_8
)
{
	.reg .pred 	%p<6>;
	.reg .b32 	%r<19>;
	.reg .b32 	%f<3>;
	.reg .b64 	%rd<15>;

	ld.param.u32 	%r5, [_Z11load_recordiiiiPfS_S_S_i_param_0];
	ld.param.u32 	%r2, [_Z11load_recordiiiiPfS_S_S_i_param_1];
	ld.param.u32 	%r6, [_Z11load_recordiiiiPfS_S_S_i_param_2];
	ld.param.u32 	%r3, [_Z11load_recordiiiiPfS_S_S_i_param_3];
	ld.param.u64 	%rd1, [_Z11load_recordiiiiPfS_S_S_i_param_4];
	ld.param.u64 	%rd2, [_Z11load_recordiiiiPfS_S_S_i_param_5];
	ld.param.u64 	%rd3, [_Z11load_recordiiiiPfS_S_S_i_param_6];
	ld.param.u64 	%rd4, [_Z11load_recordiiiiPfS_S_S_i_param_7];
	ld.param.u32 	%r4, [_Z11load_recordiiiiPfS_S_S_i_param_8];
	mov.u32 	%r7, %ctaid.x;
	mov.u32 	%r8, %ntid.x;
	mov.u32 	%r9, %tid.x;
	mad.lo.s32 	%r10, %r7, %r8, %r9;
	mov.u32 	%r11, %ctaid.y;
	mov.u32 	%r12, %ntid.y;
	mov.u32 	%r13, %tid.y;
	mad.lo.s32 	%r14, %r11, %r12, %r13;
	setp.lt.s32 	%p1, %r10, %r6;
	sub.s32 	%r15, %r5, %r6;
	setp.ge.s32 	%p2, %r10, %r15;
	or.pred  	%p3, %p1, %p2;
	setp.ne.s32 	%p4, %r14, %r3;
	or.pred  	%p5, %p4, %p3;
	@%p5 bra 	$L__BB8_2;
	cvta.to.global.u64 	%rd5, %rd3;
	cvta.to.global.u64 	%rd6, %rd1;
	cvta.to.global.u64 	%rd7, %rd4;
	cvta.to.global.u64 	%rd8, %rd2;
	mad.lo.s32 	%r17, %r10, 3000, %r4;
	mul.wide.s32 	%rd9, %r17, 4;
	add.s64 	%rd10, %rd5, %rd9;
	ld.global.f32 	%f1, [%rd10];
	mad.lo.s32 	%r18, %r2, %r10, %r3;
	mul.wide.s32 	%rd11, %r18, 4;
	add.s64 	%rd12, %rd6, %rd11;
	st.global.f32 	[%rd12], %f1;
	add.s64 	%rd13, %rd7, %rd9;
	ld.global.f32 	%f2, [%rd13];
	add.s64 	%rd14, %rd8, %rd11;
	st.global.f32 	[%rd14], %f2;
$L__BB8_2:
	ret;

}
	// .globl	_Z8reshot_uiiiPfS_S_S_S_S_S_S_S_S_S_S_S_S_S_S_S_S_S_S_
.visible .entry _Z8reshot_uiiiPfS_S_S_S_S_S_S_S_S_S_S_S_S_S_S_S_S_S_S_(
	.param .u32 _Z8reshot_uiiiPfS_S_S_S_S_S_S_S_S_S_S_S_S_S_S_S_S_S_S__param_0,
	.param .u32 _Z8reshot_uiiiPfS_S_S_S_S_S_S_S_S_S_S_S_S_S_S_S_S_S_S__param_1,
	.param .u32 _Z8reshot_uiiiPfS_S_S_S_S_S_S_S_S_S_S_S_S_S_S_S_S_S_S__param_2,
	.param .u64 .ptr .align 1 _Z8reshot_uiiiPfS_S_S_S_S_S_S_S_S_S_S_S_S_S_S_S_S_S_S__param_3,
	.param .u64 .ptr .align 1 _Z8reshot_uiiiPfS_S_S_S_S_S_S_S_S_S_S_S_S_S_S_S_S_S_S__param_4,
	.param .u64 .ptr .align 1 _Z8reshot_uiiiPfS_S_S_S_S_S_S_S_S_S_S_S_S_S_S_S_S_S_S__param_5,
	.param .u64 .ptr .align 1 _Z8reshot_uiiiPfS_S_S_S_S_S_S_S_S_S_S_S_S_S_S_S_S_S_S__param_6,
	.param .u64 .ptr .align 1 _Z8reshot_uiiiPfS_S_S_S_S_S_S_S_S_S_S_S_S_S_S_S_S_S_S__param_7,
	.param .u64 .ptr .align 1 _Z8reshot_uiiiPfS_S_S_S_S_S_S_S_S_S_S_S_S_S_S_S_S_S_S__param_8,
	.param .u64 .ptr .align 1 _Z8reshot_uiiiPfS_S_S_S_S_S_S_S_S_S_S_S_S_S_S_S_S_S_S__param_9,
	.param .u64 .ptr .align 1 _Z8reshot_uiiiPfS_S_S_S_S_S_S_S_S_S_S_S_S_S_S_S_S_S_S__param_10,
	.param .u64 .ptr .align 1 _Z8reshot_uiiiPfS_S_S_S_S_S_S_S_S_S_S_S_S_S_S_S_S_S_S__param_11,
	.param .u64 .ptr .align 1 _Z8reshot_uiiiPfS_S_S_S_S_S_S_S_S_S_S_S_S_S_S_S_S_S_S__param_12,
	.param .u64 .ptr .align 1 _Z8reshot_uiiiPfS_S_S_S_S_S_S_S_S_S_S_S_S_S_S_S_S_S_S__param_13,
	.param .u64 .ptr .align 1 _Z8reshot_uiiiPfS_S_S_S_S_S_S_S_S_S_S_S_S_S_S_S_S_S_S__param_14,
	.param .u64 .ptr .align 1 _Z8reshot_uiiiPfS_S_S_S_S_S_S_S_S_S_S_S_S_S_S_S_S_S_S__param_15,
	.param .u64 .ptr .align 1 _Z8reshot_uiiiPfS_S_S_S_S_S_S_S_S_S_S_S_S_S_S_S_S_S_S__param_16,
	.param .u64 .ptr .align 1 _Z8reshot_uiiiPfS_S_S_S_S_S_S_S_S_S_S_S_S_S_S_S_S_S_S__param_17,
	.param .u64 .ptr .align 1 _Z8reshot_uiiiPfS_S_S_S_S_S_S_S_S_S_S_S_S_S_S_S_S_S_S__param_18,
	.param .u64 .ptr .align 1 _Z8reshot_uiiiPfS_S_S_S_S_S_S_S_S_S_S_S_S_S_S_S_S_S_S__param_19,
	.param .u64 .ptr .align 1 _Z8reshot_uiiiPfS_S_S_S_S_S_S_S_S_S_S_S_S_S_S_S_S_S_S__param_20,
	.param .u64 .ptr .align 1 _Z8reshot_uiiiPfS_S_S_S_S_S_S_S_S_S_S_S_S_S_S_S_S_S_S__param_21,
	.param .u64 .ptr .align 1 _Z8reshot_uiiiPfS_S_S_S_S_S_S_S_S_S_S_S_S_S_S_S_S_S_S__param_22
)
{
	.reg .pred 	%p<5>;
	.reg .b32 	%r<43>;
	.reg .b32 	%f<247>;
	.reg .b64 	%rd<116>;
	.reg .b64 	%fd<13>;

	ld.param.u32 	%r5, [_Z8reshot_uiiiPfS_S_S_S_S_S_S_S_S_S_S_S_S_S_S_S_S_S_S__param_0];
	ld.param.u32 	%r3, [_Z8reshot_uiiiPfS_S_S_S_S_S_S_S_S_S_S_S_S_S_S_S_S_S_S__param_1];
	ld.param.u32 	%r6, [_Z8reshot_uiiiPfS_S_S_S_S_S_S_S_S_S_S_S_S_S_S_S_S_S_S__param_2];
	ld.param.u64 	%rd3, [_Z8reshot_uiiiPfS_S_S_S_S_S_S_S_S_S_S_S_S_S_S_S_S_S_S__param_5];
	ld.param.u64 	%rd4, [_Z8reshot_uiiiPfS_S_S_S_S_S_S_S_S_S_S_S_S_S_S_S_S_S_S__param_6];
	ld.param.u64 	%rd5, [_Z8reshot_uiiiPfS_S_S_S_S_S_S_S_S_S_S_S_S_S_S_S_S_S_S__param_7];
	ld.param.u64 	%rd6, [_Z8reshot_uiiiPfS_S_S_S_S_S_S_S_S_S_S_S_S_S_S_S_S_S_S__param_8];
	ld.param.u64 	%rd7, [_Z8reshot_uiiiPfS_S_S_S_S_S_S_S_S_S_S_S_S_S_S_S_S_S_S__param_9];
	ld.param.u64 	%rd8, [_Z8reshot_uiiiPfS_S_S_S_S_S_S_S_S_S_S_S_S_S_S_S_S_S_S__param_10];
	ld.param.u64 	%rd9, [_Z8reshot_uiiiPfS_S_S_S_S_S_S_S_S_S_S_S_S_S_S_S_S_S_S__param_11];
	ld.param.u64 	%rd10, [_Z8reshot_uiiiPfS_S_S_S_S_S_S_S_S_S_S_S_S_S_S_S_S_S_S__param_12];
	ld.param.u64 	%rd11, [_Z8reshot_uiiiPfS_S_S_S_S_S_S_S_S_S_S_S_S_S_S_S_S_S_S__param_13];
	ld.param.u64 	%rd12, [_Z8reshot_uiiiPfS_S_S_S_S_S_S_S_S_S_S_S_S_S_S_S_S_S_S__param_14];
	ld.param.u64 	%rd13, [_Z8reshot_uiiiPfS_S_S_S_S_S_S_S_S_S_S_S_S_S_S_S_S_S_S__param_15];
	ld.param.u64 	%rd14, [_Z8reshot_uiiiPfS_S_S_S_S_S_S_S_S_S_S_S_S_S_S_S_S_S_S__param_16];
	ld.param.u64 	%rd15, [_Z8reshot_uiiiPfS_S_S_S_S_S_S_S_S_S_S_S_S_S_S_S_S_S_S__param_17];
	ld.param.u64 	%rd16, [_Z8reshot_uiiiPfS_S_S_S_S_S_S_S_S_S_S_S_S_S_S_S_S_S_S__param_18];
	ld.param.u64 	%rd17, [_Z8reshot_uiiiPfS_S_S_S_S_S_S_S_S_S_S_S_S_S_S_S_S_S_S__param_19];
	ld.param.u64 	%rd18, [_Z8reshot_uiiiPfS_S_S_S_S_S_S_S_S_S_S_S_S_S_S_S_S_S_S__param_20];
	ld.param.u64 	%rd19, [_Z8reshot_uiiiPfS_S_S_S_S_S_S_S_S_S_S_S_S_S_S_S_S_S_S__param_21];
	ld.param.u64 	%rd20, [_Z8reshot_uiiiPfS_S_S_S_S_S_S_S_S_S_S_S_S_S_S_S_S_S_S__param_22];
	mov.u32 	%r7, %ctaid.x;
	mov.u32 	%r8, %ntid.x;
	mov.u32 	%r9, %tid.x;
	mad.lo.s32 	%r1, %r7, %r8, %r9;
	mov.u32 	%r10, %ctaid.y;
	mov.u32 	%r11, %ntid.y;
	mov.u32 	%r12, %tid.y;
	mad.lo.s32 	%r13, %r10, %r11, %r12;
	add.s32 	%r14, %r6, 6;
	sub.s32 	%r15, %r5, %r6;
	add.s32 	%r16, %r15, -6;
	setp.ge.s32 	%p1, %r1, %r16;
	min.s32 	%r17, %r1, %r13;
	setp.lt.s32 	%p2, %r17, %r14;
	or.pred  	%p3, %p2, %p1;
	@%p3 bra 	$L__BB9_3;
	sub.s32 	%r18, %r3, %r6;
	add.s32 	%r19, %r18, -6;
	setp.ge.s32 	%p4, %r13, %r19;
	@%p4 bra 	$L__BB9_3;
	ld.param.u64 	%rd115, [_Z8reshot_uiiiPfS_S_S_S_S_S_S_S_S_S_S_S_S_S_S_S_S_S_S__param_4];
	ld.param.u64 	%rd114, [_Z8reshot_uiiiPfS_S_S_S_S_S_S_S_S_S_S_S_S_S_S_S_S_S_S__param_3];
	cvta.to.global.u64 	%rd21, %rd10;
	cvta.to.global.u64 	%rd22, %rd9;
	cvta.to.global.u64 	%rd23, %rd8;
	cvta.to.global.u64 	%rd24, %rd7;
	ld.global.f32 	%f1, [a];
	mul.lo.s32 	%r20, %r1, %r3;
	add.s32 	%r21, %r20, %r13;
	add.s32 	%r22, %r21, %r3;
	mul.wide.s32 	%rd25, %r22, 4;
	add.s64 	%rd26, %rd24, %rd25;
	ld.global.f32 	%f2, [%rd26];
	mul.wide.s32 	%rd27, %r21, 4;
	add.s64 	%rd28, %rd24, %rd27;
	ld.global.f32 	%f3, [%rd28];
	sub.f32 	%f4, %f2, %f3;
	ld.global.f32 	%f5, [a+4];
	shl.b32 	%r23, %r3, 1;
	add.s32 	%r24, %r20, %r23;
	mul.wide.s32 	%rd29, %r3, 4;
	add.s64 	%rd30, %rd26, %rd29;
	ld.global.f32 	%f6, [%rd30];
	mad.lo.s32 	%r25, %r3, -3, %r24;
	add.s32 	%r26, %r25, %r13;
	mul.wide.s32 	%rd31, %r26, 4;
	add.s64 	%rd32, %rd24, %rd31;
	ld.global.f32 	%f7, [%rd32];
	sub.f32 	%f8, %f6, %f7;
	mul.f32 	%f9, %f5, %f8;
	fma.rn.f32 	%f10, %f1, %f4, %f9;
	ld.global.f32 	%f11, [a+8];
	shl.b32 	%r27, %r3, 2;
	add.s32 	%r28, %r25, %r27;
	add.s64 	%rd33, %rd30, %rd29;
	ld.global.f32 	%f12, [%rd33];
	mad.lo.s32 	%r29, %r3, -5, %r28;
	add.s32 	%r30, %r29, %r13;
	mul.wide.s32 	%rd34, %r30, 4;
	add.s64 	%rd35, %rd24, %rd34;
	ld.global.f32 	%f13, [%rd35];
	sub.f32 	%f14, %f12, %f13;
	fma.rn.f32 	%f15, %f11, %f14, %f10;
	ld.global.f32 	%f16, [a+12];
	mad.lo.s32 	%r31, %r3, 6, %r29;
	add.s64 	%rd36, %rd33, %rd29;
	ld.global.f32 	%f17, [%rd36];
	mad.lo.s32 	%r32, %r3, -7, %r31;
	add.s32 	%r33, %r32, %r13;
	mul.wide.s32 	%rd37, %r33, 4;
	add.s64 	%rd38, %rd24, %rd37;
	ld.global.f32 	%f18, [%rd38];
	sub.f32 	%f19, %f17, %f18;
	fma.rn.f32 	%f20, %f16, %f19, %f15;
	ld.global.f32 	%f21, [a+16];
	shl.b32 	%r34, %r3, 3;
	add.s32 	%r35, %r32, %r34;
	add.s64 	%rd39, %rd36, %rd29;
	ld.global.f32 	%f22, [%rd39];
	mad.lo.s32 	%r36, %r3, -9, %r35;
	add.s32 	%r37, %r36, %r13;
	mul.wide.s32 	%rd40, %r37, 4;
	add.s64 	%rd41, %rd24, %rd40;
	ld.global.f32 	%f23, [%rd41];
	sub.f32 	%f24, %f22, %f23;
	fma.rn.f32 	%f25, %f21, %f24, %f20;
	ld.global.f32 	%f26, [a+20];
	mad.lo.s32 	%r38, %r3, 10, %r36;
	add.s64 	%rd42, %rd39, %rd29;
	ld.global.f32 	%f27, [%rd42];
	mad.lo.s32 	%r39, %r3, -11, %r38;
	add.s32 	%r40, %r39, %r13;
	mul.wide.s32 	%rd43, %r40, 4;
	add.s64 	%rd44, %rd24, %rd43;
	ld.global.f32 	%f28, [%rd44];
	sub.f32 	%f29, %f27, %f28;
	fma.rn.f32 	%f30, %f26, %f29, %f25;
	div.rn.f32 	%f31, %f30, 0f40A00000;
	ld.global.f32 	%f32, [%rd28+4];
	sub.f32 	%f33, %f32, %f3;
	ld.global.f32 	%f34, [%rd28+8];
	ld.global.f32 	%f35, [%rd28+-4];
	sub.f32 	%f36, %f34, %f35;
	mul.f32 	%f37, %f5, %f36;
	fma.rn.f32 	%f38, %f1, %f33, %f37;
	ld.global.f32 	%f39, [%rd28+12];
	ld.global.f32 	%f40, [%rd28+-8];
	sub.f32 	%f41, %f39, %f40;
	fma.rn.f32 	%f42, %f11, %f41, %f38;
	ld.global.f32 	%f43, [%rd28+16];
	ld.global.f32 	%f44, [%rd28+-12];
	sub.f32 	%f45, %f43, %f44;
	fma.rn.f32 	%f46, %f16, %f45, %f42;
	ld.global.f32 	%f47, [%rd28+20];
	ld.global.f32 	%f48, [%rd28+-16];
	sub.f32 	%f49, %f47, %f48;
	fma.rn.f32 	%f50, %f21, %f49, %f46;
	ld.global.f32 	%f51, [%rd28+24];
	ld.global.f32 	%f52, [%rd28+-20];
	sub.f32 	%f53, %f51, %f52;
	fma.rn.f32 	%f54, %f26, %f53, %f50;
	div.rn.f32 	%f55, %f54, 0f40A00000;
	add.s64 	%rd45, %rd23, %rd27;
	ld.global.f32 	%f56, [%rd45];
	add.s64 	%rd46, %rd23, %rd31;
	ld.global.f32 	%f57, [%rd46];
	sub.f32 	%f58, %f56, %f57;
	add.s64 	%rd47, %rd45, %rd29;
	ld.global.f32 	%f59, [%rd47];
	add.s64 	%rd48, %rd23, %rd34;
	ld.global.f32 	%f60, [%rd48];
	sub.f32 	%f61, %f59, %f60;
	mul.f32 	%f62, %f5, %f61;
	fma.rn.f32 	%f63, %f1, %f58, %f62;
	add.s64 	%rd49, %rd47, %rd29;
	ld.global.f32 	%f64, [%rd49];
	add.s64 	%rd50, %rd23, %rd37;
	ld.global.f32 	%f65, [%rd50];
	sub.f32 	%f66, %f64, %f65;
	fma.rn.f32 	%f67, %f11, %f66, %f63;
	add.s64 	%rd51, %rd49, %rd29;
	ld.global.f32 	%f68, [%rd51];
	add.s64 	%rd52, %rd23, %rd40;
	ld.global.f32 	%f69, [%rd52];
	sub.f32 	%f70, %f68, %f69;
	fma.rn.f32 	%f71, %f16, %f70, %f67;
	add.s64 	%rd53, %rd51, %rd29;
	ld.global.f32 	%f72, [%rd53];
	add.s64 	%rd54, %rd23, %rd43;
	ld.global.f32 	%f73, [%rd54];
	sub.f32 	%f74, %f72, %f73;
	fma.rn.f32 	%f75, %f21, %f74, %f71;
	add.s64 	%rd55, %rd53, %rd29;
	ld.global.f32 	%f76, [%rd55];
	sub.s32 	%r41, %r39, %r3;
	add.s32 	%r42, %r41, %r13;
	mul.wide.s32 	%rd56, %r42, 4;
	add.s64 	%rd57, %rd23, %rd56;
	ld.global.f32 	%f77, [%rd57];
	sub.f32 	%f78, %f76, %f77;
	fma.rn.f32 	%f79, %f26, %f78, %f75;
	ld.global.f32 	%f80, [%rd45+-4];
	sub.f32 	%f81, %f56, %f80;
	ld.global.f32 	%f82, [%rd45+4];
	ld.global.f32 	%f83, [%rd45+-8];
	sub.f32 	%f84, %f82, %f83;
	mul.f32 	%f85, %f5, %f84;
	fma.rn.f32 	%f86, %f1, %f81, %f85;
	ld.global.f32 	%f87, [%rd45+8];
	ld.global.f32 	%f88, [%rd45+-12];
	sub.f32 	%f89, %f87, %f88;
	fma.rn.f32 	%f90, %f11, %f89, %f86;
	ld.global.f32 	%f91, [%rd45+12];
	ld.global.f32 	%f92, [%rd45+-16];
	sub.f32 	%f93, %f91, %f92;
	fma.rn.f32 	%f94, %f16, %f93, %f90;
	ld.global.f32 	%f95, [%rd45+16];
	ld.global.f32 	%f96, [%rd45+-20];
	sub.f32 	%f97, %f95, %f96;
	fma.rn.f32 	%f98, %f21, %f97, %f94;
	ld.global.f32 	%f99, [%rd45+20];
	ld.global.f32 	%f100, [%rd45+-24];
	sub.f32 	%f101, %f99, %f100;
	fma.rn.f32 	%f102, %f26, %f101, %f98;
	div.rn.f32 	%f103, %f102, 0f40A00000;
	cvta.to.global.u64 	%rd58, %rd11;
	add.s64 	%rd59, %rd58, %rd27;
	ld.global.f32 	%f104, [%rd59+4];
	ld.global.f32 	%f105, [%rd59];
	sub.f32 	%f106, %f104, %f105;
	ld.global.f32 	%f107, [%rd59+8];
	ld.global.f32 	%f108, [%rd59+-4];
	sub.f32 	%f109, %f107, %f108;
	mul.f32 	%f110, %f5, %f109;
	fma.rn.f32 	%f111, %f1, %f106, %f110;
	ld.global.f32 	%f112, [%rd59+12];
	ld.global.f32 	%f113, [%rd59+-8];
	sub.f32 	%f114, %f112, %f113;
	fma.rn.f32 	%f115, %f11, %f114, %f111;
	ld.global.f32 	%f116, [%rd59+16];
	ld.global.f32 	%f117, [%rd59+-12];
	sub.f32 	%f118, %f116, %f117;
	fma.rn.f32 	%f119, %f16, %f118, %f115;
	ld.global.f32 	%f120, [%rd59+20];
	ld.global.f32 	%f121, [%rd59+-16];
	sub.f32 	%f122, %f120, %f121;
	fma.rn.f32 	%f123, %f21, %f122, %f119;
	ld.global.f32 	%f124, [%rd59+24];
	ld.global.f32 	%f125, [%rd59+-20];
	sub.f32 	%f126, %f124, %f125;
	fma.rn.f32 	%f127, %f26, %f126, %f123;
	div.rn.f32 	%f128, %f127, 0f40A00000;
	add.s64 	%rd60, %rd22, %rd27;
	ld.global.f32 	%f129, [%rd60];
	add.s64 	%rd61, %rd22, %rd31;
	ld.global.f32 	%f130, [%rd61];
	sub.f32 	%f131, %f129, %f130;
	add.s64 	%rd62, %rd60, %rd29;
	ld.global.f32 	%f132, [%rd62];
	add.s64 	%rd63, %rd22, %rd34;
	ld.global.f32 	%f133, [%rd63];
	sub.f32 	%f134, %f132, %f133;
	mul.f32 	%f135, %f5, %f134;
	fma.rn.f32 	%f136, %f1, %f131, %f135;
	add.s64 	%rd64, %rd62, %rd29;
	ld.global.f32 	%f137, [%rd64];
	add.s64 	%rd65, %rd22, %rd37;
	ld.global.f32 	%f138, [%rd65];
	sub.f32 	%f139, %f137, %f138;
	fma.rn.f32 	%f140, %f11, %f139, %f136;
	add.s64 	%rd66, %rd64, %rd29;
	ld.global.f32 	%f141, [%rd66];
	add.s64 	%rd67, %rd22, %rd40;
	ld.global.f32 	%f142, [%rd67];
	sub.f32 	%f143, %f141, %f142;
	fma.rn.f32 	%f144, %f16, %f143, %f140;
	add.s64 	%rd68, %rd66, %rd29;
	ld.global.f32 	%f145, [%rd68];
	add.s64 	%rd69, %rd22, %rd43;
	ld.global.f32 	%f146, [%rd69];
	sub.f32 	%f147, %f145, %f146;
	fma.rn.f32 	%f148, %f21, %f147, %f144;
	add.s64 	%rd70, %rd68, %rd29;
	ld.global.f32 	%f149, [%rd70];
	add.s64 	%rd71, %rd22, %rd56;
	ld.global.f32 	%f150, [%rd71];
	sub.f32 	%f151, %f149, %f150;
	fma.rn.f32 	%f152, %f26, %f151, %f148;
	div.rn.f32 	%f153, %f152, 0f40A00000;
	cvta.to.global.u64 	%rd72, %rd12;
	add.s64 	%rd73, %rd72, %rd27;
	ld.global.f32 	%f154, [%rd73];
	ld.global.f32 	%f155, [%rd73+-4];
	sub.f32 	%f156, %f154, %f155;
	ld.global.f32 	%f157, [%rd73+4];
	ld.global.f32 	%f158, [%rd73+-8];
	sub.f32 	%f159, %f157, %f158;
	mul.f32 	%f160, %f5, %f159;
	fma.rn.f32 	%f161, %f1, %f156, %f160;
	ld.global.f32 	%f162, [%rd73+8];
	ld.global.f32 	%f163, [%rd73+-12];
	sub.f32 	%f164, %f162, %f163;
	fma.rn.f32 	%f165, %f11, %f164, %f161;
	ld.global.f32 	%f166, [%rd73+12];
	ld.global.f32 	%f167, [%rd73+-16];
	sub.f32 	%f168, %f166, %f167;
	fma.rn.f32 	%f169, %f16, %f168, %f165;
	ld.global.f32 	%f170, [%rd73+16];
	ld.global.f32 	%f171, [%rd73+-20];
	sub.f32 	%f172, %f170, %f171;
	fma.rn.f32 	%f173, %f21, %f172, %f169;
	ld.global.f32 	%f174, [%rd73+20];
	ld.global.f32 	%f175, [%rd73+-24];
	sub.f32 	%f176, %f174, %f175;
	fma.rn.f32 	%f177, %f26, %f176, %f173;
	div.rn.f32 	%f178, %f177, 0f40A00000;
	add.s64 	%rd74, %rd21, %rd25;
	ld.global.f32 	%f179, [%rd74];
	add.s64 	%rd75, %rd21, %rd27;
	ld.global.f32 	%f180, [%rd75];
	sub.f32 	%f181, %f179, %f180;
	add.s64 	%rd76, %rd74, %rd29;
	ld.global.f32 	%f182, [%rd76];
	add.s64 	%rd77, %rd21, %rd31;
	ld.global.f32 	%f183, [%rd77];
	sub.f32 	%f184, %f182, %f183;
	mul.f32 	%f185, %f5, %f184;
	fma.rn.f32 	%f186, %f1, %f181, %f185;
	add.s64 	%rd78, %rd76, %rd29;
	ld.global.f32 	%f187, [%rd78];
	add.s64 	%rd79, %rd21, %rd34;
	ld.global.f32 	%f188, [%rd79];
	sub.f32 	%f189, %f187, %f188;
	fma.rn.f32 	%f190, %f11, %f189, %f186;
	add.s64 	%rd80, %rd78, %rd29;
	ld.global.f32 	%f191, [%rd80];
	add.s64 	%rd81, %rd21, %rd37;
	ld.global.f32 	%f192, [%rd81];
	sub.f32 	%f193, %f191, %f192;
	fma.rn.f32 	%f194, %f16, %f193, %f190;
	add.s64 	%rd82, %rd80, %rd29;
	ld.global.f32 	%f195, [%rd82];
	add.s64 	%rd83, %rd21, %rd40;
	ld.global.f32 	%f196, [%rd83];
	sub.f32 	%f197, %f195, %f196;
	fma.rn.f32 	%f198, %f21, %f197, %f194;
	add.s64 	%rd84, %rd82, %rd29;
	ld.global.f32 	%f199, [%rd84];
	add.s64 	%rd85, %rd21, %rd43;
	ld.global.f32 	%f200, [%rd85];
	sub.f32 	%f201, %f199, %f200;
	fma.rn.f32 	%f202, %f26, %f201, %f198;
	div.rn.f32 	%f203, %f202, 0f40A00000;
	cvta.to.global.u64 	%rd86, %rd13;
	add.s64 	%rd87, %rd86, %rd27;
	ld.global.f32 	%f204, [%rd87];
	cvta.to.global.u64 	%rd88, %rd3;
	add.s64 	%rd89, %rd88, %rd27;
	st.global.f32 	[%rd89], %f204;
	cvta.to.global.u64 	%rd90, %rd17;
	add.s64 	%rd91, %rd90, %rd27;
	ld.global.f32 	%f205, [%rd91];
	st.global.f32 	[%rd87], %f205;
	cvta.to.global.u64 	%rd92, %rd14;
	add.s64 	%rd93, %rd92, %rd27;
	ld.global.f32 	%f206, [%rd93];
	cvta.to.global.u64 	%rd94, %rd4;
	add.s64 	%rd95, %rd94, %rd27;
	st.global.f32 	[%rd95], %f206;
	cvta.to.global.u64 	%rd96, %rd18;
	add.s64 	%rd97, %rd96, %rd27;
	ld.global.f32 	%f207, [%rd97];
	st.global.f32 	[%rd93], %f207;
	cvta.to.global.u64 	%rd98, %rd15;
	add.s64 	%rd99, %rd98, %rd27;
	ld.global.f32 	%f208, [%rd99];
	cvta.to.global.u64 	%rd100, %rd5;
	add.s64 	%rd101, %rd100, %rd27;
	st.global.f32 	[%rd101], %f208;
	cvta.to.global.u64 	%rd102, %rd19;
	add.s64 	%rd103, %rd102, %rd27;
	ld.global.f32 	%f209, [%rd103];
	st.global.f32 	[%rd99], %f209;
	cvta.to.global.u64 	%rd104, %rd16;
	add.s64 	%rd105, %rd104, %rd27;
	ld.global.f32 	%f210, [%rd105];
	cvta.to.global.u64 	%rd106, %rd6;
	add.s64 	%rd107, %rd106, %rd27;
	st.global.f32 	[%rd107], %f210;
	cvta.to.global.u64 	%rd108, %rd20;
	add.s64 	%rd109, %rd108, %rd27;
	ld.global.f32 	%f211, [%rd109];
	st.global.f32 	[%rd105], %f211;
	ld.global.f32 	%f212, [%rd87];
	add.f32 	%f213, %f212, %f212;
	ld.global.f32 	%f214, [%rd89];
	sub.f32 	%f215, %f213, %f214;
	cvt.f64.f32 	%fd1, %f215;
	add.f32 	%f216, %f31, %f178;
	sub.f32 	%f217, %f216, %f203;
	cvt.f64.f32 	%fd2, %f217;
	fma.rn.f64 	%fd3, %fd2, 0d3E90C6F7A0B5ED8D, %fd1;
	cvt.rn.f32.f64 	%f218, %fd3;
	st.global.f32 	[%rd91], %f218;
	ld.global.f32 	%f219, [%rd93];
	add.f32 	%f220, %f219, %f219;
	ld.global.f32 	%f221, [%rd95];
	sub.f32 	%f222, %f220, %f221;
	cvt.f64.f32 	%fd4, %f222;
	add.f32 	%f223, %f55, %f153;
	sub.f32 	%f224, %f223, %f128;
	cvt.f64.f32 	%fd5, %f224;
	fma.rn.f64 	%fd6, %fd5, 0d3E90C6F7A0B5ED8D, %fd4;
	cvt.rn.f32.f64 	%f225, %fd6;
	st.global.f32 	[%rd97], %f225;
	ld.global.f32 	%f226, [%rd99];
	add.f32 	%f227, %f226, %f226;
	ld.global.f32 	%f228, [%rd101];
	sub.f32 	%f229, %f227, %f228;
	cvt.f64.f32 	%fd7, %f229;
	add.f32 	%f230, %f103, %f178;
	sub.f32 	%f231, %f230, %f203;
	cvt.f64.f32 	%fd8, %f231;
	fma.rn.f64 	%fd9, %fd8, 0d3E90C6F7A0B5ED8D, %fd7;
	cvt.rn.f32.f64 	%f232, %fd9;
	st.global.f32 	[%rd103], %f232;
	ld.global.f32 	%f233, [%rd105];
	add.f32 	%f234, %f233, %f233;
	ld.global.f32 	%f235, [%rd107];
	sub.f32 	%f236, %f234, %f235;
	cvt.f64.f32 	%fd10, %f236;
	div.rn.f32 	%f237, %f79, 0f40A00000;
	sub.f32 	%f238, %f153, %f237;
	sub.f32 	%f239, %f238, %f128;
	cvt.f64.f32 	%fd11, %f239;
	fma.rn.f64 	%fd12, %fd11, 0d3E90C6F7A0B5ED8D, %fd10;
	cvt.rn.f32.f64 	%f240, %fd12;
	st.global.f32 	[%rd109], %f240;
	ld.global.f32 	%f241, [%rd91];
	ld.global.f32 	%f242, [%rd103];
	add.f32 	%f243, %f241, %f242;
	cvta.to.global.u64 	%rd110, %rd114;
	add.s64 	%rd111, %rd110, %rd27;
	st.global.f32 	[%rd111], %f243;
	ld.global.f32 	%f244, [%rd97];
	ld.global.f32 	%f245, [%rd109];
	add.f32 	%f246, %f244, %f245;
	cvta.to.global.u64 	%rd112, %rd115;
	add.s64 	%rd113, %rd112, %rd27;
	st.global.f32 	[%rd113], %f246;
$L__BB9_3:
	ret;

}
	// .globl	_Z8reshot_siiiPfS_S_S_S_S_S_S_S_S_
.visible .entry _Z8reshot_siiiPfS_S_S_S_S_S_S_S_S_(
	.param .u32 _Z8reshot_siiiPfS_S_S_S_S_S_S_S_S__param_0,
	.param .u32 _Z8reshot_siiiPfS_S_S_S_S_S_S_S_S__param_1,
	.param .u32 _Z8reshot_siiiPfS_S_S_S_S_S_S_S_S__param_2,
	.param .u64 .ptr .align 1 _Z8reshot_siiiPfS_S_S_S_S_S_S_S_S__param_3,
	.param .u64 .ptr .align 1 _Z8reshot_siiiPfS_S_S_S_S_S_S_S_S__param_4,
	.param .u64 .ptr .align 1 _Z8reshot_siiiPfS_S_S_S_S_S_S_S_S__param_5,
	.param .u64 .ptr .align 1 _Z8reshot_siiiPfS_S_S_S_S_S_S_S_S__param_6,
	.param .u64 .ptr .align 1 _Z8reshot_siiiPfS_S_S_S_S_S_S_S_S__param_7,
	.param .u64 .ptr .align 1 _Z8reshot_siiiPfS_S_S_S_S_S_S_S_S__param_8,
	.param .u64 .ptr .align 1 _Z8reshot_siiiPfS_S_S_S_S_S_S_S_S__param_9,
	.param .u64 .ptr .align 1 _Z8reshot_siiiPfS_S_S_S_S_S_S_S_S__param_10,
	.param .u64 .ptr .align 1 _Z8reshot_siiiPfS_S_S_S_S_S_S_S_S__param_11,
	.param .u64 .ptr .align 1 _Z8reshot_siiiPfS_S_S_S_S_S_S_S_S__param_12
)
{
	.reg .pred 	%p<5>;
	.reg .b32 	%r<42>;
	.reg .b32 	%f<125>;
	.reg .b64 	%rd<65>;

	ld.param.u32 	%r5, [_Z8reshot_siiiPfS_S_S_S_S_S_S_S_S__param_0];
	ld.param.u32 	%r3, [_Z8reshot_siiiPfS_S_S_S_S_S_S_S_S__param_1];
	ld.param.u32 	%r6, [_Z8reshot_siiiPfS_S_S_S_S_S_S_S_S__param_2];
	ld.param.u64 	%rd3, [_Z8reshot_siiiPfS_S_S_S_S_S_S_S_S__param_5];
	ld.param.u64 	%rd4, [_Z8reshot_siiiPfS_S_S_S_S_S_S_S_S__param_6];
	ld.param.u64 	%rd7, [_Z8reshot_siiiPfS_S_S_S_S_S_S_S_S__param_9];
	ld.param.u64 	%rd8, [_Z8reshot_siiiPfS_S_S_S_S_S_S_S_S__param_10];
	ld.param.u64 	%rd9, [_Z8reshot_siiiPfS_S_S_S_S_S_S_S_S__param_11];
	ld.param.u64 	%rd10, [_Z8reshot_siiiPfS_S_S_S_S_S_S_S_S__param_12];
	mov.u32 	%r7, %ctaid.x;
	mov.u32 	%r8, %ntid.x;
	mov.u32 	%r9, %tid.x;
	mad.lo.s32 	%r1, %r7, %r8, %r9;
	mov.u32 	%r10, %ctaid.y;
	mov.u32 	%r11, %ntid.y;
	mov.u32 	%r12, %tid.y;
	mad.lo.s32 	%r13, %r10, %r11, %r12;
	add.s32 	%r14, %r6, 6;
	sub.s32 	%r15, %r5, %r6;
	add.s32 	%r16, %r15, -6;
	setp.ge.s32 	%p1, %r1, %r16;
	min.s32 	%r17, %r1, %r13;
	setp.lt.s32 	%p2, %r17, %r14;
	or.pred  	%p3, %p2, %p1;
	@%p3 bra 	$L__BB10_3;
	sub.s32 	%r18, %r3, %r6;
	add.s32 	%r19, %r18, -6;
	setp.ge.s32 	%p4, %r13, %r19;
	@%p4 bra 	$L__BB10_3;
	ld.param.u64 	%rd64, [_Z8reshot_siiiPfS_S_S_S_S_S_S_S_S__param_8];
	ld.param.u64 	%rd63, [_Z8reshot_siiiPfS_S_S_S_S_S_S_S_S__param_7];
	ld.param.u64 	%rd62, [_Z8reshot_siiiPfS_S_S_S_S_S_S_S_S__param_4];
	ld.param.u64 	%rd61, [_Z8reshot_siiiPfS_S_S_S_S_S_S_S_S__param_3];
	cvta.to.global.u64 	%rd11, %rd62;
	cvta.to.global.u64 	%rd12, %rd61;
	ld.global.f32 	%f1, [a];
	mul.lo.s32 	%r20, %r3, %r1;
	add.s32 	%r21, %r20, %r13;
	mul.wide.s32 	%rd13, %r21, 4;
	add.s64 	%rd14, %rd12, %rd13;
	ld.global.f32 	%f2, [%rd14];
	sub.s32 	%r22, %r20, %r3;
	add.s32 	%r23, %r22, %r13;
	mul.wide.s32 	%rd15, %r23, 4;
	add.s64 	%rd16, %rd12, %rd15;
	ld.global.f32 	%f3, [%rd16];
	sub.f32 	%f4, %f2, %f3;
	ld.global.f32 	%f5, [a+4];
	shl.b32 	%r24, %r3, 1;
	add.s32 	%r25, %r22, %r24;
	mul.wide.s32 	%rd17, %r3, 4;
	add.s64 	%rd18, %rd14, %rd17;
	ld.global.f32 	%f6, [%rd18];
	mad.lo.s32 	%r26, %r3, -3, %r25;
	add.s32 	%r27, %r26, %r13;
	mul.wide.s32 	%rd19, %r27, 4;
	add.s64 	%rd20, %rd12, %rd19;
	ld.global.f32 	%f7, [%rd20];
	sub.f32 	%f8, %f6, %f7;
	mul.f32 	%f9, %f5, %f8;
	fma.rn.f32 	%f10, %f1, %f4, %f9;
	ld.global.f32 	%f11, [a+8];
	shl.b32 	%r28, %r3, 2;
	add.s32 	%r29, %r26, %r28;
	add.s64 	%rd21, %rd18, %rd17;
	ld.global.f32 	%f12, [%rd21];
	mad.lo.s32 	%r30, %r3, -5, %r29;
	add.s32 	%r31, %r30, %r13;
	mul.wide.s32 	%rd22, %r31, 4;
	add.s64 	%rd23, %rd12, %rd22;
	ld.global.f32 	%f13, [%rd23];
	sub.f32 	%f14, %f12, %f13;
	fma.rn.f32 	%f15, %f11, %f14, %f10;
	ld.global.f32 	%f16, [a+12];
	mad.lo.s32 	%r32, %r3, 6, %r30;
	add.s64 	%rd24, %rd21, %rd17;
	ld.global.f32 	%f17, [%rd24];
	mad.lo.s32 	%r33, %r3, -7, %r32;
	add.s32 	%r34, %r33, %r13;
	mul.wide.s32 	%rd25, %r34, 4;
	add.s64 	%rd26, %rd12, %rd25;
	ld.global.f32 	%f18, [%rd26];
	sub.f32 	%f19, %f17, %f18;
	fma.rn.f32 	%f20, %f16, %f19, %f15;
	ld.global.f32 	%f21, [a+16];
	shl.b32 	%r35, %r3, 3;
	add.s32 	%r36, %r33, %r35;
	add.s64 	%rd27, %rd24, %rd17;
	ld.global.f32 	%f22, [%rd27];
	mad.lo.s32 	%r37, %r3, -9, %r36;
	add.s32 	%r38, %r37, %r13;
	mul.wide.s32 	%rd28, %r38, 4;
	add.s64 	%rd29, %rd12, %rd28;
	ld.global.f32 	%f23, [%rd29];
	sub.f32 	%f24, %f22, %f23;
	fma.rn.f32 	%f25, %f21, %f24, %f20;
	ld.global.f32 	%f26, [a+20];
	mad.lo.s32 	%r39, %r3, 10, %r37;
	add.s64 	%rd30, %rd27, %rd17;
	ld.global.f32 	%f27, [%rd30];
	mad.lo.s32 	%r40, %r3, -11, %r39;
	add.s32 	%r41, %r40, %r13;
	mul.wide.s32 	%rd31, %r41, 4;
	add.s64 	%rd32, %rd12, %rd31;
	ld.global.f32 	%f28, [%rd32];
	sub.f32 	%f29, %f27, %f28;
	fma.rn.f32 	%f30, %f26, %f29, %f25;
	div.rn.f32 	%f31, %f30, 0f40A00000;
	ld.global.f32 	%f32, [%rd14+4];
	sub.f32 	%f33, %f32, %f2;
	ld.global.f32 	%f34, [%rd14+8];
	ld.global.f32 	%f35, [%rd14+-4];
	sub.f32 	%f36, %f34, %f35;
	mul.f32 	%f37, %f5, %f36;
	fma.rn.f32 	%f38, %f1, %f33, %f37;
	ld.global.f32 	%f39, [%rd14+12];
	ld.global.f32 	%f40, [%rd14+-8];
	sub.f32 	%f41, %f39, %f40;
	fma.rn.f32 	%f42, %f11, %f41, %f38;
	ld.global.f32 	%f43, [%rd14+16];
	ld.global.f32 	%f44, [%rd14+-12];
	sub.f32 	%f45, %f43, %f44;
	fma.rn.f32 	%f46, %f16, %f45, %f42;
	ld.global.f32 	%f47, [%rd14+20];
	ld.global.f32 	%f48, [%rd14+-16];
	sub.f32 	%f49, %f47, %f48;
	fma.rn.f32 	%f50, %f21, %f49, %f46;
	ld.global.f32 	%f51, [%rd14+24];
	ld.global.f32 	%f52, [%rd14+-20];
	sub.f32 	%f53, %f51, %f52;
	fma.rn.f32 	%f54, %f26, %f53, %f50;
	div.rn.f32 	%f55, %f54, 0f40A00000;
	add.s64 	%rd33, %rd11, %rd13;
	ld.global.f32 	%f56, [%rd33];
	ld.global.f32 	%f57, [%rd33+-4];
	sub.f32 	%f58, %f56, %f57;
	ld.global.f32 	%f59, [%rd33+4];
	ld.global.f32 	%f60, [%rd33+-8];
	sub.f32 	%f61, %f59, %f60;
	mul.f32 	%f62, %f5, %f61;
	fma.rn.f32 	%f63, %f1, %f58, %f62;
	ld.global.f32 	%f64, [%rd33+8];
	ld.global.f32 	%f65, [%rd33+-12];
	sub.f32 	%f66, %f64, %f65;
	fma.rn.f32 	%f67, %f11, %f66, %f63;
	ld.global.f32 	%f68, [%rd33+12];
	ld.global.f32 	%f69, [%rd33+-16];
	sub.f32 	%f70, %f68, %f69;
	fma.rn.f32 	%f71, %f16, %f70, %f67;
	ld.global.f32 	%f72, [%rd33+16];
	ld.global.f32 	%f73, [%rd33+-20];
	sub.f32 	%f74, %f72, %f73;
	fma.rn.f32 	%f75, %f21, %f74, %f71;
	ld.global.f32 	%f76, [%rd33+20];
	ld.global.f32 	%f77, [%rd33+-24];
	sub.f32 	%f78, %f76, %f77;
	fma.rn.f32 	%f79, %f26, %f78, %f75;
	div.rn.f32 	%f80, %f79, 0f40A00000;
	add.s64 	%rd34, %rd33, %rd17;
	ld.global.f32 	%f81, [%rd34];
	sub.f32 	%f82, %f81, %f56;
	add.s64 	%rd35, %rd34, %rd17;
	ld.global.f32 	%f83, [%rd35];
	add.s64 	%rd36, %rd11, %rd15;
	ld.global.f32 	%f84, [%rd36];
	sub.f32 	%f85, %f83, %f84;
	mul.f32 	%f86, %f5, %f85;
	fma.rn.f32 	%f87, %f1, %f82, %f86;
	add.s64 	%rd37, %rd35, %rd17;
	ld.global.f32 	%f88, [%rd37];
	add.s64 	%rd38, %rd11, %rd19;
	ld.global.f32 	%f89, [%rd38];
	sub.f32 	%f90, %f88, %f89;
	fma.rn.f32 	%f91, %f11, %f90, %f87;
	add.s64 	%rd39, %rd37, %rd17;
	ld.global.f32 	%f92, [%rd39];
	add.s64 	%rd40, %rd11, %rd22;
	ld.global.f32 	%f93, [%rd40];
	sub.f32 	%f94, %f92, %f93;
	fma.rn.f32 	%f95, %f16, %f94, %f91;
	add.s64 	%rd41, %rd39, %rd17;
	ld.global.f32 	%f96, [%rd41];
	add.s64 	%rd42, %rd11, %rd25;
	ld.global.f32 	%f97, [%rd42];
	sub.f32 	%f98, %f96, %f97;
	fma.rn.f32 	%f99, %f21, %f98, %f95;
	add.s64 	%rd43, %rd41, %rd17;
	ld.global.f32 	%f100, [%rd43];
	add.s64 	%rd44, %rd11, %rd28;
	ld.global.f32 	%f101, [%rd44];
	sub.f32 	%f102, %f100, %f101;
	fma.rn.f32 	%f103, %f26, %f102, %f99;
	div.rn.f32 	%f104, %f103, 0f40A00000;
	cvta.to.global.u64 	%rd45, %rd9;
	add.s64 	%rd46, %rd45, %rd13;
	ld.global.f32 	%f105, [%rd46];
	mul.f32 	%f106, %f105, %f105;
	add.f32 	%f107, %f31, %f80;
	mul.f32 	%f108, %f107, %f106;
	cvta.to.global.u64 	%rd47, %rd3;
	add.s64 	%rd48, %rd47, %rd13;
	st.global.f32 	[%rd48], %f108;
	cvta.to.global.u64 	%rd49, %rd10;
	add.s64 	%rd50, %rd49, %rd13;
	ld.global.f32 	%f109, [%rd50];
	mul.f32 	%f110, %f109, %f109;
	sub.f32 	%f111, %f55, %f104;
	mul.f32 	%f112, %f110, %f111;
	cvta.to.global.u64 	%rd51, %rd4;
	add.s64 	%rd52, %rd51, %rd13;
	st.global.f32 	[%rd52], %f112;
	ld.global.f32 	%f113, [%rd50];
	mul.f32 	%f114, %f113, %f113;
	mul.f32 	%f115, %f104, %f114;
	cvta.to.global.u64 	%rd53, %rd8;
	add.s64 	%rd54, %rd53, %rd13;
	st.global.f32 	[%rd54], %f115;
	ld.global.f32 	%f116, [%rd50];
	mul.f32 	%f117, %f116, %f116;
	mul.f32 	%f118, %f80, %f117;
	cvta.to.global.u64 	%rd55, %rd64;
	add.s64 	%rd56, %rd55, %rd13;
	st.global.f32 	[%rd56], %f118;
	ld.global.f32 	%f119, [%rd50];
	mul.f32 	%f120, %f119, %f119;
	mul.f32 	%f121, %f55, %f120;
	cvta.to.global.u64 	%rd57, %rd63;
	add.s64 	%rd58, %rd57, %rd13;
	st.global.f32 	[%rd58], %f121;
	ld.global.f32 	%f122, [%rd50];
	mul.f32 	%f123, %f122, %f122;
	mul.f32 	%f124, %f31, %f123;
	cvta.to.global.u64 	%rd59, %rd7;
	add.s64 	%rd60, %rd59, %rd13;
	st.global.f32 	[%rd60], %f124;
$L__BB10_3:
	ret;

}
	// .globl	_Z15read_wavefiled1iiiiPfS_S_S_S_S_S_S_S_S_
.visible .entry _Z15read_wavefiled1iiiiPfS_S_S_S_S_S_S_S_S_(
	.param .u32 _Z15read_wavefiled1iiiiPfS_S_S_S_S_S_S_S_S__param_0,
	.param .u32 _Z15read_wavefiled1iiiiPfS_S_S_S_S_S_S_S_S__param_1,
	.param .u32 _Z15read_wavefiled1iiiiPfS_S_S_S_S_S_S_S_S__param_2,
	.param .u32 _Z15read_wavefiled1iiiiPfS_S_S_S_S_S_S_S_S__param_3,
	.param .u64 .ptr .align 1 _Z15read_wavefiled1iiiiPfS_S_S_S_S_S_S_S_S__param_4,
	.param .u64 .ptr .align 1 _Z15read_wavefiled1iiiiPfS_S_S_S_S_S_S_S_S__param_5,
	.param .u64 .ptr .align 1 _Z15read_wavefiled1iiiiPfS_S_S_S_S_S_S_S_S__param_6,
	.param .u64 .ptr .align 1 _Z15read_wavefiled1iiiiPfS_S_S_S_S_S_S_S_S__param_7,
	.param .u64 .ptr .align 1 _Z15read_wavefiled1iiiiPfS_S_S_S_S_S_S_S_S__param_8,
	.param .u64 .ptr .align 1 _Z15read_wavefiled1iiiiPfS_S_S_S_S_S_S_S_S__param_9,
	.param .u64 .ptr .align 1 _Z15read_wavefiled1iiiiPfS_S_S_S_S_S_S_S_S__param_10,
	.param .u64 .ptr .align 1 _Z15read_wavefiled1iiiiPfS_S_S_S_S_S_S_S_S__param_11,
	.param .u64 .ptr .align 1 _Z15read_wavefiled1iiiiPfS_S_S_S_S_S_S_S_S__param_12,
	.param .u64 .ptr .align 1 _Z15read_wavefiled1iiiiPfS_S_S_S_S_S_S_S_S__param_13
)
{
	.reg .pred 	%p<24>;
	.reg .b32 	%r<41>;
	.reg .b32 	%f<9>;
	.reg .b64 	%rd<48>;

	ld.param.u32 	%r5, [_Z15read_wavefiled1iiiiPfS_S_S_S_S_S_S_S_S__param_0];
	ld.param.u32 	%r6, [_Z15read_wavefiled1iiiiPfS_S_S_S_S_S_S_S_S__param_1];
	ld.param.u32 	%r7, [_Z15read_wavefiled1iiiiPfS_S_S_S_S_S_S_S_S__param_2];
	ld.param.u32 	%r8, [_Z15read_wavefiled1iiiiPfS_S_S_S_S_S_S_S_S__param_3];
	ld.param.u64 	%rd6, [_Z15read_wavefiled1iiiiPfS_S_S_S_S_S_S_S_S__param_7];
	ld.param.u64 	%rd7, [_Z15read_wavefiled1iiiiPfS_S_S_S_S_S_S_S_S__param_8];
	ld.param.u64 	%rd8, [_Z15read_wavefiled1iiiiPfS_S_S_S_S_S_S_S_S__param_9];
	ld.param.u64 	%rd9, [_Z15read_wavefiled1iiiiPfS_S_S_S_S_S_S_S_S__param_10];
	ld.param.u64 	%rd10, [_Z15read_wavefiled1iiiiPfS_S_S_S_S_S_S_S_S__param_11];
	ld.param.u64 	%rd11, [_Z15read_wavefiled1iiiiPfS_S_S_S_S_S_S_S_S__param_12];
	ld.param.u64 	%rd12, [_Z15read_wavefiled1iiiiPfS_S_S_S_S_S_S_S_S__param_13];
	cvta.to.global.u64 	%rd1, %rd12;
	cvta.to.global.u64 	%rd2, %rd11;
	mov.u32 	%r9, %ctaid.x;
	mov.u32 	%r10, %ntid.x;
	mov.u32 	%r11, %tid.x;
	mad.lo.s32 	%r1, %r9, %r10, %r11;
	mov.u32 	%r12, %ctaid.y;
	mov.u32 	%r13, %ntid.y;
	mov.u32 	%r14, %tid.y;
	mad.lo.s32 	%r2, %r12, %r13, %r14;
	setp.gt.s32 	%p2, %r1, -1;
	setp.lt.s32 	%p3, %r1, %r7;
	and.pred  	%p1, %p2, %p3;
	add.s32 	%r3, %r6, -6;
	setp.ge.s32 	%p4, %r2, %r3;
	add.s32 	%r4, %r6, 6;
	setp.lt.s32 	%p5, %r2, %r4;
	and.pred  	%p6, %p4, %p5;
	and.pred  	%p8, %p1, %p6;
	not.pred 	%p9, %p8;
	@%p9 bra 	$L__BB11_2;
	ld.param.u64 	%rd46, [_Z15read_wavefiled1iiiiPfS_S_S_S_S_S_S_S_S__param_5];
	ld.param.u64 	%rd45, [_Z15read_wavefiled1iiiiPfS_S_S_S_S_S_S_S_S__param_4];
	cvta.to.global.u64 	%rd13, %rd45;
	cvta.to.global.u64 	%rd14, %rd46;
	mad.lo.s32 	%r15, %r7, %r5, %r1;
	sub.s32 	%r16, %r2, %r6;
	mad.lo.s32 	%r17, %r15, 12, %r16;
	add.s32 	%r18, %r17, 12;
	mul.wide.s32 	%rd15, %r18, 4;
	add.s64 	%rd16, %rd13, %rd15;
	ld.global.f32 	%f1, [%rd16];
	mad.lo.s32 	%r19, %r8, %r1, %r2;
	mul.wide.s32 	%rd17, %r19, 4;
	add.s64 	%rd18, %rd2, %rd17;
	st.global.f32 	[%rd18], %f1;
	add.s64 	%rd19, %rd14, %rd15;
	ld.global.f32 	%f2, [%rd19];
	add.s64 	%rd20, %rd1, %rd17;
	st.global.f32 	[%rd20], %f2;
$L__BB11_2:
	not.pred 	%p10, %p1;
	@%p10 bra 	$L__BB11_5;
	sub.s32 	%r20, %r8, %r6;
	add.s32 	%r21, %r20, -6;
	setp.lt.s32 	%p11, %r2, %r21;
	add.s32 	%r22, %r20, 6;
	setp.ge.s32 	%p12, %r2, %r22;
	or.pred  	%p13, %p11, %p12;
	@%p13 bra 	$L__BB11_5;
	ld.param.u64 	%rd47, [_Z15read_wavefiled1iiiiPfS_S_S_S_S_S_S_S_S__param_6];
	mad.lo.s32 	%r23, %r7, %r5, %r1;
	add.s32 	%r24, %r6, %r2;
	sub.s32 	%r25, %r24, %r8;
	mad.lo.s32 	%r26, %r23, 12, %r25;
	cvta.to.global.u64 	%rd21, %rd47;
	mul.wide.s32 	%rd22, %r26, 4;
	add.s64 	%rd23, %rd21, %rd22;
	ld.global.f32 	%f3, [%rd23];
	mad.lo.s32 	%r27, %r8, %r1, %r2;
	mul.wide.s32 	%rd24, %r27, 4;
	add.s64 	%rd25, %rd2, %rd24;
	st.global.f32 	[%rd25], %f3;
	cvta.to.global.u64 	%rd26, %rd6;
	add.s64 	%rd27, %rd26, %rd22;
	ld.global.f32 	%f4, [%rd27];
	add.s64 	%rd28, %rd1, %rd24;
	st.global.f32 	[%rd28], %f4;
$L__BB11_5:
	setp.lt.s32 	%p14, %r1, %r3;
	setp.ge.s32 	%p15, %r1, %r4;
	setp.ge.s32 	%p16, %r2, %r8;
	or.pred  	%p17, %p15, %p16;
	or.pred  	%p18, %p17, %p14;
	@%p18 bra 	$L__BB11_7;
	sub.s32 	%r28, %r1, %r6;
	mad.lo.s32 	%r29, %r5, 12, %r28;
	add.s32 	%r30, %r29, 12;
	mad.lo.s32 	%r31, %r30, %r8, %r2;
	cvta.to.global.u64 	%rd29, %rd7;
	mul.wide.s32 	%rd30, %r31, 4;
	add.s64 	%rd31, %rd29, %rd30;
	ld.global.f32 	%f5, [%rd31];
	mad.lo.s32 	%r32, %r8, %r1, %r2;
	mul.wide.s32 	%rd32, %r32, 4;
	add.s64 	%rd33, %rd2, %rd32;
	st.global.f32 	[%rd33], %f5;
	cvta.to.global.u64 	%rd34, %rd8;
	add.s64 	%rd35, %rd34, %rd30;
	ld.global.f32 	%f6, [%rd35];
	add.s64 	%rd36, %rd1, %rd32;
	st.global.f32 	[%rd36], %f6;
$L__BB11_7:
	setp.ge.s32 	%p19, %r2, %r8;
	sub.s32 	%r33, %r7, %r6;
	add.s32 	%r34, %r33, -6;
	setp.lt.s32 	%p20, %r1, %r34;
	add.s32 	%r35, %r33, 6;
	setp.ge.s32 	%p21, %r1, %r35;
	or.pred  	%p22, %p21, %p19;
	or.pred  	%p23, %p22, %p20;
	@%p23 bra 	$L__BB11_9;
	add.s32 	%r36, %r6, %r1;
	sub.s32 	%r37, %r36, %r7;
	mad.lo.s32 	%r38, %r5, 12, %r37;
	mad.lo.s32 	%r39, %r38, %r8, %r2;
	cvta.to.global.u64 	%rd37, %rd9;
	mul.wide.s32 	%rd38, %r39, 4;
	add.s64 	%rd39, %rd37, %rd38;
	ld.global.f32 	%f7, [%rd39];
	mad.lo.s32 	%r40, %r8, %r1, %r2;
	mul.wide.s32 	%rd40, %r40, 4;
	add.s64 	%rd41, %rd2, %rd40;
	st.global.f32 	[%rd41], %f7;
	cvta.to.global.u64 	%rd42, %rd10;
	add.s64 	%rd43, %rd42, %rd38;
	ld.global.f32 	%f8, [%rd43];
	add.s64 	%rd44, %rd1, %rd40;
	st.global.f32 	[%rd44], %f8;
$L__BB11_9:
	ret;

}
	// .globl	_Z15read_wavefiled2PfS_S_S_S_S_S_S_S_S_S_S_S_S_S_S_S_S_S_S_S_S_S_S_S_S_S_S_S_S_iiii
.visible .entry _Z15read_wavefiled2PfS_S_S_S_S_S_S_S_S_S_S_S_S_S_S_S_S_S_S_S_S_S_S_S_S_S_S_S_S_iiii(
	.param .u64 .ptr .align 1 _Z15read_wavefiled2PfS_S_S_S_S_S_S_S_S_S_S_S_S_S_S_S_S_S_S_S_S_S_S_S_S_S_S_S_S_iiii_param_0,
	.param .u64 .ptr .align 1 _Z15read_wavefiled2PfS_S_S_S_S_S_S_S_S_S_S_S_S_S_S_S_S_S_S_S_S_S_S_S_S_S_S_S_S_iiii_param_1,
	.param .u64 .ptr .align 1 _Z15read_wavefiled2PfS_S_S_S_S_S_S_S_S_S_S_S_S_S_S_S_S_S_S_S_S_S_S_S_S_S_S_S_S_iiii_param_2,
	.param .u64 .ptr .align 1 _Z15read_wavefiled2PfS_S_S_S_S_S_S_S_S_S_S_S_S_S_S_S_S_S_S_S_S_S_S_S_S_S_S_S_S_iiii_param_3,
	.param .u64 .ptr .align 1 _Z15read_wavefiled2PfS_S_S_S_S_S_S_S_S_S_S_S_S_S_S_S_S_S_S_S_S_S_S_S_S_S_S_S_S_iiii_param_4,
	.param .u64 .ptr .align 1 _Z15read_wavefiled2PfS_S_S_S_S_S_S_S_S_S_S_S_S_S_S_S_S_S_S_S_S_S_S_S_S_S_S_S_S_iiii_param_5,
	.param .u64 .ptr .align 1 _Z15read_wavefiled2PfS_S_S_S_S_S_S_S_S_S_S_S_S_S_S_S_S_S_S_S_S_S_S_S_S_S_S_S_S_iiii_param_6,
	.param .u64 .ptr .align 1 _Z15read_wavefiled2PfS_S_S_S_S_S_S_S_S_S_S_S_S_S_S_S_S_S_S_S_S_S_S_S_S_S_S_S_S_iiii_param_7,
	.param .u64 .ptr .align 1 _Z15read_wavefiled2PfS_S_S_S_S_S_S_S_S_S_S_S_S_S_S_S_S_S_S_S_S_S_S_S_S_S_S_S_S_iiii_param_8,
	.param .u64 .ptr .align 1 _Z15read_wavefiled2PfS_S_S_S_S_S_S_S_S_S_S_S_S_S_S_S_S_S_S_S_S_S_S_S_S_S_S_S_S_iiii_param_9,
	.param .u64 .ptr .align 1 _Z15read_wavefiled2PfS_S_S_S_S_S_S_S_S_S_S_S_S_S_S_S_S_S_S_S_S_S_S_S_S_S_S_S_S_iiii_param_10,
	.param .u64 .ptr .align 1 _Z15read_wavefiled2PfS_S_S_S_S_S_S_S_S_S_S_S_S_S_S_S_S_S_S_S_S_S_S_S_S_S_S_S_S_iiii_param_11,
	.param .u64 .ptr .align 1 _Z15read_wavefiled2PfS_S_S_S_S_S_S_S_S_S_S_S_S_S_S_S_S_S_S_S_S_S_S_S_S_S_S_S_S_iiii_param_12,
	.param .u64 .ptr .align 1 _Z15read_wavefiled2PfS_S_S_S_S_S_S_S_S_S_S_S_S_S_S_S_S_S_S_S_S_S_S_S_S_S_S_S_S_iiii_param_13,
	.param .u64 .ptr .align 1 _Z15read_wavefiled2PfS_S_S_S_S_S_S_S_S_S_S_S_S_S_S_S_S_S_S_S_S_S_S_S_S_S_S_S_S_iiii_param_14,
	.param .u64 .ptr .align 1 _Z15read_wavefiled2PfS_S_S_S_S_S_S_S_S_S_S_S_S_S_S_S_S_S_S_S_S_S_S_S_S_S_S_S_S_iiii_param_15,
	.param .u64 .ptr .align 1 _Z15read_wavefiled2PfS_S_S_S_S_S_S_S_S_S_S_S_S_S_S_S_S_S_S_S_S_S_S_S_S_S_S_S_S_iiii_param_16,
	.param .u64 .ptr .align 1 _Z15read_wavefiled2PfS_S_S_S_S_S_S_S_S_S_S_S_S_S_S_S_S_S_S_S_S_S_S_S_S_S_S_S_S_iiii_param_17,
	.param .u64 .ptr .align 1 _Z15read_wavefiled2PfS_S_S_S_S_S_S_S_S_S_S_S_S_S_S_S_S_S_S_S_S_S_S_S_S_S_S_S_S_iiii_param_18,
	.param .u64 .ptr .align 1 _Z15read_wavefiled2PfS_S_S_S_S_S_S_S_S_S_S_S_S_S_S_S_S_S_S_S_S_S_S_S_S_S_S_S_S_iiii_param_19,
	.param .u64 .ptr .align 1 _Z15read_wavefiled2PfS_S_S_S_S_S_S_S_S_S_S_S_S_S_S_S_S_S_S_S_S_S_S_S_S_S_S_S_S_iiii_param_20,
	.param .u64 .ptr .align 1 _Z15read_wavefiled2PfS_S_S_S_S_S_S_S_S_S_S_S_S_S_S_S_S_S_S_S_S_S_S_S_S_S_S_S_S_iiii_param_21,
	.param .u64 .ptr .align 1 _Z15read_wavefiled2PfS_S_S_S_S_S_S_S_S_S_S_S_S_S_S_S_S_S_S_S_S_S_S_S_S_S_S_S_S_iiii_param_22,
	.param .u64 .ptr .align 1 _Z15read_wavefiled2PfS_S_S_S_S_S_S_S_S_S_S_S_S_S_S_S_S_S_S_S_S_S_S_S_S_S_S_S_S_iiii_param_23,
	.param .u64 .ptr .align 1 _Z15read_wavefiled2PfS_S_S_S_S_S_S_S_S_S_S_S_S_S_S_S_S_S_S_S_S_S_S_S_S_S_S_S_S_iiii_param_24,
	.param .u64 .ptr .align 1 _Z15read_wavefiled2PfS_S_S_S_S_S_S_S_S_S_S_S_S_S_S_S_S_S_S_S_S_S_S_S_S_S_S_S_S_iiii_param_25,
	.param .u64 .ptr .align 1 _Z15read_wavefiled2PfS_S_S_S_S_S_S_S_S_S_S_S_S_S_S_S_S_S_S_S_S_S_S_S_S_S_S_S_S_iiii_param_26,
	.param .u64 .ptr .align 1 _Z15read_wavefiled2PfS_S_S_S_S_S_S_S_S_S_S_S_S_S_S_S_S_S_S_S_S_S_S_S_S_S_S_S_S_iiii_param_27,
	.param .u64 .ptr .align 1 _Z15read_wavefiled2PfS_S_S_S_S_S_S_S_S_S_S_S_S_S_S_S_S_S_S_S_S_S_S_S_S_S_S_S_S_iiii_param_28,
	.param .u64 .ptr .align 1 _Z15read_wavefiled2PfS_S_S_S_S_S_S_S_S_S_S_S_S_S_S_S_S_S_S_S_S_S_S_S_S_S_S_S_S_iiii_param_29,
	.param .u32 _Z15read_wavefiled2PfS_S_S_S_S_S_S_S_S_S_S_S_S_S_S_S_S_S_S_S_S_S_S_S_S_S_S_S_S_iiii_param_30,
	.param .u32 _Z15read_wavefiled2PfS_S_S_S_S_S_S_S_S_S_S_S_S_S_S_S_S_S_S_S_S_S_S_S_S_S_S_S_S_iiii_param_31,
	.param .u32 _Z15read_wavefiled2PfS_S_S_S_S_S_S_S_S_S_S_S_S_S_S_S_S_S_S_S_S_S_S_S_S_S_S_S_S_iiii_param_32,
	.param .u32 _Z15read_wavefiled2PfS_S_S_S_S_S_S_S_S_S_S_S_S_S_S_S_S_S_S_S_S_S_S_S_S_S_S_S_S_iiii_param_33
)
{
	.reg .pred 	%p<24>;
	.reg .b32 	%r<45>;
	.reg .b32 	%f<25>;
	.reg .b64 	%rd<120>;

	ld.param.u64 	%rd8, [_Z15read_wavefiled2PfS_S_S_S_S_S_S_S_S_S_S_S_S_S_S_S_S_S_S_S_S_S_S_S_S_S_S_S_S_iiii_param_1];
	ld.param.u64 	%rd10, [_Z15read_wavefiled2PfS_S_S_S_S_S_S_S_S_S_S_S_S_S_S_S_S_S_S_S_S_S_S_S_S_S_S_S_S_iiii_param_3];
	ld.param.u64 	%rd11, [_Z15read_wavefiled2PfS_S_S_S_S_S_S_S_S_S_S_S_S_S_S_S_S_S_S_S_S_S_S_S_S_S_S_S_S_iiii_param_4];
	ld.param.u64 	%rd12, [_Z15read_wavefiled2PfS_S_S_S_S_S_S_S_S_S_S_S_S_S_S_S_S_S_S_S_S_S_S_S_S_S_S_S_S_iiii_param_5];
	ld.param.u64 	%rd14, [_Z15read_wavefiled2PfS_S_S_S_S_S_S_S_S_S_S_S_S_S_S_S_S_S_S_S_S_S_S_S_S_S_S_S_S_iiii_param_7];
	ld.param.u64 	%rd15, [_Z15read_wavefiled2PfS_S_S_S_S_S_S_S_S_S_S_S_S_S_S_S_S_S_S_S_S_S_S_S_S_S_S_S_S_iiii_param_8];
	ld.param.u64 	%rd16, [_Z15read_wavefiled2PfS_S_S_S_S_S_S_S_S_S_S_S_S_S_S_S_S_S_S_S_S_S_S_S_S_S_S_S_S_iiii_param_9];
	ld.param.u64 	%rd17, [_Z15read_wavefiled2PfS_S_S_S_S_S_S_S_S_S_S_S_S_S_S_S_S_S_S_S_S_S_S_S_S_S_S_S_S_iiii_param_10];
	ld.param.u64 	%rd18, [_Z15read_wavefiled2PfS_S_S_S_S_S_S_S_S_S_S_S_S_S_S_S_S_S_S_S_S_S_S_S_S_S_S_S_S_iiii_param_11];
	ld.param.u64 	%rd19, [_Z15read_wavefiled2PfS_S_S_S_S_S_S_S_S_S_S_S_S_S_S_S_S_S_S_S_S_S_S_S_S_S_S_S_S_iiii_param_12];
	ld.param.u64 	%rd20, [_Z15read_wavefiled2PfS_S_S_S_S_S_S_S_S_S_S_S_S_S_S_S_S_S_S_S_S_S_S_S_S_S_S_S_S_iiii_param_13];
	ld.param.u64 	%rd21, [_Z15read_wavefiled2PfS_S_S_S_S_S_S_S_S_S_S_S_S_S_S_S_S_S_S_S_S_S_S_S_S_S_S_S_S_iiii_param_14];
	ld.param.u64 	%rd22, [_Z15read_wavefiled2PfS_S_S_S_S_S_S_S_S_S_S_S_S_S_S_S_S_S_S_S_S_S_S_S_S_S_S_S_S_iiii_param_15];
	ld.param.u64 	%rd23, [_Z15read_wavefiled2PfS_S_S_S_S_S_S_S_S_S_S_S_S_S_S_S_S_S_S_S_S_S_S_S_S_S_S_S_S_iiii_param_16];
	ld.param.u64 	%rd24, [_Z15read_wavefiled2PfS_S_S_S_S_S_S_S_S_S_S_S_S_S_S_S_S_S_S_S_S_S_S_S_S_S_S_S_S_iiii_param_17];
	ld.param.u64 	%rd25, [_Z15read_wavefiled2PfS_S_S_S_S_S_S_S_S_S_S_S_S_S_S_S_S_S_S_S_S_S_S_S_S_S_S_S_S_iiii_param_18];
	ld.param.u64 	%rd26, [_Z15read_wavefiled2PfS_S_S_S_S_S_S_S_S_S_S_S_S_S_S_S_S_S_S_S_S_S_S_S_S_S_S_S_S_iiii_param_19];
	ld.param.u64 	%rd27, [_Z15read_wavefiled2PfS_S_S_S_S_S_S_S_S_S_S_S_S_S_S_S_S_S_S_S_S_S_S_S_S_S_S_S_S_iiii_param_20];
	ld.param.u64 	%rd28, [_Z15read_wavefiled2PfS_S_S_S_S_S_S_S_S_S_S_S_S_S_S_S_S_S_S_S_S_S_S_S_S_S_S_S_S_iiii_param_21];
	ld.param.u64 	%rd29, [_Z15read_wavefiled2PfS_S_S_S_S_S_S_S_S_S_S_S_S_S_S_S_S_S_S_S_S_S_S_S_S_S_S_S_S_iiii_param_22];
	ld.param.u64 	%rd30, [_Z15read_wavefiled2PfS_S_S_S_S_S_S_S_S_S_S_S_S_S_S_S_S_S_S_S_S_S_S_S_S_S_S_S_S_iiii_param_23];
	ld.param.u64 	%rd31, [_Z15read_wavefiled2PfS_S_S_S_S_S_S_S_S_S_S_S_S_S_S_S_S_S_S_S_S_S_S_S_S_S_S_S_S_iiii_param_24];
	ld.param.u64 	%rd32, [_Z15read_wavefiled2PfS_S_S_S_S_S_S_S_S_S_S_S_S_S_S_S_S_S_S_S_S_S_S_S_S_S_S_S_S_iiii_param_25];
	ld.param.u64 	%rd33, [_Z15read_wavefiled2PfS_S_S_S_S_S_S_S_S_S_S_S_S_S_S_S_S_S_S_S_S_S_S_S_S_S_S_S_S_iiii_param_26];
	ld.param.u64 	%rd34, [_Z15read_wavefiled2PfS_S_S_S_S_S_S_S_S_S_S_S_S_S_S_S_S_S_S_S_S_S_S_S_S_S_S_S_S_iiii_param_27];
	ld.param.u64 	%rd35, [_Z15read_wavefiled2PfS_S_S_S_S_S_S_S_S_S_S_S_S_S_S_S_S_S_S_S_S_S_S_S_S_S_S_S_S_iiii_param_28];
	ld.param.u64 	%rd36, [_Z15read_wavefiled2PfS_S_S_S_S_S_S_S_S_S_S_S_S_S_S_S_S_S_S_S_S_S_S_S_S_S_S_S_S_iiii_param_29];
	ld.param.u32 	%r5, [_Z15read_wavefiled2PfS_S_S_S_S_S_S_S_S_S_S_S_S_S_S_S_S_S_S_S_S_S_S_S_S_S_S_S_S_iiii_param_30];
	ld.param.u32 	%r6, [_Z15read_wavefiled2PfS_S_S_S_S_S_S_S_S_S_S_S_S_S_S_S_S_S_S_S_S_S_S_S_S_S_S_S_S_iiii_param_31];
	ld.param.u32 	%r7, [_Z15read_wavefiled2PfS_S_S_S_S_S_S_S_S_S_S_S_S_S_S_S_S_S_S_S_S_S_S_S_S_S_S_S_S_iiii_param_32];
	ld.param.u32 	%r8, [_Z15read_wavefiled2PfS_S_S_S_S_S_S_S_S_S_S_S_S_S_S_S_S_S_S_S_S_S_S_S_S_S_S_S_S_iiii_param_33];
	cvta.to.global.u64 	%rd1, %rd36;
	cvta.to.global.u64 	%rd2, %rd35;
	cvta.to.global.u64 	%rd3, %rd34;
	cvta.to.global.u64 	%rd4, %rd33;
	cvta.to.global.u64 	%rd5, %rd32;
	cvta.to.global.u64 	%rd6, %rd31;
	mov.u32 	%r9, %ctaid.x;
	mov.u32 	%r10, %ntid.x;
	mov.u32 	%r11, %tid.x;
	mad.lo.s32 	%r1, %r9, %r10, %r11;
	mov.u32 	%r12, %ctaid.y;
	mov.u32 	%r13, %ntid.y;
	mov.u32 	%r14, %tid.y;
	mad.lo.s32 	%r2, %r12, %r13, %r14;
	setp.gt.s32 	%p2, %r1, -1;
	setp.lt.s32 	%p3, %r1, %r7;
	and.pred  	%p1, %p2, %p3;
	add.s32 	%r3, %r6, -6;
	setp.ge.s32 	%p4, %r2, %r3;
	add.s32 	%r4, %r6, 6;
	setp.lt.s32 	%p5, %r2, %r4;
	and.pred  	%p6, %p4, %p5;
	and.pred  	%p8, %p1, %p6;
	not.pred 	%p9, %p8;
	@%p9 bra 	$L__BB12_2;
	ld.param.u32 	%r41, [_Z15read_wavefiled2PfS_S_S_S_S_S_S_S_S_S_S_S_S_S_S_S_S_S_S_S_S_S_S_S_S_S_S_S_S_iiii_param_32];
	ld.param.u64 	%rd118, [_Z15read_wavefiled2PfS_S_S_S_S_S_S_S_S_S_S_S_S_S_S_S_S_S_S_S_S_S_S_S_S_S_S_S_S_iiii_param_2];
	ld.param.u64 	%rd117, [_Z15read_wavefiled2PfS_S_S_S_S_S_S_S_S_S_S_S_S_S_S_S_S_S_S_S_S_S_S_S_S_S_S_S_S_iiii_param_0];
	cvta.to.global.u64 	%rd37, %rd117;
	cvta.to.global.u64 	%rd38, %rd8;
	cvta.to.global.u64 	%rd39, %rd118;
	cvta.to.global.u64 	%rd40, %rd10;
	cvta.to.global.u64 	%rd41, %rd11;
	cvta.to.global.u64 	%rd42, %rd12;
	mad.lo.s32 	%r15, %r41, %r5, %r1;
	sub.s32 	%r16, %r2, %r6;
	mad.lo.s32 	%r17, %r15, 12, %r16;
	add.s32 	%r18, %r17, 12;
	mul.wide.s32 	%rd43, %r18, 4;
	add.s64 	%rd44, %rd37, %rd43;
	ld.global.f32 	%f1, [%rd44];
	mad.lo.s32 	%r19, %r8, %r1, %r2;
	mul.wide.s32 	%rd45, %r19, 4;
	add.s64 	%rd46, %rd6, %rd45;
	st.global.f32 	[%rd46], %f1;
	add.s64 	%rd47, %rd38, %rd43;
	ld.global.f32 	%f2, [%rd47];
	add.s64 	%rd48, %rd5, %rd45;
	st.global.f32 	[%rd48], %f2;
	add.s64 	%rd49, %rd39, %rd43;
	ld.global.f32 	%f3, [%rd49];
	add.s64 	%rd50, %rd4, %rd45;
	st.global.f32 	[%rd50], %f3;
	add.s64 	%rd51, %rd40, %rd43;
	ld.global.f32 	%f4, [%rd51];
	add.s64 	%rd52, %rd3, %rd45;
	st.global.f32 	[%rd52], %f4;
	add.s64 	%rd53, %rd41, %rd43;
	ld.global.f32 	%f5, [%rd53];
	add.s64 	%rd54, %rd2, %rd45;
	st.global.f32 	[%rd54], %f5;
	add.s64 	%rd55, %rd42, %rd43;
	ld.global.f32 	%f6, [%rd55];
	add.s64 	%rd56, %rd1, %rd45;
	st.global.f32 	[%rd56], %f6;
$L__BB12_2:
	not.pred 	%p10, %p1;
	@%p10 bra 	$L__BB12_5;
	sub.s32 	%r20, %r8, %r6;
	add.s32 	%r21, %r20, -6;
	setp.lt.s32 	%p11, %r2, %r21;
	add.s32 	%r22, %r20, 6;
	setp.ge.s32 	%p12, %r2, %r22;
	or.pred  	%p13, %p11, %p12;
	@%p13 bra 	$L__BB12_5;
	ld.param.u32 	%r42, [_Z15read_wavefiled2PfS_S_S_S_S_S_S_S_S_S_S_S_S_S_S_S_S_S_S_S_S_S_S_S_S_S_S_S_S_iiii_param_32];
	ld.param.u64 	%rd119, [_Z15read_wavefiled2PfS_S_S_S_S_S_S_S_S_S_S_S_S_S_S_S_S_S_S_S_S_S_S_S_S_S_S_S_S_iiii_param_6];
	mad.lo.s32 	%r23, %r42, %r5, %r1;
	add.s32 	%r24, %r6, %r2;
	sub.s32 	%r25, %r24, %r8;
	mad.lo.s32 	%r26, %r23, 12, %r25;
	cvta.to.global.u64 	%rd57, %rd119;
	mul.wide.s32 	%rd58, %r26, 4;
	add.s64 	%rd59, %rd57, %rd58;
	ld.global.f32 	%f7, [%rd59];
	mad.lo.s32 	%r27, %r8, %r1, %r2;
	mul.wide.s32 	%rd60, %r27, 4;
	add.s64 	%rd61, %rd6, %rd60;
	st.global.f32 	[%rd61], %f7;
	cvta.to.global.u64 	%rd62, %rd14;
	add.s64 	%rd63, %rd62, %rd58;
	ld.global.f32 	%f8, [%rd63];
	add.s64 	%rd64, %rd5, %rd60;
	st.global.f32 	[%rd64], %f8;
	cvta.to.global.u64 	%rd65, %rd15;
	add.s64 	%rd66, %rd65, %rd58;
	ld.global.f32 	%f9, [%rd66];
	add.s64 	%rd67, %rd4, %rd60;
	st.global.f32 	[%rd67], %f9;
	cvta.to.global.u64 	%rd68, %rd16;
	add.s64 	%rd69, %rd68, %rd58;
	ld.global.f32 	%f10, [%rd69];
	add.s64 	%rd70, %rd3, %rd60;
	st.global.f32 	[%rd70], %f10;
	cvta.to.global.u64 	%rd71, %rd17;
	add.s64 	%rd72, %rd71, %rd58;
	ld.global.f32 	%f11, [%rd72];
	add.s64 	%rd73, %rd2, %rd60;
	st.global.f32 	[%rd73], %f11;
	cvta.to.global.u64 	%rd74, %rd18;
	add.s64 	%rd75, %rd74, %rd58;
	ld.global.f32 	%f12, [%rd75];
	add.s64 	%rd76, %rd1, %rd60;
	st.global.f32 	[%rd76], %f12;
$L__BB12_5:
	setp.lt.s32 	%p14, %r1, %r3;
	setp.ge.s32 	%p15, %r1, %r4;
	setp.ge.s32 	%p16, %r2, %r8;
	or.pred  	%p17, %p15, %p16;
	or.pred  	%p18, %p17, %p14;
	@%p18 bra 	$L__BB12_7;
	sub.s32 	%r28, %r1, %r6;
	mad.lo.s32 	%r29, %r5, 12, %r28;
	add.s32 	%r30, %r29, 12;
	mad.lo.s32 	%r31, %r30, %r8, %r2;
	cvta.to.global.u64 	%rd77, %rd19;
	mul.wide.s32 	%rd78, %r31, 4;
	add.s64 	%rd79, %rd77, %rd78;
	ld.global.f32 	%f13, [%rd79];
	mad.lo.s32 	%r32, %r8, %r1, %r2;
	mul.wide.s32 	%rd80, %r32, 4;
	add.s64 	%rd81, %rd6, %rd80;
	st.global.f32 	[%rd81], %f13;
	cvta.to.global.u64 	%rd82, %rd20;
	add.s64 	%rd83, %rd82, %rd78;
	ld.global.f32 	%f14, [%rd83];
	add.s64 	%rd84, %rd5, %rd80;
	st.global.f32 	[%rd84], %f14;
	cvta.to.global.u64 	%rd85, %rd21;
	add.s64 	%rd86, %rd85, %rd78;
	ld.global.f32 	%f15, [%rd86];
	add.s64 	%rd87, %rd4, %rd80;
	st.global.f32 	[%rd87], %f15;
	cvta.to.global.u64 	%rd88, %rd22;
	add.s64 	%rd89, %rd88, %rd78;
	ld.global.f32 	%f16, [%rd89];
	add.s64 	%rd90, %rd3, %rd80;
	st.global.f32 	[%rd90], %f16;
	cvta.to.global.u64 	%rd91, %rd23;
	add.s64 	%rd92, %rd91, %rd78;
	ld.global.f32 	%f17, [%rd92];
	add.s64 	%rd93, %rd2, %rd80;
	st.global.f32 	[%rd93], %f17;
	cvta.to.global.u64 	%rd94, %rd24;
	add.s64 	%rd95, %rd94, %rd78;
	ld.global.f32 	%f18, [%rd95];
	add.s64 	%rd96, %rd1, %rd80;
	st.global.f32 	[%rd96], %f18;
$L__BB12_7:
	ld.param.u32 	%r43, [_Z15read_wavefiled2PfS_S_S_S_S_S_S_S_S_S_S_S_S_S_S_S_S_S_S_S_S_S_S_S_S_S_S_S_S_iiii_param_32];
	setp.ge.s32 	%p19, %r2, %r8;
	sub.s32 	%r33, %r43, %r6;
	add.s32 	%r34, %r33, -6;
	setp.lt.s32 	%p20, %r1, %r34;
	add.s32 	%r35, %r33, 6;
	setp.ge.s32 	%p21, %r1, %r35;
	or.pred  	%p22, %p21, %p19;
	or.pred  	%p23, %p22, %p20;
	@%p23 bra 	$L__BB12_9;
	ld.param.u32 	%r44, [_Z15read_wavefiled2PfS_S_S_S_S_S_S_S_S_S_S_S_S_S_S_S_S_S_S_S_S_S_S_S_S_S_S_S_S_iiii_param_32];
	add.s32 	%r36, %r6, %r1;
	sub.s32 	%r37, %r36, %r44;
	mad.lo.s32 	%r38, %r5, 12, %r37;
	mad.lo.s32 	%r39, %r38, %r8, %r2;
	cvta.to.global.u64 	%rd97, %rd25;
	mul.wide.s32 	%rd98, %r39, 4;
	add.s64 	%rd99, %rd97, %rd98;
	ld.global.f32 	%f19, [%rd99];
	mad.lo.s32 	%r40, %r8, %r1, %r2;
	mul.wide.s32 	%rd100, %r40, 4;
	add.s64 	%rd101, %rd6, %rd100;
	st.global.f32 	[%rd101], %f19;
	cvta.to.global.u64 	%rd102, %rd26;
	add.s64 	%rd103, %rd102, %rd98;
	ld.global.f32 	%f20, [%rd103];
	add.s64 	%rd104, %rd5, %rd100;
	st.global.f32 	[%rd104], %f20;
	cvta.to.global.u64 	%rd105, %rd27;
	add.s64 	%rd106, %rd105, %rd98;
	ld.global.f32 	%f21, [%rd106];
	add.s64 	%rd107, %rd4, %rd100;
	st.global.f32 	[%rd107], %f21;
	cvta.to.global.u64 	%rd108, %rd28;
	add.s64 	%rd109, %rd108, %rd98;
	ld.global.f32 	%f22, [%rd109];
	add.s64 	%rd110, %rd3, %rd100;
	st.global.f32 	[%rd110], %f22;
	cvta.to.global.u64 	%rd111, %rd29;
	add.s64 	%rd112, %rd111, %rd98;
	ld.global.f32 	%f23, [%rd112];
	add.s64 	%rd113, %rd2, %rd100;
	st.global.f32 	[%rd113], %f23;
	cvta.to.global.u64 	%rd114, %rd30;
	add.s64 	%rd115, %rd114, %rd98;
	ld.global.f32 	%f24, [%rd115];
	add.s64 	%rd116, %rd1, %rd100;
	st.global.f32 	[%rd116], %f24;
$L__BB12_9:
	ret;

}
	// .globl	_Z8rt_s_resiiPfS_S_S_S_S_S_S_S_S_S_S_S_S_S_S_
.visible .entry _Z8rt_s_resiiPfS_S_S_S_S_S_S_S_S_S_S_S_S_S_S_(
	.param .u32 _Z8rt_s_resiiPfS_S_S_S_S_S_S_S_S_S_S_S_S_S_S__param_0,
	.param .u32 _Z8rt_s_resiiPfS_S_S_S_S_S_S_S_S_S_S_S_S_S_S__param_1,
	.param .u64 .ptr .align 1 _Z8rt_s_resiiPfS_S_S_S_S_S_S_S_S_S_S_S_S_S_S__param_2,
	.param .u64 .ptr .align 1 _Z8rt_s_resiiPfS_S_S_S_S_S_S_S_S_S_S_S_S_S_S__param_3,
	.param .u64 .ptr .align 1 _Z8rt_s_resiiPfS_S_S_S_S_S_S_S_S_S_S_S_S_S_S__param_4,
	.param .u64 .ptr .align 1 _Z8rt_s_resiiPfS_S_S_S_S_S_S_S_S_S_S_S_S_S_S__param_5,
	.param .u64 .ptr .align 1 _Z8rt_s_resiiPfS_S_S_S_S_S_S_S_S_S_S_S_S_S_S__param_6,
	.param .u64 .ptr .align 1 _Z8rt_s_resiiPfS_S_S_S_S_S_S_S_S_S_S_S_S_S_S__param_7,
	.param .u64 .ptr .align 1 _Z8rt_s_resiiPfS_S_S_S_S_S_S_S_S_S_S_S_S_S_S__param_8,
	.param .u64 .ptr .align 1 _Z8rt_s_resiiPfS_S_S_S_S_S_S_S_S_S_S_S_S_S_S__param_9,
	.param .u64 .ptr .align 1 _Z8rt_s_resiiPfS_S_S_S_S_S_S_S_S_S_S_S_S_S_S__param_10,
	.param .u64 .ptr .align 1 _Z8rt_s_resiiPfS_S_S_S_S_S_S_S_S_S_S_S_S_S_S__param_11,
	.param .u64 .ptr .align 1 _Z8rt_s_resiiPfS_S_S_S_S_S_S_S_S_S_S_S_S_S_S__param_12,
	.param .u64 .ptr .align 1 _Z8rt_s_resiiPfS_S_S_S_S_S_S_S_S_S_S_S_S_S_S__param_13,
	.param .u64 .ptr .align 1 _Z8rt_s_resiiPfS_S_S_S_S_S_S_S_S_S_S_S_S_S_S__param_14,
	.param .u64 .ptr .align 1 _Z8rt_s_resiiPfS_S_S_S_S_S_S_S_S_S_S_S_S_S_S__param_15,
	.param .u64 .ptr .align 1 _Z8rt_s_resiiPfS_S_S_S_S_S_S_S_S_S_S_S_S_S_S__param_16,
	.param .u64 .ptr .align 1 _Z8rt_s_resiiPfS_S_S_S_S_S_S_S_S_S_S_S_S_S_S__param_17
)
{
	.reg .pred 	%p<8>;
	.reg .b32 	%r<39>;
	.reg .b32 	%f<165>;
	.reg .b64 	%rd<87>;
	.reg .b64 	%fd<13>;

	ld.param.u32 	%r4, [_Z8rt_s_resiiPfS_S_S_S_S_S_S_S_S_S_S_S_S_S_S__param_0];
	ld.param.u32 	%r6, [_Z8rt_s_resiiPfS_S_S_S_S_S_S_S_S_S_S_S_S_S_S__param_1];
	ld.param.u64 	%rd3, [_Z8rt_s_resiiPfS_S_S_S_S_S_S_S_S_S_S_S_S_S_S__param_4];
	ld.param.u64 	%rd4, [_Z8rt_s_resiiPfS_S_S_S_S_S_S_S_S_S_S_S_S_S_S__param_5];
	ld.param.u64 	%rd7, [_Z8rt_s_resiiPfS_S_S_S_S_S_S_S_S_S_S_S_S_S_S__param_8];
	ld.param.u64 	%rd8, [_Z8rt_s_resiiPfS_S_S_S_S_S_S_S_S_S_S_S_S_S_S__param_9];
	ld.param.u64 	%rd9, [_Z8rt_s_resiiPfS_S_S_S_S_S_S_S_S_S_S_S_S_S_S__param_10];
	ld.param.u64 	%rd10, [_Z8rt_s_resiiPfS_S_S_S_S_S_S_S_S_S_S_S_S_S_S__param_11];
	ld.param.u64 	%rd11, [_Z8rt_s_resiiPfS_S_S_S_S_S_S_S_S_S_S_S_S_S_S__param_12];
	ld.param.u64 	%rd15, [_Z8rt_s_resiiPfS_S_S_S_S_S_S_S_S_S_S_S_S_S_S__param_16];
	mov.u32 	%r7, %ctaid.x;
	mov.u32 	%r8, %ntid.x;
	mov.u32 	%r9, %tid.x;
	mad.lo.s32 	%r10, %r7, %r8, %r9;
	mov.u32 	%r11, %ctaid.y;
	mov.u32 	%r12, %ntid.y;
	mov.u32 	%r13, %tid.y;
	mad.lo.s32 	%r14, %r11, %r12, %r13;
	setp.lt.s32 	%p1, %r10, 6;
	add.s32 	%r15, %r4, -6;
	setp.ge.s32 	%p2, %r10, %r15;
	or.pred  	%p3, %p1, %p2;
	setp.lt.u32 	%p4, %r14, 6;
	or.pred  	%p5, %p4, %p3;
	add.s32 	%r16, %r6, -6;
	setp.ge.s32 	%p6, %r14, %r16;
	or.pred  	%p7, %p5, %p6;
	@%p7 bra 	$L__BB13_2;
	ld.param.u64 	%rd86, [_Z8rt_s_resiiPfS_S_S_S_S_S_S_S_S_S_S_S_S_S_S__param_17];
	ld.param.u64 	%rd85, [_Z8rt_s_resiiPfS_S_S_S_S_S_S_S_S_S_S_S_S_S_S__param_15];
	ld.param.u64 	%rd84, [_Z8rt_s_resiiPfS_S_S_S_S_S_S_S_S_S_S_S_S_S_S__param_14];
	ld.param.u64 	%rd83, [_Z8rt_s_resiiPfS_S_S_S_S_S_S_S_S_S_S_S_S_S_S__param_13];
	ld.param.u64 	%rd82, [_Z8rt_s_resiiPfS_S_S_S_S_S_S_S_S_S_S_S_S_S_S__param_7];
	ld.param.u64 	%rd81, [_Z8rt_s_resiiPfS_S_S_S_S_S_S_S_S_S_S_S_S_S_S__param_6];
	ld.param.u64 	%rd80, [_Z8rt_s_resiiPfS_S_S_S_S_S_S_S_S_S_S_S_S_S_S__param_3];
	ld.param.u64 	%rd79, [_Z8rt_s_resiiPfS_S_S_S_S_S_S_S_S_S_S_S_S_S_S__param_2];
	cvta.to.global.u64 	%rd17, %rd79;
	cvta.to.global.u64 	%rd18, %rd80;
	cvta.to.global.u64 	%rd19, %rd84;
	cvta.to.global.u64 	%rd20, %rd9;
	cvta.to.global.u64 	%rd21, %rd85;
	cvta.to.global.u64 	%rd22, %rd10;
	cvta.to.global.u64 	%rd23, %rd15;
	cvta.to.global.u64 	%rd24, %rd86;
	cvta.to.global.u64 	%rd25, %rd11;
	cvta.to.global.u64 	%rd26, %rd3;
	cvta.to.global.u64 	%rd27, %rd83;
	cvta.to.global.u64 	%rd28, %rd4;
	cvta.to.global.u64 	%rd29, %rd8;
	cvta.to.global.u64 	%rd30, %rd82;
	cvta.to.global.u64 	%rd31, %rd81;
	cvta.to.global.u64 	%rd32, %rd7;
	ld.global.f32 	%f1, [a];
	mul.lo.s32 	%r17, %r6, %r10;
	add.s32 	%r18, %r17, %r14;
	mul.wide.s32 	%rd33, %r18, 4;
	add.s64 	%rd34, %rd17, %rd33;
	ld.global.f32 	%f2, [%rd34];
	sub.s32 	%r19, %r17, %r6;
	add.s32 	%r20, %r19, %r14;
	mul.wide.s32 	%rd35, %r20, 4;
	add.s64 	%rd36, %rd17, %rd35;
	ld.global.f32 	%f3, [%rd36];
	sub.f32 	%f4, %f2, %f3;
	ld.global.f32 	%f5, [a+4];
	shl.b32 	%r21, %r6, 1;
	add.s32 	%r22, %r19, %r21;
	mul.wide.s32 	%rd37, %r6, 4;
	add.s64 	%rd38, %rd34, %rd37;
	ld.global.f32 	%f6, [%rd38];
	mad.lo.s32 	%r23, %r6, -3, %r22;
	add.s32 	%r24, %r23, %r14;
	mul.wide.s32 	%rd39, %r24, 4;
	add.s64 	%rd40, %rd17, %rd39;
	ld.global.f32 	%f7, [%rd40];
	sub.f32 	%f8, %f6, %f7;
	mul.f32 	%f9, %f5, %f8;
	fma.rn.f32 	%f10, %f1, %f4, %f9;
	ld.global.f32 	%f11, [a+8];
	shl.b32 	%r25, %r6, 2;
	add.s32 	%r26, %r23, %r25;
	add.s64 	%rd41, %rd38, %rd37;
	ld.global.f32 	%f12, [%rd41];
	mad.lo.s32 	%r27, %r6, -5, %r26;
	add.s32 	%r28, %r27, %r14;
	mul.wide.s32 	%rd42, %r28, 4;
	add.s64 	%rd43, %rd17, %rd42;
	ld.global.f32 	%f13, [%rd43];
	sub.f32 	%f14, %f12, %f13;
	fma.rn.f32 	%f15, %f11, %f14, %f10;
	ld.global.f32 	%f16, [a+12];
	mad.lo.s32 	%r29, %r6, 6, %r27;
	add.s64 	%rd44, %rd41, %rd37;
	ld.global.f32 	%f17, [%rd44];
	mad.lo.s32 	%r30, %r6, -7, %r29;
	add.s32 	%r31, %r30, %r14;
	mul.wide.s32 	%rd45, %r31, 4;
	add.s64 	%rd46, %rd17, %rd45;
	ld.global.f32 	%f18, [%rd46];
	sub.f32 	%f19, %f17, %f18;
	fma.rn.f32 	%f20, %f16, %f19, %f15;
	ld.global.f32 	%f21, [a+16];
	shl.b32 	%r32, %r6, 3;
	add.s32 	%r33, %r30, %r32;
	add.s64 	%rd47, %rd44, %rd37;
	ld.global.f32 	%f22, [%rd47];
	mad.lo.s32 	%r34, %r6, -9, %r33;
	add.s32 	%r35, %r34, %r14;
	mul.wide.s32 	%rd48, %r35, 4;
	add.s64 	%rd49, %rd17, %rd48;
	ld.global.f32 	%f23, [%rd49];
	sub.f32 	%f24, %f22, %f23;
	fma.rn.f32 	%f25, %f21, %f24, %f20;
	ld.global.f32 	%f26, [a+20];
	mad.lo.s32 	%r36, %r6, 10, %r34;
	add.s64 	%rd50, %rd47, %rd37;
	ld.global.f32 	%f27, [%rd50];
	mad.lo.s32 	%r37, %r6, -11, %r36;
	add.s32 	%r38, %r37, %r14;
	mul.wide.s32 	%rd51, %r38, 4;
	add.s64 	%rd52, %rd17, %rd51;
	ld.global.f32 	%f28, [%rd52];
	sub.f32 	%f29, %f27, %f28;
	fma.rn.f32 	%f30, %f26, %f29, %f25;
	div.rn.f32 	%f31, %f30, 0f40A00000;
	ld.global.f32 	%f32, [%rd34+4];
	sub.f32 	%f33, %f32, %f2;
	ld.global.f32 	%f34, [%rd34+8];
	ld.global.f32 	%f35, [%rd34+-4];
	sub.f32 	%f36, %f34, %f35;
	mul.f32 	%f37, %f5, %f36;
	fma.rn.f32 	%f38, %f1, %f33, %f37;
	ld.global.f32 	%f39, [%rd34+12];
	ld.global.f32 	%f40, [%rd34+-8];
	sub.f32 	%f41, %f39, %f40;
	fma.rn.f32 	%f42, %f11, %f41, %f38;
	ld.global.f32 	%f43, [%rd34+16];
	ld.global.f32 	%f44, [%rd34+-12];
	sub.f32 	%f45, %f43, %f44;
	fma.rn.f32 	%f46, %f16, %f45, %f42;
	ld.global.f32 	%f47, [%rd34+20];
	ld.global.f32 	%f48, [%rd34+-16];
	sub.f32 	%f49, %f47, %f48;
	fma.rn.f32 	%f50, %f21, %f49, %f46;
	ld.global.f32 	%f51, [%rd34+24];
	ld.global.f32 	%f52, [%rd34+-20];
	sub.f32 	%f53, %f51, %f52;
	fma.rn.f32 	%f54, %f26, %f53, %f50;
	div.rn.f32 	%f55, %f54, 0f40A00000;
	add.s64 	%rd53, %rd18, %rd33;
	ld.global.f32 	%f56, [%rd53];
	ld.global.f32 	%f57, [%rd53+-4];
	sub.f32 	%f58, %f56, %f57;
	ld.global.f32 	%f59, [%rd53+4];
	ld.global.f32 	%f60, [%rd53+-8];
	sub.f32 	%f61, %f59, %f60;
	mul.f32 	%f62, %f5, %f61;
	fma.rn.f32 	%f63, %f1, %f58, %f62;
	ld.global.f32 	%f64, [%rd53+8];
	ld.global.f32 	%f65, [%rd53+-12];
	sub.f32 	%f66, %f64, %f65;
	fma.rn.f32 	%f67, %f11, %f66, %f63;
	ld.global.f32 	%f68, [%rd53+12];
	ld.global.f32 	%f69, [%rd53+-16];
	sub.f32 	%f70, %f68, %f69;
	fma.rn.f32 	%f71, %f16, %f70, %f67;
	ld.global.f32 	%f72, [%rd53+16];
	ld.global.f32 	%f73, [%rd53+-20];
	sub.f32 	%f74, %f72, %f73;
	fma.rn.f32 	%f75, %f21, %f74, %f71;
	ld.global.f32 	%f76, [%rd53+20];
	ld.global.f32 	%f77, [%rd53+-24];
	sub.f32 	%f78, %f76, %f77;
	fma.rn.f32 	%f79, %f26, %f78, %f75;
	div.rn.f32 	%f80, %f79, 0f40A00000;
	add.s64 	%rd54, %rd53, %rd37;
	ld.global.f32 	%f81, [%rd54];
	sub.f32 	%f82, %f81, %f56;
	add.s64 	%rd55, %rd54, %rd37;
	ld.global.f32 	%f83, [%rd55];
	add.s64 	%rd56, %rd18, %rd35;
	ld.global.f32 	%f84, [%rd56];
	sub.f32 	%f85, %f83, %f84;
	mul.f32 	%f86, %f5, %f85;
	fma.rn.f32 	%f87, %f1, %f82, %f86;
	add.s64 	%rd57, %rd55, %rd37;
	ld.global.f32 	%f88, [%rd57];
	add.s64 	%rd58, %rd18, %rd39;
	ld.global.f32 	%f89, [%rd58];
	sub.f32 	%f90, %f88, %f89;
	fma.rn.f32 	%f91, %f11, %f90, %f87;
	add.s64 	%rd59, %rd57, %rd37;
	ld.global.f32 	%f92, [%rd59];
	add.s64 	%rd60, %rd18, %rd42;
	ld.global.f32 	%f93, [%rd60];
	sub.f32 	%f94, %f92, %f93;
	fma.rn.f32 	%f95, %f16, %f94, %f91;
	add.s64 	%rd61, %rd59, %rd37;
	ld.global.f32 	%f96, [%rd61];
	add.s64 	%rd62, %rd18, %rd45;
	ld.global.f32 	%f97, [%rd62];
	sub.f32 	%f98, %f96, %f97;
	fma.rn.f32 	%f99, %f21, %f98, %f95;
	add.s64 	%rd63, %rd61, %rd37;
	ld.global.f32 	%f100, [%rd63];
	add.s64 	%rd64, %rd18, %rd48;
	ld.global.f32 	%f101, [%rd64];
	sub.f32 	%f102, %f100, %f101;
	fma.rn.f32 	%f103, %f26, %f102, %f99;
	div.rn.f32 	%f104, %f103, 0f40A00000;
	add.s64 	%rd65, %rd19, %rd33;
	ld.global.f32 	%f105, [%rd65];
	cvt.f64.f32 	%fd1, %f105;
	add.s64 	%rd66, %rd20, %rd33;
	ld.global.f32 	%f106, [%rd66];
	mul.f32 	%f107, %f31, %f106;
	mul.f32 	%f108, %f105, %f106;
	sub.f32 	%f109, %f107, %f108;
	cvt.f64.f32 	%fd2, %f109;
	fma.rn.f64 	%fd3, %fd2, 0d3F40624DD2F1A9FC, %fd1;
	cvt.rn.f32.f64 	%f110, %fd3;
	st.global.f32 	[%rd65], %f110;
	add.s64 	%rd67, %rd21, %rd33;
	ld.global.f32 	%f111, [%rd67];
	cvt.f64.f32 	%fd4, %f111;
	add.s64 	%rd68, %rd22, %rd33;
	ld.global.f32 	%f112, [%rd68];
	mul.f32 	%f113, %f80, %f112;
	mul.f32 	%f114, %f111, %f112;
	sub.f32 	%f115, %f113, %f114;
	cvt.f64.f32 	%fd5, %f115;
	fma.rn.f64 	%fd6, %fd5, 0d3F40624DD2F1A9FC, %fd4;
	cvt.rn.f32.f64 	%f116, %fd6;
	st.global.f32 	[%rd67], %f116;
	add.s64 	%rd69, %rd23, %rd33;
	ld.global.f32 	%f117, [%rd69];
	cvt.f64.f32 	%fd7, %f117;
	ld.global.f32 	%f118, [%rd68];
	mul.f32 	%f119, %f55, %f118;
	mul.f32 	%f120, %f117, %f118;
	sub.f32 	%f121, %f119, %f120;
	cvt.f64.f32 	%fd8, %f121;
	fma.rn.f64 	%fd9, %fd8, 0d3F40624DD2F1A9FC, %fd7;
	cvt.rn.f32.f64 	%f122, %fd9;
	st.global.f32 	[%rd69], %f122;
	add.s64 	%rd70, %rd24, %rd33;
	ld.global.f32 	%f123, [%rd70];
	cvt.f64.f32 	%fd10, %f123;
	ld.global.f32 	%f124, [%rd66];
	mul.f32 	%f125, %f104, %f124;
	mul.f32 	%f126, %f123, %f124;
	sub.f32 	%f127, %f125, %f126;
	cvt.f64.f32 	%fd11, %f127;
	fma.rn.f64 	%fd12, %fd11, 0d3F40624DD2F1A9FC, %fd10;
	cvt.rn.f32.f64 	%f128, %fd12;
	st.global.f32 	[%rd70], %f128;
	add.s64 	%rd71, %rd25, %rd33;
	ld.global.f32 	%f129, [%rd71];
	mul.f32 	%f130, %f129, %f129;
	add.f32 	%f131, %f31, %f80;
	ld.global.f32 	%f132, [%rd65];
	sub.f32 	%f133, %f131, %f132;
	ld.global.f32 	%f134, [%rd67];
	sub.f32 	%f135, %f133, %f134;
	mul.f32 	%f136, %f130, %f135;
	add.s64 	%rd72, %rd26, %rd33;
	st.global.f32 	[%rd72], %f136;
	add.s64 	%rd73, %rd27, %rd33;
	ld.global.f32 	%f137, [%rd73];
	mul.f32 	%f138, %f137, %f137;
	sub.f32 	%f139, %f55, %f104;
	ld.global.f32 	%f140, [%rd69];
	sub.f32 	%f141, %f139, %f140;
	ld.global.f32 	%f142, [%rd70];
	add.f32 	%f143, %f141, %f142;
	mul.f32 	%f144, %f138, %f143;
	add.s64 	%rd74, %rd28, %rd33;
	st.global.f32 	[%rd74], %f144;
	ld.global.f32 	%f145, [%rd73];
	mul.f32 	%f146, %f145, %f145;
	ld.global.f32 	%f147, [%rd70];
	sub.f32 	%f148, %f104, %f147;
	mul.f32 	%f149, %f146, %f148;
	add.s64 	%rd75, %rd29, %rd33;
	st.global.f32 	[%rd75], %f149;
	ld.global.f32 	%f150, [%rd73];
	mul.f32 	%f151, %f150, %f150;
	ld.global.f32 	%f152, [%rd67];
	sub.f32 	%f153, %f80, %f152;
	mul.f32 	%f154, %f151, %f153;
	add.s64 	%rd76, %rd30, %rd33;
	st.global.f32 	[%rd76], %f154;
	ld.global.f32 	%f155, [%rd73];
	mul.f32 	%f156, %f155, %f155;
	ld.global.f32 	%f157, [%rd69];
	sub.f32 	%f158, %f55, %f157;
	mul.f32 	%f159, %f156, %f158;
	add.s64 	%rd77, %rd31, %rd33;
	st.global.f32 	[%rd77], %f159;
	ld.global.f32 	%f160, [%rd73];
	mul.f32 	%f161, %f160, %f160;
	ld.global.f32 	%f162, [%rd65];
	sub.f32 	%f163, %f31, %f162;
	mul.f32 	%f164, %f161, %f163;
	add.s64 	%rd78, %rd32, %rd33;
	st.global.f32 	[%rd78], %f164;
$L__BB13_2:
	ret;

}
	// .globl	_Z8rt_u_resiiPfS_S_S_S_S_S_S_S_S_S_S_S_S_S_S_S_S_S_S_S_S_S_S_S_S_S_S_S_S_
.visible .entry _Z8rt_u_resiiPfS_S_S_S_S_S_S_S_S_S_S_S_S_S_S_S_S_S_S_S_S_S_S_S_S_S_S_S_S_(
	.param .u32 _Z8rt_u_resiiPfS_S_S_S_S_S_S_S_S_S_S_S_S_S_S_S_S_S_S_S_S_S_S_S_S_S_S_S_S__param_0,
	.param .u32 _Z8rt_u_resiiPfS_S_S_S_S_S_S_S_S_S_S_S_S_S_S_S_S_S_S_S_S_S_S_S_S_S_S_S_S__param_1,
	.param .u64 .ptr .align 1 _Z8rt_u_resiiPfS_S_S_S_S_S_S_S_S_S_S_S_S_S_S_S_S_S_S_S_S_S_S_S_S_S_S_S_S__param_2,
	.param .u64 .ptr .align 1 _Z8rt_u_resiiPfS_S_S_S_S_S_S_S_S_S_S_S_S_S_S_S_S_S_S_S_S_S_S_S_S_S_S_S_S__param_3,
	.param .u64 .ptr .align 1 _Z8rt_u_resiiPfS_S_S_S_S_S_S_S_S_S_S_S_S_S_S_S_S_S_S_S_S_S_S_S_S_S_S_S_S__param_4,
	.param .u64 .ptr .align 1 _Z8rt_u_resiiPfS_S_S_S_S_S_S_S_S_S_S_S_S_S_S_S_S_S_S_S_S_S_S_S_S_S_S_S_S__param_5,
	.param .u64 .ptr .align 1 _Z8rt_u_resiiPfS_S_S_S_S_S_S_S_S_S_S_S_S_S_S_S_S_S_S_S_S_S_S_S_S_S_S_S_S__param_6,
	.param .u64 .ptr .align 1 _Z8rt_u_resiiPfS_S_S_S_S_S_S_S_S_S_S_S_S_S_S_S_S_S_S_S_S_S_S_S_S_S_S_S_S__param_7,
	.param .u64 .ptr .align 1 _Z8rt_u_resiiPfS_S_S_S_S_S_S_S_S_S_S_S_S_S_S_S_S_S_S_S_S_S_S_S_S_S_S_S_S__param_8,
	.param .u64 .ptr .align 1 _Z8rt_u_resiiPfS_S_S_S_S_S_S_S_S_S_S_S_S_S_S_S_S_S_S_S_S_S_S_S_S_S_S_S_S__param_9,
	.param .u64 .ptr .align 1 _Z8rt_u_resiiPfS_S_S_S_S_S_S_S_S_S_S_S_S_S_S_S_S_S_S_S_S_S_S_S_S_S_S_S_S__param_10,
	.param .u64 .ptr .align 1 _Z8rt_u_resiiPfS_S_S_S_S_S_S_S_S_S_S_S_S_S_S_S_S_S_S_S_S_S_S_S_S_S_S_S_S__param_11,
	.param .u64 .ptr .align 1 _Z8rt_u_resiiPfS_S_S_S_S_S_S_S_S_S_S_S_S_S_S_S_S_S_S_S_S_S_S_S_S_S_S_S_S__param_12,
	.param .u64 .ptr .align 1 _Z8rt_u_resiiPfS_S_S_S_S_S_S_S_S_S_S_S_S_S_S_S_S_S_S_S_S_S_S_S_S_S_S_S_S__param_13,
	.param .u64 .ptr .align 1 _Z8rt_u_resiiPfS_S_S_S_S_S_S_S_S_S_S_S_S_S_S_S_S_S_S_S_S_S_S_S_S_S_S_S_S__param_14,
	.param .u64 .ptr .align 1 _Z8rt_u_resiiPfS_S_S_S_S_S_S_S_S_S_S_S_S_S_S_S_S_S_S_S_S_S_S_S_S_S_S_S_S__param_15,
	.param .u64 .ptr .align 1 _Z8rt_u_resiiPfS_S_S_S_S_S_S_S_S_S_S_S_S_S_S_S_S_S_S_S_S_S_S_S_S_S_S_S_S__param_16,
	.param .u64 .ptr .align 1 _Z8rt_u_resiiPfS_S_S_S_S_S_S_S_S_S_S_S_S_S_S_S_S_S_S_S_S_S_S_S_S_S_S_S_S__param_17,
	.param .u64 .ptr .align 1 _Z8rt_u_resiiPfS_S_S_S_S_S_S_S_S_S_S_S_S_S_S_S_S_S_S_S_S_S_S_S_S_S_S_S_S__param_18,
	.param .u64 .ptr .align 1 _Z8rt_u_resiiPfS_S_S_S_S_S_S_S_S_S_S_S_S_S_S_S_S_S_S_S_S_S_S_S_S_S_S_S_S__param_19,
	.param .u64 .ptr .align 1 _Z8rt_u_resiiPfS_S_S_S_S_S_S_S_S_S_S_S_S_S_S_S_S_S_S_S_S_S_S_S_S_S_S_S_S__param_20,
	.param .u64 .ptr .align 1 _Z8rt_u_resiiPfS_S_S_S_S_S_S_S_S_S_S_S_S_S_S_S_S_S_S_S_S_S_S_S_S_S_S_S_S__param_21,
	.param .u64 .ptr .align 1 _Z8rt_u_resiiPfS_S_S_S_S_S_S_S_S_S_S_S_S_S_S_S_S_S_S_S_S_S_S_S_S_S_S_S_S__param_22,
	.param .u64 .ptr .align 1 _Z8rt_u_resiiPfS_S_S_S_S_S_S_S_S_S_S_S_S_S_S_S_S_S_S_S_S_S_S_S_S_S_S_S_S__param_23,
	.param .u64 .ptr .align 1 _Z8rt_u_resiiPfS_S_S_S_S_S_S_S_S_S_S_S_S_S_S_S_S_S_S_S_S_S_S_S_S_S_S_S_S__param_24,
	.param .u64 .ptr .align 1 _Z8rt_u_resiiPfS_S_S_S_S_S_S_S_S_S_S_S_S_S_S_S_S_S_S_S_S_S_S_S_S_S_S_S_S__param_25,
	.param .u64 .ptr .align 1 _Z8rt_u_resiiPfS_S_S_S_S_S_S_S_S_S_S_S_S_S_S_S_S_S_S_S_S_S_S_S_S_S_S_S_S__param_26,
	.param .u64 .ptr .align 1 _Z8rt_u_resiiPfS_S_S_S_S_S_S_S_S_S_S_S_S_S_S_S_S_S_S_S_S_S_S_S_S_S_S_S_S__param_27,
	.param .u64 .ptr .align 1 _Z8rt_u_resiiPfS_S_S_S_S_S_S_S_S_S_S_S_S_S_S_S_S_S_S_S_S_S_S_S_S_S_S_S_S__param_28,
	.param .u64 .ptr .align 1 _Z8rt_u_resiiPfS_S_S_S_S_S_S_S_S_S_S_S_S_S_S_S_S_S_S_S_S_S_S_S_S_S_S_S_S__param_29,
	.param .u64 .ptr .align 1 _Z8rt_u_resiiPfS_S_S_S_S_S_S_S_S_S_S_S_S_S_S_S_S_S_S_S_S_S_S_S_S_S_S_S_S__param_30,
	.param .u64 .ptr .align 1 _Z8rt_u_resiiPfS_S_S_S_S_S_S_S_S_S_S_S_S_S_S_S_S_S_S_S_S_S_S_S_S_S_S_S_S__param_31
)
{
	.reg .pred 	%p<8>;
	.reg .b32 	%r<40>;
	.reg .b32 	%f<319>;
	.reg .b64 	%rd<158>;
	.reg .b64 	%fd<37>;

	ld.param.u32 	%r4, [_Z8rt_u_resiiPfS_S_S_S_S_S_S_S_S_S_S_S_S_S_S_S_S_S_S_S_S_S_S_S_S_S_S_S_S__param_0];
	ld.param.u32 	%r6, [_Z8rt_u_resiiPfS_S_S_S_S_S_S_S_S_S_S_S_S_S_S_S_S_S_S_S_S_S_S_S_S_S_S_S_S__param_1];
	ld.param.u64 	%rd3, [_Z8rt_u_resiiPfS_S_S_S_S_S_S_S_S_S_S_S_S_S_S_S_S_S_S_S_S_S_S_S_S_S_S_S_S__param_4];
	ld.param.u64 	%rd4, [_Z8rt_u_resiiPfS_S_S_S_S_S_S_S_S_S_S_S_S_S_S_S_S_S_S_S_S_S_S_S_S_S_S_S_S__param_5];
	ld.param.u64 	%rd5, [_Z8rt_u_resiiPfS_S_S_S_S_S_S_S_S_S_S_S_S_S_S_S_S_S_S_S_S_S_S_S_S_S_S_S_S__param_6];
	ld.param.u64 	%rd7, [_Z8rt_u_resiiPfS_S_S_S_S_S_S_S_S_S_S_S_S_S_S_S_S_S_S_S_S_S_S_S_S_S_S_S_S__param_8];
	ld.param.u64 	%rd8, [_Z8rt_u_resiiPfS_S_S_S_S_S_S_S_S_S_S_S_S_S_S_S_S_S_S_S_S_S_S_S_S_S_S_S_S__param_9];
	ld.param.u64 	%rd9, [_Z8rt_u_resiiPfS_S_S_S_S_S_S_S_S_S_S_S_S_S_S_S_S_S_S_S_S_S_S_S_S_S_S_S_S__param_10];
	ld.param.u64 	%rd10, [_Z8rt_u_resiiPfS_S_S_S_S_S_S_S_S_S_S_S_S_S_S_S_S_S_S_S_S_S_S_S_S_S_S_S_S__param_11];
	ld.param.u64 	%rd11, [_Z8rt_u_resiiPfS_S_S_S_S_S_S_S_S_S_S_S_S_S_S_S_S_S_S_S_S_S_S_S_S_S_S_S_S__param_12];
	ld.param.u64 	%rd12, [_Z8rt_u_resiiPfS_S_S_S_S_S_S_S_S_S_S_S_S_S_S_S_S_S_S_S_S_S_S_S_S_S_S_S_S__param_13];
	ld.param.u64 	%rd15, [_Z8rt_u_resiiPfS_S_S_S_S_S_S_S_S_S_S_S_S_S_S_S_S_S_S_S_S_S_S_S_S_S_S_S_S__param_16];
	ld.param.u64 	%rd16, [_Z8rt_u_resiiPfS_S_S_S_S_S_S_S_S_S_S_S_S_S_S_S_S_S_S_S_S_S_S_S_S_S_S_S_S__param_17];
	ld.param.u64 	%rd17, [_Z8rt_u_resiiPfS_S_S_S_S_S_S_S_S_S_S_S_S_S_S_S_S_S_S_S_S_S_S_S_S_S_S_S_S__param_18];
	ld.param.u64 	%rd18, [_Z8rt_u_resiiPfS_S_S_S_S_S_S_S_S_S_S_S_S_S_S_S_S_S_S_S_S_S_S_S_S_S_S_S_S__param_19];
	ld.param.u64 	%rd19, [_Z8rt_u_resiiPfS_S_S_S_S_S_S_S_S_S_S_S_S_S_S_S_S_S_S_S_S_S_S_S_S_S_S_S_S__param_20];
	ld.param.u64 	%rd20, [_Z8rt_u_resiiPfS_S_S_S_S_S_S_S_S_S_S_S_S_S_S_S_S_S_S_S_S_S_S_S_S_S_S_S_S__param_21];
	ld.param.u64 	%rd21, [_Z8rt_u_resiiPfS_S_S_S_S_S_S_S_S_S_S_S_S_S_S_S_S_S_S_S_S_S_S_S_S_S_S_S_S__param_22];
	mov.u32 	%r7, %ctaid.x;
	mov.u32 	%r8, %ntid.x;
	mov.u32 	%r9, %tid.x;
	mad.lo.s32 	%r10, %r7, %r8, %r9;
	mov.u32 	%r11, %ctaid.y;
	mov.u32 	%r12, %ntid.y;
	mov.u32 	%r13, %tid.y;
	mad.lo.s32 	%r14, %r11, %r12, %r13;
	setp.lt.s32 	%p1, %r10, 6;
	add.s32 	%r15, %r4, -6;
	setp.ge.s32 	%p2, %r10, %r15;
	or.pred  	%p3, %p1, %p2;
	setp.lt.u32 	%p4, %r14, 6;
	or.pred  	%p5, %p4, %p3;
	add.s32 	%r16, %r6, -6;
	setp.ge.s32 	%p6, %r14, %r16;
	or.pred  	%p7, %p5, %p6;
	@%p7 bra 	$L__BB14_2;
	ld.param.u64 	%rd157, [_Z8rt_u_resiiPfS_S_S_S_S_S_S_S_S_S_S_S_S_S_S_S_S_S_S_S_S_S_S_S_S_S_S_S_S__param_31];
	ld.param.u64 	%rd156, [_Z8rt_u_resiiPfS_S_S_S_S_S_S_S_S_S_S_S_S_S_S_S_S_S_S_S_S_S_S_S_S_S_S_S_S__param_30];
	ld.param.u64 	%rd155, [_Z8rt_u_resiiPfS_S_S_S_S_S_S_S_S_S_S_S_S_S_S_S_S_S_S_S_S_S_S_S_S_S_S_S_S__param_29];
	ld.param.u64 	%rd154, [_Z8rt_u_resiiPfS_S_S_S_S_S_S_S_S_S_S_S_S_S_S_S_S_S_S_S_S_S_S_S_S_S_S_S_S__param_28];
	ld.param.u64 	%rd153, [_Z8rt_u_resiiPfS_S_S_S_S_S_S_S_S_S_S_S_S_S_S_S_S_S_S_S_S_S_S_S_S_S_S_S_S__param_27];
	ld.param.u64 	%rd152, [_Z8rt_u_resiiPfS_S_S_S_S_S_S_S_S_S_S_S_S_S_S_S_S_S_S_S_S_S_S_S_S_S_S_S_S__param_26];
	ld.param.u64 	%rd151, [_Z8rt_u_resiiPfS_S_S_S_S_S_S_S_S_S_S_S_S_S_S_S_S_S_S_S_S_S_S_S_S_S_S_S_S__param_25];
	ld.param.u64 	%rd150, [_Z8rt_u_resiiPfS_S_S_S_S_S_S_S_S_S_S_S_S_S_S_S_S_S_S_S_S_S_S_S_S_S_S_S_S__param_24];
	ld.param.u64 	%rd149, [_Z8rt_u_resiiPfS_S_S_S_S_S_S_S_S_S_S_S_S_S_S_S_S_S_S_S_S_S_S_S_S_S_S_S_S__param_23];
	ld.param.u64 	%rd148, [_Z8rt_u_resiiPfS_S_S_S_S_S_S_S_S_S_S_S_S_S_S_S_S_S_S_S_S_S_S_S_S_S_S_S_S__param_15];
	ld.param.u64 	%rd147, [_Z8rt_u_resiiPfS_S_S_S_S_S_S_S_S_S_S_S_S_S_S_S_S_S_S_S_S_S_S_S_S_S_S_S_S__param_14];
	ld.param.u64 	%rd146, [_Z8rt_u_resiiPfS_S_S_S_S_S_S_S_S_S_S_S_S_S_S_S_S_S_S_S_S_S_S_S_S_S_S_S_S__param_7];
	ld.param.u64 	%rd145, [_Z8rt_u_resiiPfS_S_S_S_S_S_S_S_S_S_S_S_S_S_S_S_S_S_S_S_S_S_S_S_S_S_S_S_S__param_3];
	ld.param.u64 	%rd144, [_Z8rt_u_resiiPfS_S_S_S_S_S_S_S_S_S_S_S_S_S_S_S_S_S_S_S_S_S_S_S_S_S_S_S_S__param_2];
	cvta.to.global.u64 	%rd31, %rd7;
	cvta.to.global.u64 	%rd32, %rd8;
	cvta.to.global.u64 	%rd33, %rd11;
	cvta.to.global.u64 	%rd34, %rd9;
	cvta.to.global.u64 	%rd35, %rd12;
	cvta.to.global.u64 	%rd36, %rd10;
	cvta.to.global.u64 	%rd37, %rd150;
	cvta.to.global.u64 	%rd38, %rd147;
	cvta.to.global.u64 	%rd39, %rd151;
	cvta.to.global.u64 	%rd40, %rd148;
	cvta.to.global.u64 	%rd41, %rd152;
	cvta.to.global.u64 	%rd42, %rd153;
	cvta.to.global.u64 	%rd43, %rd154;
	cvta.to.global.u64 	%rd44, %rd155;
	cvta.to.global.u64 	%rd45, %rd156;
	cvta.to.global.u64 	%rd46, %rd157;
	cvta.to.global.u64 	%rd47, %rd15;
	cvta.to.global.u64 	%rd48, %rd19;
	cvta.to.global.u64 	%rd49, %rd3;
	cvta.to.global.u64 	%rd50, %rd16;
	cvta.to.global.u64 	%rd51, %rd20;
	cvta.to.global.u64 	%rd52, %rd4;
	cvta.to.global.u64 	%rd53, %rd17;
	cvta.to.global.u64 	%rd54, %rd21;
	cvta.to.global.u64 	%rd55, %rd5;
	cvta.to.global.u64 	%rd56, %rd18;
	cvta.to.global.u64 	%rd57, %rd149;
	cvta.to.global.u64 	%rd58, %rd146;
	cvta.to.global.u64 	%rd59, %rd144;
	cvta.to.global.u64 	%rd60, %rd145;
	ld.global.f32 	%f1, [a];
	mul.lo.s32 	%r17, %r10, %r6;
	add.s32 	%r18, %r17, %r14;
	add.s32 	%r19, %r18, %r6;
	mul.wide.s32 	%rd61, %r19, 4;
	add.s64 	%rd62, %rd31, %rd61;
	ld.global.f32 	%f2, [%rd62];
	mul.wide.s32 	%rd63, %r18, 4;
	add.s64 	%rd64, %rd31, %rd63;
	ld.global.f32 	%f3, [%rd64];
	sub.f32 	%f4, %f2, %f3;
	ld.global.f32 	%f5, [a+4];
	shl.b32 	%r20, %r6, 1;
	add.s32 	%r21, %r17, %r20;
	mul.wide.s32 	%rd65, %r6, 4;
	add.s64 	%rd66, %rd62, %rd65;
	ld.global.f32 	%f6, [%rd66];
	mad.lo.s32 	%r22, %r6, -3, %r21;
	add.s32 	%r23, %r22, %r14;
	mul.wide.s32 	%rd67, %r23, 4;
	add.s64 	%rd68, %rd31, %rd67;
	ld.global.f32 	%f7, [%rd68];
	sub.f32 	%f8, %f6, %f7;
	mul.f32 	%f9, %f5, %f8;
	fma.rn.f32 	%f10, %f1, %f4, %f9;
	ld.global.f32 	%f11, [a+8];
	shl.b32 	%r24, %r6, 2;
	add.s32 	%r25, %r22, %r24;
	add.s64 	%rd69, %rd66, %rd65;
	ld.global.f32 	%f12, [%rd69];
	mad.lo.s32 	%r26, %r6, -5, %r25;
	add.s32 	%r27, %r26, %r14;
	mul.wide.s32 	%rd70, %r27, 4;
	add.s64 	%rd71, %rd31, %rd70;
	ld.global.f32 	%f13, [%rd71];
	sub.f32 	%f14, %f12, %f13;
	fma.rn.f32 	%f15, %f11, %f14, %f10;
	ld.global.f32 	%f16, [a+12];
	mad.lo.s32 	%r28, %r6, 6, %r26;
	add.s64 	%rd72, %rd69, %rd65;
	ld.global.f32 	%f17, [%rd72];
	mad.lo.s32 	%r29, %r6, -7, %r28;
	add.s32 	%r30, %r29, %r14;
	mul.wide.s32 	%rd73, %r30, 4;
	add.s64 	%rd74, %rd31, %rd73;
	ld.global.f32 	%f18, [%rd74];
	sub.f32 	%f19, %f17, %f18;
	fma.rn.f32 	%f20, %f16, %f19, %f15;
	ld.global.f32 	%f21, [a+16];
	shl.b32 	%r31, %r6, 3;
	add.s32 	%r32, %r29, %r31;
	add.s64 	%rd75, %rd72, %rd65;
	ld.global.f32 	%f22, [%rd75];
	mad.lo.s32 	%r33, %r6, -9, %r32;
	add.s32 	%r34, %r33, %r14;
	mul.wide.s32 	%rd76, %r34, 4;
	add.s64 	%rd77, %rd31, %rd76;
	ld.global.f32 	%f23, [%rd77];
	sub.f32 	%f24, %f22, %f23;
	fma.rn.f32 	%f25, %f21, %f24, %f20;
	ld.global.f32 	%f26, [a+20];
	mad.lo.s32 	%r35, %r6, 10, %r33;
	add.s64 	%rd78, %rd75, %rd65;
	ld.global.f32 	%f27, [%rd78];
	mad.lo.s32 	%r36, %r6, -11, %r35;
	add.s32 	%r37, %r36, %r14;
	mul.wide.s32 	%rd79, %r37, 4;
	add.s64 	%rd80, %rd31, %rd79;
	ld.global.f32 	%f28, [%rd80];
	sub.f32 	%f29, %f27, %f28;
	fma.rn.f32 	%f30, %f26, %f29, %f25;
	div.rn.f32 	%f31, %f30, 0f40A00000;
	ld.global.f32 	%f32, [%rd64+4];
	sub.f32 	%f33, %f32, %f3;
	ld.global.f32 	%f34, [%rd64+8];
	ld.global.f32 	%f35, [%rd64+-4];
	sub.f32 	%f36, %f34, %f35;
	mul.f32 	%f37, %f5, %f36;
	fma.rn.f32 	%f38, %f1, %f33, %f37;
	ld.global.f32 	%f39, [%rd64+12];
	ld.global.f32 	%f40, [%rd64+-8];
	sub.f32 	%f41, %f39, %f40;
	fma.rn.f32 	%f42, %f11, %f41, %f38;
	ld.global.f32 	%f43, [%rd64+16];
	ld.global.f32 	%f44, [%rd64+-12];
	sub.f32 	%f45, %f43, %f44;
	fma.rn.f32 	%f46, %f16, %f45, %f42;
	ld.global.f32 	%f47, [%rd64+20];
	ld.global.f32 	%f48, [%rd64+-16];
	sub.f32 	%f49, %f47, %f48;
	fma.rn.f32 	%f50, %f21, %f49, %f46;
	ld.global.f32 	%f51, [%rd64+24];
	ld.global.f32 	%f52, [%rd64+-20];
	sub.f32 	%f53, %f51, %f52;
	fma.rn.f32 	%f54, %f26, %f53, %f50;
	div.rn.f32 	%f55, %f54, 0f40A00000;
	add.s64 	%rd81, %rd32, %rd63;
	ld.global.f32 	%f56, [%rd81];
	add.s64 	%rd82, %rd32, %rd67;
	ld.global.f32 	%f57, [%rd82];
	sub.f32 	%f58, %f56, %f57;
	add.s64 	%rd83, %rd81, %rd65;
	ld.global.f32 	%f59, [%rd83];
	add.s64 	%rd84, %rd32, %rd70;
	ld.global.f32 	%f60, [%rd84];
	sub.f32 	%f61, %f59, %f60;
	mul.f32 	%f62, %f5, %f61;
	fma.rn.f32 	%f63, %f1, %f58, %f62;
	add.s64 	%rd85, %rd83, %rd65;
	ld.global.f32 	%f64, [%rd85];
	add.s64 	%rd86, %rd32, %rd73;
	ld.global.f32 	%f65, [%rd86];
	sub.f32 	%f66, %f64, %f65;
	fma.rn.f32 	%f67, %f11, %f66, %f63;
	add.s64 	%rd87, %rd85, %rd65;
	ld.global.f32 	%f68, [%rd87];
	add.s64 	%rd88, %rd32, %rd76;
	ld.global.f32 	%f69, [%rd88];
	sub.f32 	%f70, %f68, %f69;
	fma.rn.f32 	%f71, %f16, %f70, %f67;
	add.s64 	%rd89, %rd87, %rd65;
	ld.global.f32 	%f72, [%rd89];
	add.s64 	%rd90, %rd32, %rd79;
	ld.global.f32 	%f73, [%rd90];
	sub.f32 	%f74, %f72, %f73;
	fma.rn.f32 	%f75, %f21, %f74, %f71;
	add.s64 	%rd91, %rd89, %rd65;
	ld.global.f32 	%f76, [%rd91];
	sub.s32 	%r38, %r36, %r6;
	add.s32 	%r39, %r38, %r14;
	mul.wide.s32 	%rd92, %r39, 4;
	add.s64 	%rd93, %rd32, %rd92;
	ld.global.f32 	%f77, [%rd93];
	sub.f32 	%f78, %f76, %f77;
	fma.rn.f32 	%f79, %f26, %f78, %f75;
	div.rn.f32 	%f80, %f79, 0f40A00000;
	ld.global.f32 	%f81, [%rd81+-4];
	sub.f32 	%f82, %f56, %f81;
	ld.global.f32 	%f83, [%rd81+4];
	ld.global.f32 	%f84, [%rd81+-8];
	sub.f32 	%f85, %f83, %f84;
	mul.f32 	%f86, %f5, %f85;
	fma.rn.f32 	%f87, %f1, %f82, %f86;
	ld.global.f32 	%f88, [%rd81+8];
	ld.global.f32 	%f89, [%rd81+-12];
	sub.f32 	%f90, %f88, %f89;
	fma.rn.f32 	%f91, %f11, %f90, %f87;
	ld.global.f32 	%f92, [%rd81+12];
	ld.global.f32 	%f93, [%rd81+-16];
	sub.f32 	%f94, %f92, %f93;
	fma.rn.f32 	%f95, %f16, %f94, %f91;
	ld.global.f32 	%f96, [%rd81+16];
	ld.global.f32 	%f97, [%rd81+-20];
	sub.f32 	%f98, %f96, %f97;
	fma.rn.f32 	%f99, %f21, %f98, %f95;
	ld.global.f32 	%f100, [%rd81+20];
	ld.global.f32 	%f101, [%rd81+-24];
	sub.f32 	%f102, %f100, %f101;
	fma.rn.f32 	%f103, %f26, %f102, %f99;
	div.rn.f32 	%f104, %f103, 0f40A00000;
	add.s64 	%rd94, %rd33, %rd63;
	ld.global.f32 	%f105, [%rd94+4];
	ld.global.f32 	%f106, [%rd94];
	sub.f32 	%f107, %f105, %f106;
	ld.global.f32 	%f108, [%rd94+8];
	ld.global.f32 	%f109, [%rd94+-4];
	sub.f32 	%f110, %f108, %f109;
	mul.f32 	%f111, %f5, %f110;
	fma.rn.f32 	%f112, %f1, %f107, %f111;
	ld.global.f32 	%f113, [%rd94+12];
	ld.global.f32 	%f114, [%rd94+-8];
	sub.f32 	%f115, %f113, %f114;
	fma.rn.f32 	%f116, %f11, %f115, %f112;
	ld.global.f32 	%f117, [%rd94+16];
	ld.global.f32 	%f118, [%rd94+-12];
	sub.f32 	%f119, %f117, %f118;
	fma.rn.f32 	%f120, %f16, %f119, %f116;
	ld.global.f32 	%f121, [%rd94+20];
	ld.global.f32 	%f122, [%rd94+-16];
	sub.f32 	%f123, %f121, %f122;
	fma.rn.f32 	%f124, %f21, %f123, %f120;
	ld.global.f32 	%f125, [%rd94+24];
	ld.global.f32 	%f126, [%rd94+-20];
	sub.f32 	%f127, %f125, %f126;
	fma.rn.f32 	%f128, %f26, %f127, %f124;
	div.rn.f32 	%f129, %f128, 0f40A00000;
	add.s64 	%rd95, %rd34, %rd63;
	ld.global.f32 	%f130, [%rd95];
	add.s64 	%rd96, %rd34, %rd67;
	ld.global.f32 	%f131, [%rd96];
	sub.f32 	%f132, %f130, %f131;
	add.s64 	%rd97, %rd95, %rd65;
	ld.global.f32 	%f133, [%rd97];
	add.s64 	%rd98, %rd34, %rd70;
	ld.global.f32 	%f134, [%rd98];
	sub.f32 	%f135, %f133, %f134;
	mul.f32 	%f136, %f5, %f135;
	fma.rn.f32 	%f137, %f1, %f132, %f136;
	add.s64 	%rd99, %rd97, %rd65;
	ld.global.f32 	%f138, [%rd99];
	add.s64 	%rd100, %rd34, %rd73;
	ld.global.f32 	%f139, [%rd100];
	sub.f32 	%f140, %f138, %f139;
	fma.rn.f32 	%f141, %f11, %f140, %f137;
	add.s64 	%rd101, %rd99, %rd65;
	ld.global.f32 	%f142, [%rd101];
	add.s64 	%rd102, %rd34, %rd76;
	ld.global.f32 	%f143, [%rd102];
	sub.f32 	%f144, %f142, %f143;
	fma.rn.f32 	%f145, %f16, %f144, %f141;
	add.s64 	%rd103, %rd101, %rd65;
	ld.global.f32 	%f146, [%rd103];
	add.s64 	%rd104, %rd34, %rd79;
	ld.global.f32 	%f147, [%rd104];
	sub.f32 	%f148, %f146, %f147;
	fma.rn.f32 	%f149, %f21, %f148, %f145;
	add.s64 	%rd105, %rd103, %rd65;
	ld.global.f32 	%f150, [%rd105];
	add.s64 	%rd106, %rd34, %rd92;
	ld.global.f32 	%f151, [%rd106];
	sub.f32 	%f152, %f150, %f151;
	fma.rn.f32 	%f153, %f26, %f152, %f149;
	div.rn.f32 	%f154, %f153, 0f40A00000;
	add.s64 	%rd107, %rd35, %rd63;
	ld.global.f32 	%f155, [%rd107];
	ld.global.f32 	%f156, [%rd107+-4];
	sub.f32 	%f157, %f155, %f156;
	ld.global.f32 	%f158, [%rd107+4];
	ld.global.f32 	%f159, [%rd107+-8];
	sub.f32 	%f160, %f158, %f159;
	mul.f32 	%f161, %f5, %f160;
	fma.rn.f32 	%f162, %f1, %f157, %f161;
	ld.global.f32 	%f163, [%rd107+8];
	ld.global.f32 	%f164, [%rd107+-12];
	sub.f32 	%f165, %f163, %f164;
	fma.rn.f32 	%f166, %f11, %f165, %f162;
	ld.global.f32 	%f167, [%rd107+12];
	ld.global.f32 	%f168, [%rd107+-16];
	sub.f32 	%f169, %f167, %f168;
	fma.rn.f32 	%f170, %f16, %f169, %f166;
	ld.global.f32 	%f171, [%rd107+16];
	ld.global.f32 	%f172, [%rd107+-20];
	sub.f32 	%f173, %f171, %f172;
	fma.rn.f32 	%f174, %f21, %f173, %f170;
	ld.global.f32 	%f175, [%rd107+20];
	ld.global.f32 	%f176, [%rd107+-24];
	sub.f32 	%f177, %f175, %f176;
	fma.rn.f32 	%f178, %f26, %f177, %f174;
	div.rn.f32 	%f179, %f178, 0f40A00000;
	add.s64 	%rd108, %rd36, %rd61;
	ld.global.f32 	%f180, [%rd108];
	add.s64 	%rd109, %rd36, %rd63;
	ld.global.f32 	%f181, [%rd109];
	sub.f32 	%f182, %f180, %f181;
	add.s64 	%rd110, %rd108, %rd65;
	ld.global.f32 	%f183, [%rd110];
	add.s64 	%rd111, %rd36, %rd67;
	ld.global.f32 	%f184, [%rd111];
	sub.f32 	%f185, %f183, %f184;
	mul.f32 	%f186, %f5, %f185;
	fma.rn.f32 	%f187, %f1, %f182, %f186;
	add.s64 	%rd112, %rd110, %rd65;
	ld.global.f32 	%f188, [%rd112];
	add.s64 	%rd113, %rd36, %rd70;
	ld.global.f32 	%f189, [%rd113];
	sub.f32 	%f190, %f188, %f189;
	fma.rn.f32 	%f191, %f11, %f190, %f187;
	add.s64 	%rd114, %rd112, %rd65;
	ld.global.f32 	%f192, [%rd114];
	add.s64 	%rd115, %rd36, %rd73;
	ld.global.f32 	%f193, [%rd115];
	sub.f32 	%f194, %f192, %f193;
	fma.rn.f32 	%f195, %f16, %f194, %f191;
	add.s64 	%rd116, %rd114, %rd65;
	ld.global.f32 	%f196, [%rd116];
	add.s64 	%rd117, %rd36, %rd76;
	ld.global.f32 	%f197, [%rd117];
	sub.f32 	%f198, %f196, %f197;
	fma.rn.f32 	%f199, %f21, %f198, %f195;
	add.s64 	%rd118, %rd116, %rd65;
	ld.global.f32 	%f200, [%rd118];
	add.s64 	%rd119, %rd36, %rd79;
	ld.global.f32 	%f201, [%rd119];
	sub.f32 	%f202, %f200, %f201;
	fma.rn.f32 	%f203, %f26, %f202, %f199;
	div.rn.f32 	%f204, %f203, 0f40A00000;
	add.s64 	%rd120, %rd37, %rd63;
	ld.global.f32 	%f205, [%rd120];
	cvt.f64.f32 	%fd1, %f205;
	add.s64 	%rd121, %rd38, %rd63;
	ld.global.f32 	%f206, [%rd121];
	mul.f32 	%f207, %f179, %f206;
	mul.f32 	%f208, %f205, %f206;
	sub.f32 	%f209, %f207, %f208;
	cvt.f64.f32 	%fd2, %f209;
	fma.rn.f64 	%fd3, %fd2, 0d3F40624DD2F1A9FC, %fd1;
	cvt.rn.f32.f64 	%f210, %fd3;
	st.global.f32 	[%rd120], %f210;
	add.s64 	%rd122, %rd39, %rd63;
	ld.global.f32 	%f211, [%rd122];
	cvt.f64.f32 	%fd4, %f211;
	add.s64 	%rd123, %rd40, %rd63;
	ld.global.f32 	%f212, [%rd123];
	mul.f32 	%f213, %f204, %f212;
	mul.f32 	%f214, %f211, %f212;
	sub.f32 	%f215, %f213, %f214;
	cvt.f64.f32 	%fd5, %f215;
	fma.rn.f64 	%fd6, %fd5, 0d3F40624DD2F1A9FC, %fd4;
	cvt.rn.f32.f64 	%f216, %fd6;
	st.global.f32 	[%rd122], %f216;
	add.s64 	%rd124, %rd41, %rd63;
	ld.global.f32 	%f217, [%rd124];
	cvt.f64.f32 	%fd7, %f217;
	ld.global.f32 	%f218, [%rd123];
	mul.f32 	%f219, %f154, %f218;
	mul.f32 	%f220, %f217, %f218;
	sub.f32 	%f221, %f219, %f220;
	cvt.f64.f32 	%fd8, %f221;
	fma.rn.f64 	%fd9, %fd8, 0d3F40624DD2F1A9FC, %fd7;
	cvt.rn.f32.f64 	%f222, %fd9;
	st.global.f32 	[%rd124], %f222;
	add.s64 	%rd125, %rd42, %rd63;
	ld.global.f32 	%f223, [%rd125];
	cvt.f64.f32 	%fd10, %f223;
	ld.global.f32 	%f224, [%rd121];
	mul.f32 	%f225, %f129, %f224;
	mul.f32 	%f226, %f223, %f224;
	sub.f32 	%f227, %f225, %f226;
	cvt.f64.f32 	%fd11, %f227;
	fma.rn.f64 	%fd12, %fd11, 0d3F40624DD2F1A9FC, %fd10;
	cvt.rn.f32.f64 	%f228, %fd12;
	st.global.f32 	[%rd125], %f228;
	add.s64 	%rd126, %rd43, %rd63;
	ld.global.f32 	%f229, [%rd126];
	cvt.f64.f32 	%fd13, %f229;
	ld.global.f32 	%f230, [%rd123];
	mul.f32 	%f231, %f31, %f230;
	mul.f32 	%f232, %f229, %f230;
	sub.f32 	%f233, %f231, %f232;
	cvt.f64.f32 	%fd14, %f233;
	fma.rn.f64 	%fd15, %fd14, 0d3F40624DD2F1A9FC, %fd13;
	cvt.rn.f32.f64 	%f234, %fd15;
	st.global.f32 	[%rd126], %f234;
	add.s64 	%rd127, %rd44, %rd63;
	ld.global.f32 	%f235, [%rd127];
	cvt.f64.f32 	%fd16, %f235;
	ld.global.f32 	%f236, [%rd121];
	mul.f32 	%f237, %f55, %f236;
	mul.f32 	%f238, %f235, %f236;
	sub.f32 	%f239, %f237, %f238;
	cvt.f64.f32 	%fd17, %f239;
	fma.rn.f64 	%fd18, %fd17, 0d3F40624DD2F1A9FC, %fd16;
	cvt.rn.f32.f64 	%f240, %fd18;
	st.global.f32 	[%rd127], %f240;
	add.s64 	%rd128, %rd45, %rd63;
	ld.global.f32 	%f241, [%rd128];
	cvt.f64.f32 	%fd19, %f241;
	ld.global.f32 	%f242, [%rd121];
	mul.f32 	%f243, %f104, %f242;
	mul.f32 	%f244, %f241, %f242;
	sub.f32 	%f245, %f243, %f244;
	cvt.f64.f32 	%fd20, %f245;
	fma.rn.f64 	%fd21, %fd20, 0d3F40624DD2F1A9FC, %fd19;
	cvt.rn.f32.f64 	%f246, %fd21;
	st.global.f32 	[%rd128], %f246;
	add.s64 	%rd129, %rd46, %rd63;
	ld.global.f32 	%f247, [%rd129];
	cvt.f64.f32 	%fd22, %f247;
	ld.global.f32 	%f248, [%rd123];
	mul.f32 	%f249, %f80, %f248;
	mul.f32 	%f250, %f247, %f248;
	sub.f32 	%f251, %f249, %f250;
	cvt.f64.f32 	%fd23, %f251;
	fma.rn.f64 	%fd24, %fd23, 0d3F40624DD2F1A9FC, %fd22;
	cvt.rn.f32.f64 	%f252, %fd24;
	st.global.f32 	[%rd129], %f252;
	add.s64 	%rd130, %rd47, %rd63;
	ld.global.f32 	%f253, [%rd130];
	add.f32 	%f254, %f253, %f253;
	add.s64 	%rd131, %rd48, %rd63;
	ld.global.f32 	%f255, [%rd131];
	sub.f32 	%f256, %f254, %f255;
	cvt.f64.f32 	%fd25, %f256;
	ld.global.f32 	%f257, [%rd126];
	sub.f32 	%f258, %f31, %f257;
	add.f32 	%f259, %f179, %f258;
	sub.f32 	%f260, %f259, %f204;
	ld.global.f32 	%f261, [%rd120];
	sub.f32 	%f262, %f260, %f261;
	ld.global.f32 	%f263, [%rd122];
	add.f32 	%f264, %f263, %f262;
	cvt.f64.f32 	%fd26, %f264;
	fma.rn.f64 	%fd27, %fd26, 0d3E90C6F7A0B5ED8D, %fd25;
	cvt.rn.f32.f64 	%f265, %fd27;
	add.s64 	%rd132, %rd49, %rd63;
	st.global.f32 	[%rd132], %f265;
	add.s64 	%rd133, %rd50, %rd63;
	ld.global.f32 	%f266, [%rd133];
	add.f32 	%f267, %f266, %f266;
	add.s64 	%rd134, %rd51, %rd63;
	ld.global.f32 	%f268, [%rd134];
	sub.f32 	%f269, %f267, %f268;
	cvt.f64.f32 	%fd28, %f269;
	ld.global.f32 	%f270, [%rd127];
	sub.f32 	%f271, %f55, %f270;
	add.f32 	%f272, %f154, %f271;
	sub.f32 	%f273, %f272, %f129;
	ld.global.f32 	%f274, [%rd124];
	sub.f32 	%f275, %f273, %f274;
	ld.global.f32 	%f276, [%rd125];
	add.f32 	%f277, %f276, %f275;
	cvt.f64.f32 	%fd29, %f277;
	fma.rn.f64 	%fd30, %fd29, 0d3E90C6F7A0B5ED8D, %fd28;
	cvt.rn.f32.f64 	%f278, %fd30;
	add.s64 	%rd135, %rd52, %rd63;
	st.global.f32 	[%rd135], %f278;
	add.s64 	%rd136, %rd53, %rd63;
	ld.global.f32 	%f279, [%rd136];
	add.f32 	%f280, %f279, %f279;
	add.s64 	%rd137, %rd54, %rd63;
	ld.global.f32 	%f281, [%rd137];
	sub.f32 	%f282, %f280, %f281;
	cvt.f64.f32 	%fd31, %f282;
	ld.global.f32 	%f283, [%rd128];
	sub.f32 	%f284, %f104, %f283;
	add.f32 	%f285, %f179, %f284;
	sub.f32 	%f286, %f285, %f204;
	ld.global.f32 	%f287, [%rd120];
	sub.f32 	%f288, %f286, %f287;
	ld.global.f32 	%f289, [%rd122];
	add.f32 	%f290, %f289, %f288;
	cvt.f64.f32 	%fd32, %f290;
	fma.rn.f64 	%fd33, %fd32, 0d3E90C6F7A0B5ED8D, %fd31;
	cvt.rn.f32.f64 	%f291, %fd33;
	add.s64 	%rd138, %rd55, %rd63;
	st.global.f32 	[%rd138], %f291;
	add.s64 	%rd139, %rd56, %rd63;
	ld.global.f32 	%f292, [%rd139];
	add.f32 	%f293, %f292, %f292;
	add.s64 	%rd140, %rd57, %rd63;
	ld.global.f32 	%f294, [%rd140];
	sub.f32 	%f295, %f293, %f294;
	cvt.f64.f32 	%fd34, %f295;
	ld.global.f32 	%f296, [%rd129];
	sub.f32 	%f297, %f296, %f80;
	add.f32 	%f298, %f154, %f297;
	sub.f32 	%f299, %f298, %f129;
	ld.global.f32 	%f300, [%rd124];
	sub.f32 	%f301, %f299, %f300;
	ld.global.f32 	%f302, [%rd125];
	add.f32 	%f303, %f302, %f301;
	cvt.f64.f32 	%fd35, %f303;
	fma.rn.f64 	%fd36, %fd35, 0d3E90C6F7A0B5ED8D, %fd34;
	cvt.rn.f32.f64 	%f304, %fd36;
	add.s64 	%rd141, %rd58, %rd63;
	st.global.f32 	[%rd141], %f304;
	ld.global.f32 	%f305, [%rd130];
	st.global.f32 	[%rd131], %f305;
	ld.global.f32 	%f306, [%rd132];
	st.global.f32 	[%rd130], %f306;
	ld.global.f32 	%f307, [%rd133];
	st.global.f32 	[%rd134], %f307;
	ld.global.f32 	%f308, [%rd135];
	st.global.f32 	[%rd133], %f308;
	ld.global.f32 	%f309, [%rd136];
	st.global.f32 	[%rd137], %f309;
	ld.global.f32 	%f310, [%rd138];
	st.global.f32 	[%rd136], %f310;
	ld.global.f32 	%f311, [%rd139];
	st.global.f32 	[%rd140], %f311;
	ld.global.f32 	%f312, [%rd141];
	st.global.f32 	[%rd139], %f312;
	ld.global.f32 	%f313, [%rd132];
	ld.global.f32 	%f314, [%rd138];
	add.f32 	%f315, %f313, %f314;
	add.s64 	%rd142, %rd59, %rd63;
	st.global.f32 	[%rd142], %f315;
	ld.global.f32 	%f316, [%rd135];
	ld.global.f32 	%f317, [%rd141];
	add.f32 	%f318, %f316, %f317;
	add.s64 	%rd143, %rd60, %rd63;
	st.global.f32 	[%rd143], %f318;
$L__BB14_2:
	ret;

}
	// .globl	_Z8poyntingiiiPfS_S_S_S_S_S_S_S_S_S_S_S_S_S_S_S_S_S_S_S_S_S_S_S_S_S_S_S_S_S_S_S_S_S_S_S_S_S_S_S_S_S_
.visible .entry _Z8poyntingiiiPfS_S_S_S_S_S_S_S_S_S_S_S_S_S_S_S_S_S_S_S_S_S_S_S_S_S_S_S_S_S_S_S_S_S_S_S_S_S_S_S_S_S_(
	.param .u32 _Z8poyntingiiiPfS_S_S_S_S_S_S_S_S_S_S_S_S_S_S_S_S_S_S_S_S_S_S_S_S_S_S_S_S_S_S_S_S_S_S_S_S_S_S_S_S_S__param_0,
	.param .u32 _Z8poyntingiiiPfS_S_S_S_S_S_S_S_S_S_S_S_S_S_S_S_S_S_S_S_S_S_S_S_S_S_S_S_S_S_S_S_S_S_S_S_S_S_S_S_S_S__param_1,
	.param .u32 _Z8poyntingiiiPfS_S_S_S_S_S_S_S_S_S_S_S_S_S_S_S_S_S_S_S_S_S_S_S_S_S_S_S_S_S_S_S_S_S_S_S_S_S_S_S_S_S__param_2,
	.param .u64 .ptr .align 1 _Z8poyntingiiiPfS_S_S_S_S_S_S_S_S_S_S_S_S_S_S_S_S_S_S_S_S_S_S_S_S_S_S_S_S_S_S_S_S_S_S_S_S_S_S_S_S_S__param_3,
	.param .u64 .ptr .align 1 _Z8poyntingiiiPfS_S_S_S_S_S_S_S_S_S_S_S_S_S_S_S_S_S_S_S_S_S_S_S_S_S_S_S_S_S_S_S_S_S_S_S_S_S_S_S_S_S__param_4,
	.param .u64 .ptr .align 1 _Z8poyntingiiiPfS_S_S_S_S_S_S_S_S_S_S_S_S_S_S_S_S_S_S_S_S_S_S_S_S_S_S_S_S_S_S_S_S_S_S_S_S_S_S_S_S_S__param_5,
	.param .u64 .ptr .align 1 _Z8poyntingiiiPfS_S_S_S_S_S_S_S_S_S_S_S_S_S_S_S_S_S_S_S_S_S_S_S_S_S_S_S_S_S_S_S_S_S_S_S_S_S_S_S_S_S__param_6,
	.param .u64 .ptr .align 1 _Z8poyntingiiiPfS_S_S_S_S_S_S_S_S_S_S_S_S_S_S_S_S_S_S_S_S_S_S_S_S_S_S_S_S_S_S_S_S_S_S_S_S_S_S_S_S_S__param_7,
	.param .u64 .ptr .align 1 _Z8poyntingiiiPfS_S_S_S_S_S_S_S_S_S_S_S_S_S_S_S_S_S_S_S_S_S_S_S_S_S_S_S_S_S_S_S_S_S_S_S_S_S_S_S_S_S__param_8,
	.param .u64 .ptr .align 1 _Z8poyntingiiiPfS_S_S_S_S_S_S_S_S_S_S_S_S_S_S_S_S_S_S_S_S_S_S_S_S_S_S_S_S_S_S_S_S_S_S_S_S_S_S_S_S_S__param_9,
	.param .u64 .ptr .align 1 _Z8poyntingiiiPfS_S_S_S_S_S_S_S_S_S_S_S_S_S_S_S_S_S_S_S_S_S_S_S_S_S_S_S_S_S_S_S_S_S_S_S_S_S_S_S_S_S__param_10,
	.param .u64 .ptr .align 1 _Z8poyntingiiiPfS_S_S_S_S_S_S_S_S_S_S_S_S_S_S_S_S_S_S_S_S_S_S_S_S_S_S_S_S_S_S_S_S_S_S_S_S_S_S_S_S_S__param_11,
	.param .u64 .ptr .align 1 _Z8poyntingiiiPfS_S_S_S_S_S_S_S_S_S_S_S_S_S_S_S_S_S_S_S_S_S_S_S_S_S_S_S_S_S_S_S_S_S_S_S_S_S_S_S_S_S__param_12,
	.param .u64 .ptr .align 1 _Z8poyntingiiiPfS_S_S_S_S_S_S_S_S_S_S_S_S_S_S_S_S_S_S_S_S_S_S_S_S_S_S_S_S_S_S_S_S_S_S_S_S_S_S_S_S_S__param_13,
	.param .u64 .ptr .align 1 _Z8poyntingiiiPfS_S_S_S_S_S_S_S_S_S_S_S_S_S_S_S_S_S_S_S_S_S_S_S_S_S_S_S_S_S_S_S_S_S_S_S_S_S_S_S_S_S__param_14,
	.param .u64 .ptr .align 1 _Z8poyntingiiiPfS_S_S_S_S_S_S_S_S_S_S_S_S_S_S_S_S_S_S_S_S_S_S_S_S_S_S_S_S_S_S_S_S_S_S_S_S_S_S_S_S_S__param_15,
	.param .u64 .ptr .align 1 _Z8poyntingiiiPfS_S_S_S_S_S_S_S_S_S_S_S_S_S_S_S_S_S_S_S_S_S_S_S_S_S_S_S_S_S_S_S_S_S_S_S_S_S_S_S_S_S__param_16,
	.param .u64 .ptr .align 1 _Z8poyntingiiiPfS_S_S_S_S_S_S_S_S_S_S_S_S_S_S_S_S_S_S_S_S_S_S_S_S_S_S_S_S_S_S_S_S_S_S_S_S_S_S_S_S_S__param_17,
	.param .u64 .ptr .align 1 _Z8poyntingiiiPfS_S_S_S_S_S_S_S_S_S_S_S_S_S_S_S_S_S_S_S_S_S_S_S_S_S_S_S_S_S_S_S_S_S_S_S_S_S_S_S_S_S__param_18,
	.param .u64 .ptr .align 1 _Z8poyntingiiiPfS_S_S_S_S_S_S_S_S_S_S_S_S_S_S_S_S_S_S_S_S_S_S_S_S_S_S_S_S_S_S_S_S_S_S_S_S_S_S_S_S_S__param_19,
	.param .u64 .ptr .align 1 _Z8poyntingiiiPfS_S_S_S_S_S_S_S_S_S_S_S_S_S_S_S_S_S_S_S_S_S_S_S_S_S_S_S_S_S_S_S_S_S_S_S_S_S_S_S_S_S__param_20,
	.param .u64 .ptr .align 1 _Z8poyntingiiiPfS_S_S_S_S_S_S_S_S_S_S_S_S_S_S_S_S_S_S_S_S_S_S_S_S_S_S_S_S_S_S_S_S_S_S_S_S_S_S_S_S_S__param_21,
	.param .u64 .ptr .align 1 _Z8poyntingiiiPfS_S_S_S_S_S_S_S_S_S_S_S_S_S_S_S_S_S_S_S_S_S_S_S_S_S_S_S_S_S_S_S_S_S_S_S_S_S_S_S_S_S__param_22,
	.param .u64 .ptr .align 1 _Z8poyntingiiiPfS_S_S_S_S_S_S_S_S_S_S_S_S_S_S_S_S_S_S_S_S_S_S_S_S_S_S_S_S_S_S_S_S_S_S_S_S_S_S_S_S_S__param_23,
	.param .u64 .ptr .align 1 _Z8poyntingiiiPfS_S_S_S_S_S_S_S_S_S_S_S_S_S_S_S_S_S_S_S_S_S_S_S_S_S_S_S_S_S_S_S_S_S_S_S_S_S_S_S_S_S__param_24,
	.param .u64 .ptr .align 1 _Z8poyntingiiiPfS_S_S_S_S_S_S_S_S_S_S_S_S_S_S_S_S_S_S_S_S_S_S_S_S_S_S_S_S_S_S_S_S_S_S_S_S_S_S_S_S_S__param_25,
	.param .u64 .ptr .align 1 _Z8poyntingiiiPfS_S_S_S_S_S_S_S_S_S_S_S_S_S_S_S_S_S_S_S_S_S_S_S_S_S_S_S_S_S_S_S_S_S_S_S_S_S_S_S_S_S__param_26,
	.param .u64 .ptr .align 1 _Z8poyntingiiiPfS_S_S_S_S_S_S_S_S_S_S_S_S_S_S_S_S_S_S_S_S_S_S_S_S_S_S_S_S_S_S_S_S_S_S_S_S_S_S_S_S_S__param_27,
	.param .u64 .ptr .align 1 _Z8poyntingiiiPfS_S_S_S_S_S_S_S_S_S_S_S_S_S_S_S_S_S_S_S_S_S_S_S_S_S_S_S_S_S_S_S_S_S_S_S_S_S_S_S_S_S__param_28,
	.param .u64 .ptr .align 1 _Z8poyntingiiiPfS_S_S_S_S_S_S_S_S_S_S_S_S_S_S_S_S_S_S_S_S_S_S_S_S_S_S_S_S_S_S_S_S_S_S_S_S_S_S_S_S_S__param_29,
	.param .u64 .ptr .align 1 _Z8poyntingiiiPfS_S_S_S_S_S_S_S_S_S_S_S_S_S_S_S_S_S_S_S_S_S_S_S_S_S_S_S_S_S_S_S_S_S_S_S_S_S_S_S_S_S__param_30,
	.param .u64 .ptr .align 1 _Z8poyntingiiiPfS_S_S_S_S_S_S_S_S_S_S_S_S_S_S_S_S_S_S_S_S_S_S_S_S_S_S_S_S_S_S_S_S_S_S_S_S_S_S_S_S_S__param_31,
	.param .u64 .ptr .align 1 _Z8poyntingiiiPfS_S_S_S_S_S_S_S_S_S_S_S_S_S_S_S_S_S_S_S_S_S_S_S_S_S_S_S_S_S_S_S_S_S_S_S_S_S_S_S_S_S__param_32,
	.param .u64 .ptr .align 1 _Z8poyntingiiiPfS_S_S_S_S_S_S_S_S_S_S_S_S_S_S_S_S_S_S_S_S_S_S_S_S_S_S_S_S_S_S_S_S_S_S_S_S_S_S_S_S_S__param_33,
	.param .u64 .ptr .align 1 _Z8poyntingiiiPfS_S_S_S_S_S_S_S_S_S_S_S_S_S_S_S_S_S_S_S_S_S_S_S_S_S_S_S_S_S_S_S_S_S_S_S_S_S_S_S_S_S__param_34,
	.param .u64 .ptr .align 1 _Z8poyntingiiiPfS_S_S_S_S_S_S_S_S_S_S_S_S_S_S_S_S_S_S_S_S_S_S_S_S_S_S_S_S_S_S_S_S_S_S_S_S_S_S_S_S_S__param_35,
	.param .u64 .ptr .align 1 _Z8poyntingiiiPfS_S_S_S_S_S_S_S_S_S_S_S_S_S_S_S_S_S_S_S_S_S_S_S_S_S_S_S_S_S_S_S_S_S_S_S_S_S_S_S_S_S__param_36,
	.param .u64 .ptr .align 1 _Z8poyntingiiiPfS_S_S_S_S_S_S_S_S_S_S_S_S_S_S_S_S_S_S_S_S_S_S_S_S_S_S_S_S_S_S_S_S_S_S_S_S_S_S_S_S_S__param_37,
	.param .u64 .ptr .align 1 _Z8poyntingiiiPfS_S_S_S_S_S_S_S_S_S_S_S_S_S_S_S_S_S_S_S_S_S_S_S_S_S_S_S_S_S_S_S_S_S_S_S_S_S_S_S_S_S__param_38,
	.param .u64 .ptr .align 1 _Z8poyntingiiiPfS_S_S_S_S_S_S_S_S_S_S_S_S_S_S_S_S_S_S_S_S_S_S_S_S_S_S_S_S_S_S_S_S_S_S_S_S_S_S_S_S_S__param_39,
	.param .u64 .ptr .align 1 _Z8poyntingiiiPfS_S_S_S_S_S_S_S_S_S_S_S_S_S_S_S_S_S_S_S_S_S_S_S_S_S_S_S_S_S_S_S_S_S_S_S_S_S_S_S_S_S__param_40,
	.param .u64 .ptr .align 1 _Z8poyntingiiiPfS_S_S_S_S_S_S_S_S_S_S_S_S_S_S_S_S_S_S_S_S_S_S_S_S_S_S_S_S_S_S_S_S_S_S_S_S_S_S_S_S_S__param_41,
	.param .u64 .ptr .align 1 _Z8poyntingiiiPfS_S_S_S_S_S_S_S_S_S_S_S_S_S_S_S_S_S_S_S_S_S_S_S_S_S_S_S_S_S_S_S_S_S_S_S_S_S_S_S_S_S__param_42,
	.param .u64 .ptr .align 1 _Z8poyntingiiiPfS_S_S_S_S_S_S_S_S_S_S_S_S_S_S_S_S_S_S_S_S_S_S_S_S_S_S_S_S_S_S_S_S_S_S_S_S_S_S_S_S_S__param_43,
	.param .u64 .ptr .align 1 _Z8poyntingiiiPfS_S_S_S_S_S_S_S_S_S_S_S_S_S_S_S_S_S_S_S_S_S_S_S_S_S_S_S_S_S_S_S_S_S_S_S_S_S_S_S_S_S__param_44,
	.param .u64 .ptr .align 1 _Z8poyntingiiiPfS_S_S_S_S_S_S_S_S_S_S_S_S_S_S_S_S_S_S_S_S_S_S_S_S_S_S_S_S_S_S_S_S_S_S_S_S_S_S_S_S_S__param_45
)
{
	.reg .pred 	%p<18>;
	.reg .b32 	%r<45>;
	.reg .b32 	%f<120>;
	.reg .b64 	%rd<171>;

	ld.param.u32 	%r5, [_Z8poyntingiiiPfS_S_S_S_S_S_S_S_S_S_S_S_S_S_S_S_S_S_S_S_S_S_S_S_S_S_S_S_S_S_S_S_S_S_S_S_S_S_S_S_S_S__param_0];
	ld.param.u32 	%r4, [_Z8poyntingiiiPfS_S_S_S_S_S_S_S_S_S_S_S_S_S_S_S_S_S_S_S_S_S_S_S_S_S_S_S_S_S_S_S_S_S_S_S_S_S_S_S_S_S__param_1];
	ld.param.u32 	%r6, [_Z8poyntingiiiPfS_S_S_S_S_S_S_S_S_S_S_S_S_S_S_S_S_S_S_S_S_S_S_S_S_S_S_S_S_S_S_S_S_S_S_S_S_S_S_S_S_S__param_2];
	ld.param.u64 	%rd47, [_Z8poyntingiiiPfS_S_S_S_S_S_S_S_S_S_S_S_S_S_S_S_S_S_S_S_S_S_S_S_S_S_S_S_S_S_S_S_S_S_S_S_S_S_S_S_S_S__param_14];
	ld.param.u64 	%rd48, [_Z8poyntingiiiPfS_S_S_S_S_S_S_S_S_S_S_S_S_S_S_S_S_S_S_S_S_S_S_S_S_S_S_S_S_S_S_S_S_S_S_S_S_S_S_S_S_S__param_15];
	ld.param.u64 	%rd49, [_Z8poyntingiiiPfS_S_S_S_S_S_S_S_S_S_S_S_S_S_S_S_S_S_S_S_S_S_S_S_S_S_S_S_S_S_S_S_S_S_S_S_S_S_S_S_S_S__param_16];
	ld.param.u64 	%rd50, [_Z8poyntingiiiPfS_S_S_S_S_S_S_S_S_S_S_S_S_S_S_S_S_S_S_S_S_S_S_S_S_S_S_S_S_S_S_S_S_S_S_S_S_S_S_S_S_S__param_17];
	ld.param.u64 	%rd51, [_Z8poyntingiiiPfS_S_S_S_S_S_S_S_S_S_S_S_S_S_S_S_S_S_S_S_S_S_S_S_S_S_S_S_S_S_S_S_S_S_S_S_S_S_S_S_S_S__param_18];
	ld.param.u64 	%rd55, [_Z8poyntingiiiPfS_S_S_S_S_S_S_S_S_S_S_S_S_S_S_S_S_S_S_S_S_S_S_S_S_S_S_S_S_S_S_S_S_S_S_S_S_S_S_S_S_S__param_22];
	ld.param.u64 	%rd56, [_Z8poyntingiiiPfS_S_S_S_S_S_S_S_S_S_S_S_S_S_S_S_S_S_S_S_S_S_S_S_S_S_S_S_S_S_S_S_S_S_S_S_S_S_S_S_S_S__param_23];
	ld.param.u64 	%rd57, [_Z8poyntingiiiPfS_S_S_S_S_S_S_S_S_S_S_S_S_S_S_S_S_S_S_S_S_S_S_S_S_S_S_S_S_S_S_S_S_S_S_S_S_S_S_S_S_S__param_24];
	ld.param.u64 	%rd58, [_Z8poyntingiiiPfS_S_S_S_S_S_S_S_S_S_S_S_S_S_S_S_S_S_S_S_S_S_S_S_S_S_S_S_S_S_S_S_S_S_S_S_S_S_S_S_S_S__param_25];
	ld.param.u64 	%rd59, [_Z8poyntingiiiPfS_S_S_S_S_S_S_S_S_S_S_S_S_S_S_S_S_S_S_S_S_S_S_S_S_S_S_S_S_S_S_S_S_S_S_S_S_S_S_S_S_S__param_26];
	ld.param.u64 	%rd60, [_Z8poyntingiiiPfS_S_S_S_S_S_S_S_S_S_S_S_S_S_S_S_S_S_S_S_S_S_S_S_S_S_S_S_S_S_S_S_S_S_S_S_S_S_S_S_S_S__param_27];
	mov.u32 	%r7, %ctaid.x;
	mov.u32 	%r8, %ntid.x;
	mov.u32 	%r9, %tid.x;
	mad.lo.s32 	%r10, %r7, %r8, %r9;
	mov.u32 	%r11, %ctaid.y;
	mov.u32 	%r12, %ntid.y;
	mov.u32 	%r13, %tid.y;
	mad.lo.s32 	%r14, %r11, %r12, %r13;
	sub.s32 	%r15, %r5, %r6;
	setp.ge.s32 	%p1, %r10, %r15;
	min.s32 	%r17, %r10, %r14;
	setp.lt.s32 	%p2, %r17, %r6;
	sub.s32 	%r18, %r4, %r6;
	setp.ge.s32 	%p3, %r14, %r18;
	or.pred  	%p4, %p1, %p3;
	or.pred  	%p5, %p4, %p2;
	@%p5 bra 	$L__BB15_38;
	ld.param.u64 	%rd149, [_Z8poyntingiiiPfS_S_S_S_S_S_S_S_S_S_S_S_S_S_S_S_S_S_S_S_S_S_S_S_S_S_S_S_S_S_S_S_S_S_S_S_S_S_S_S_S_S__param_13];
	ld.param.u64 	%rd148, [_Z8poyntingiiiPfS_S_S_S_S_S_S_S_S_S_S_S_S_S_S_S_S_S_S_S_S_S_S_S_S_S_S_S_S_S_S_S_S_S_S_S_S_S_S_S_S_S__param_11];
	ld.param.u64 	%rd147, [_Z8poyntingiiiPfS_S_S_S_S_S_S_S_S_S_S_S_S_S_S_S_S_S_S_S_S_S_S_S_S_S_S_S_S_S_S_S_S_S_S_S_S_S_S_S_S_S__param_10];
	ld.param.u64 	%rd146, [_Z8poyntingiiiPfS_S_S_S_S_S_S_S_S_S_S_S_S_S_S_S_S_S_S_S_S_S_S_S_S_S_S_S_S_S_S_S_S_S_S_S_S_S_S_S_S_S__param_9];
	ld.param.u64 	%rd145, [_Z8poyntingiiiPfS_S_S_S_S_S_S_S_S_S_S_S_S_S_S_S_S_S_S_S_S_S_S_S_S_S_S_S_S_S_S_S_S_S_S_S_S_S_S_S_S_S__param_8];
	ld.param.u64 	%rd144, [_Z8poyntingiiiPfS_S_S_S_S_S_S_S_S_S_S_S_S_S_S_S_S_S_S_S_S_S_S_S_S_S_S_S_S_S_S_S_S_S_S_S_S_S_S_S_S_S__param_7];
	ld.param.u64 	%rd143, [_Z8poyntingiiiPfS_S_S_S_S_S_S_S_S_S_S_S_S_S_S_S_S_S_S_S_S_S_S_S_S_S_S_S_S_S_S_S_S_S_S_S_S_S_S_S_S_S__param_6];
	ld.param.u64 	%rd142, [_Z8poyntingiiiPfS_S_S_S_S_S_S_S_S_S_S_S_S_S_S_S_S_S_S_S_S_S_S_S_S_S_S_S_S_S_S_S_S_S_S_S_S_S_S_S_S_S__param_5];
	ld.param.u64 	%rd141, [_Z8poyntingiiiPfS_S_S_S_S_S_S_S_S_S_S_S_S_S_S_S_S_S_S_S_S_S_S_S_S_S_S_S_S_S_S_S_S_S_S_S_S_S_S_S_S_S__param_4];
	ld.param.u64 	%rd140, [_Z8poyntingiiiPfS_S_S_S_S_S_S_S_S_S_S_S_S_S_S_S_S_S_S_S_S_S_S_S_S_S_S_S_S_S_S_S_S_S_S_S_S_S_S_S_S_S__param_3];
	ld.param.u32 	%r44, [_Z8poyntingiiiPfS_S_S_S_S_S_S_S_S_S_S_S_S_S_S_S_S_S_S_S_S_S_S_S_S_S_S_S_S_S_S_S_S_S_S_S_S_S_S_S_S_S__param_1];
	cvta.to.global.u64 	%rd79, %rd146;
	cvta.to.global.u64 	%rd80, %rd149;
	cvta.to.global.u64 	%rd81, %rd147;
	cvta.to.global.u64 	%rd82, %rd47;
	cvta.to.global.u64 	%rd83, %rd140;
	cvta.to.global.u64 	%rd84, %rd48;
	cvta.to.global.u64 	%rd85, %rd141;
	cvta.to.global.u64 	%rd86, %rd49;
	cvta.to.global.u64 	%rd87, %rd143;
	cvta.to.global.u64 	%rd88, %rd50;
	cvta.to.global.u64 	%rd89, %rd142;
	cvta.to.global.u64 	%rd90, %rd51;
	cvta.to.global.u64 	%rd91, %rd148;
	cvta.to.global.u64 	%rd92, %rd144;
	cvta.to.global.u64 	%rd93, %rd145;
	mad.lo.s32 	%r3, %r44, %r10, %r14;
	mul.wide.s32 	%rd94, %r3, 4;
	add.s64 	%rd95, %rd91, %rd94;
	ld.global.f32 	%f3, [%rd95];
	neg.f32 	%f4, %f3;
	add.s64 	%rd1, %rd79, %rd94;
	ld.global.f32 	%f5, [%rd1];
	mul.f32 	%f6, %f5, %f4;
	add.s64 	%rd2, %rd80, %rd94;
	st.global.f32 	[%rd2], %f6;
	ld.global.f32 	%f7, [%rd95];
	neg.f32 	%f8, %f7;
	add.s64 	%rd3, %rd81, %rd94;
	ld.global.f32 	%f9, [%rd3];
	mul.f32 	%f10, %f9, %f8;
	add.s64 	%rd4, %rd82, %rd94;
	st.global.f32 	[%rd4], %f10;
	add.s64 	%rd96, %rd92, %rd94;
	ld.global.f32 	%f11, [%rd96];
	neg.f32 	%f12, %f11;
	add.s64 	%rd5, %rd83, %rd94;
	ld.global.f32 	%f13, [%rd5];
	mul.f32 	%f14, %f13, %f12;
	add.s64 	%rd6, %rd84, %rd94;
	st.global.f32 	[%rd6], %f14;
	ld.global.f32 	%f15, [%rd96];
	neg.f32 	%f16, %f15;
	add.s64 	%rd7, %rd85, %rd94;
	ld.global.f32 	%f17, [%rd7];
	mul.f32 	%f18, %f17, %f16;
	add.s64 	%rd8, %rd86, %rd94;
	st.global.f32 	[%rd8], %f18;
	add.s64 	%rd97, %rd93, %rd94;
	ld.global.f32 	%f19, [%rd97];
	add.s64 	%rd9, %rd87, %rd94;
	ld.global.f32 	%f20, [%rd9];
	mul.f32 	%f21, %f19, %f20;
	add.s64 	%rd10, %rd88, %rd94;
	st.global.f32 	[%rd10], %f21;
	ld.global.f32 	%f22, [%rd97];
	neg.f32 	%f23, %f22;
	add.s64 	%rd11, %rd89, %rd94;
	ld.global.f32 	%f24, [%rd11];
	mul.f32 	%f25, %f24, %f23;
	add.s64 	%rd12, %rd90, %rd94;
	st.global.f32 	[%rd12], %f25;
	ld.global.f32 	%f26, [%rd8];
	setp.ltu.f32 	%p6, %f26, 0f00000000;
	cvta.to.global.u64 	%rd98, %rd55;
	add.s64 	%rd13, %rd98, %rd94;
	cvta.to.global.u64 	%rd99, %rd56;
	add.s64 	%rd14, %rd99, %rd94;
	@%p6 bra 	$L__BB15_3;
	mov.b32 	%r20, 0;
	st.global.u32 	[%rd13], %r20;
	ld.global.f32 	%f27, [%rd5];
	st.global.f32 	[%rd14], %f27;
	bra.uni 	$L__BB15_4;
$L__BB15_3:
	ld.global.f32 	%f28, [%rd5];
	st.global.f32 	[%rd13], %f28;
	mov.b32 	%r21, 0;
	st.global.u32 	[%rd14], %r21;
$L__BB15_4:
	ld.global.f32 	%f29, [%rd6];
	setp.ltu.f32 	%p7, %f29, 0f00000000;
	cvta.to.global.u64 	%rd100, %rd57;
	add.s64 	%rd15, %rd100, %rd94;
	cvta.to.global.u64 	%rd102, %rd58;
	add.s64 	%rd16, %rd102, %rd94;
	@%p7 bra 	$L__BB15_6;
	mov.b32 	%r22, 0;
	st.global.u32 	[%rd15], %r22;
	ld.global.f32 	%f30, [%rd5];
	st.global.f32 	[%rd16], %f30;
	bra.uni 	$L__BB15_7;
$L__BB15_6:
	ld.global.f32 	%f31, [%rd5];
	st.global.f32 	[%rd15], %f31;
	mov.b32 	%r23, 0;
	st.global.u32 	[%rd16], %r23;
$L__BB15_7:
	ld.global.f32 	%f32, [%rd8];
	setp.ltu.f32 	%p8, %f32, 0f00000000;
	cvta.to.global.u64 	%rd103, %rd59;
	add.s64 	%rd17, %rd103, %rd94;
	cvta.to.global.u64 	%rd105, %rd60;
	add.s64 	%rd18, %rd105, %rd94;
	@%p8 bra 	$L__BB15_9;
	mov.b32 	%r24, 0;
	st.global.u32 	[%rd17], %r24;
	ld.global.f32 	%f33, [%rd7];
	st.global.f32 	[%rd18], %f33;
	bra.uni 	$L__BB15_10;
$L__BB15_9:
	ld.global.f32 	%f34, [%rd7];
	st.global.f32 	[%rd17], %f34;
	mov.b32 	%r25, 0;
	st.global.u32 	[%rd18], %r25;
$L__BB15_10:
	ld.param.u64 	%rd154, [_Z8poyntingiiiPfS_S_S_S_S_S_S_S_S_S_S_S_S_S_S_S_S_S_S_S_S_S_S_S_S_S_S_S_S_S_S_S_S_S_S_S_S_S_S_S_S_S__param_29];
	ld.param.u64 	%rd153, [_Z8poyntingiiiPfS_S_S_S_S_S_S_S_S_S_S_S_S_S_S_S_S_S_S_S_S_S_S_S_S_S_S_S_S_S_S_S_S_S_S_S_S_S_S_S_S_S__param_28];
	ld.global.f32 	%f35, [%rd6];
	setp.ltu.f32 	%p9, %f35, 0f00000000;
	cvta.to.global.u64 	%rd106, %rd153;
	add.s64 	%rd19, %rd106, %rd94;
	cvta.to.global.u64 	%rd108, %rd154;
	add.s64 	%rd20, %rd108, %rd94;
	@%p9 bra 	$L__BB15_12;
	mov.b32 	%r26, 0;
	st.global.u32 	[%rd19], %r26;
	ld.global.f32 	%f36, [%rd7];
	st.global.f32 	[%rd20], %f36;
	bra.uni 	$L__BB15_13;
$L__BB15_12:
	ld.global.f32 	%f37, [%rd7];
	st.global.f32 	[%rd19], %f37;
	mov.b32 	%r27, 0;
	st.global.u32 	[%rd20], %r27;
$L__BB15_13:
	ld.param.u64 	%rd156, [_Z8poyntingiiiPfS_S_S_S_S_S_S_S_S_S_S_S_S_S_S_S_S_S_S_S_S_S_S_S_S_S_S_S_S_S_S_S_S_S_S_S_S_S_S_S_S_S__param_31];
	ld.param.u64 	%rd155, [_Z8poyntingiiiPfS_S_S_S_S_S_S_S_S_S_S_S_S_S_S_S_S_S_S_S_S_S_S_S_S_S_S_S_S_S_S_S_S_S_S_S_S_S_S_S_S_S__param_30];
	ld.global.f32 	%f38, [%rd12];
	setp.ltu.f32 	%p10, %f38, 0f00000000;
	cvta.to.global.u64 	%rd109, %rd155;
	add.s64 	%rd21, %rd109, %rd94;
	cvta.to.global.u64 	%rd111, %rd156;
	add.s64 	%rd22, %rd111, %rd94;
	@%p10 bra 	$L__BB15_15;
	mov.b32 	%r28, 0;
	st.global.u32 	[%rd21], %r28;
	ld.global.f32 	%f39, [%rd11];
	st.global.f32 	[%rd22], %f39;
	bra.uni 	$L__BB15_16;
$L__BB15_15:
	ld.global.f32 	%f40, [%rd11];
	st.global.f32 	[%rd21], %f40;
	mov.b32 	%r29, 0;
	st.global.u32 	[%rd22], %r29;
$L__BB15_16:
	ld.param.u64 	%rd158, [_Z8poyntingiiiPfS_S_S_S_S_S_S_S_S_S_S_S_S_S_S_S_S_S_S_S_S_S_S_S_S_S_S_S_S_S_S_S_S_S_S_S_S_S_S_S_S_S__param_33];
	ld.param.u64 	%rd157, [_Z8poyntingiiiPfS_S_S_S_S_S_S_S_S_S_S_S_S_S_S_S_S_S_S_S_S_S_S_S_S_S_S_S_S_S_S_S_S_S_S_S_S_S_S_S_S_S__param_32];
	ld.global.f32 	%f41, [%rd10];
	setp.ltu.f32 	%p11, %f41, 0f00000000;
	cvta.to.global.u64 	%rd112, %rd157;
	add.s64 	%rd23, %rd112, %rd94;
	cvta.to.global.u64 	%rd114, %rd158;
	add.s64 	%rd24, %rd114, %rd94;
	@%p11 bra 	$L__BB15_18;
	mov.b32 	%r30, 0;
	st.global.u32 	[%rd23], %r30;
	ld.global.f32 	%f42, [%rd11];
	st.global.f32 	[%rd24], %f42;
	bra.uni 	$L__BB15_19;
$L__BB15_18:
	ld.global.f32 	%f43, [%rd11];
	st.global.f32 	[%rd23], %f43;
	mov.b32 	%r31, 0;
	st.global.u32 	[%rd24], %r31;
$L__BB15_19:
	ld.param.u64 	%rd160, [_Z8poyntingiiiPfS_S_S_S_S_S_S_S_S_S_S_S_S_S_S_S_S_S_S_S_S_S_S_S_S_S_S_S_S_S_S_S_S_S_S_S_S_S_S_S_S_S__param_35];
	ld.param.u64 	%rd159, [_Z8poyntingiiiPfS_S_S_S_S_S_S_S_S_S_S_S_S_S_S_S_S_S_S_S_S_S_S_S_S_S_S_S_S_S_S_S_S_S_S_S_S_S_S_S_S_S__param_34];
	ld.global.f32 	%f44, [%rd12];
	setp.ltu.f32 	%p12, %f44, 0f00000000;
	cvta.to.global.u64 	%rd115, %rd159;
	add.s64 	%rd25, %rd115, %rd94;
	cvta.to.global.u64 	%rd117, %rd160;
	add.s64 	%rd26, %rd117, %rd94;
	@%p12 bra 	$L__BB15_21;
	mov.b32 	%r32, 0;
	st.global.u32 	[%rd25], %r32;
	ld.global.f32 	%f45, [%rd9];
	st.global.f32 	[%rd26], %f45;
	bra.uni 	$L__BB15_22;
$L__BB15_21:
	ld.global.f32 	%f46, [%rd9];
	st.global.f32 	[%rd25], %f46;
	mov.b32 	%r33, 0;
	st.global.u32 	[%rd26], %r33;
$L__BB15_22:
	ld.param.u64 	%rd162, [_Z8poyntingiiiPfS_S_S_S_S_S_S_S_S_S_S_S_S_S_S_S_S_S_S_S_S_S_S_S_S_S_S_S_S_S_S_S_S_S_S_S_S_S_S_S_S_S__param_37];
	ld.param.u64 	%rd161, [_Z8poyntingiiiPfS_S_S_S_S_S_S_S_S_S_S_S_S_S_S_S_S_S_S_S_S_S_S_S_S_S_S_S_S_S_S_S_S_S_S_S_S_S_S_S_S_S__param_36];
	ld.global.f32 	%f47, [%rd10];
	setp.ltu.f32 	%p13, %f47, 0f00000000;
	cvta.to.global.u64 	%rd118, %rd161;
	add.s64 	%rd27, %rd118, %rd94;
	cvta.to.global.u64 	%rd120, %rd162;
	add.s64 	%rd28, %rd120, %rd94;
	@%p13 bra 	$L__BB15_24;
	mov.b32 	%r34, 0;
	st.global.u32 	[%rd27], %r34;
	ld.global.f32 	%f48, [%rd9];
	st.global.f32 	[%rd28], %f48;
	bra.uni 	$L__BB15_25;
$L__BB15_24:
	ld.global.f32 	%f49, [%rd9];
	st.global.f32 	[%rd27], %f49;
	mov.b32 	%r35, 0;
	st.global.u32 	[%rd28], %r35;
$L__BB15_25:
	ld.param.u64 	%rd164, [_Z8poyntingiiiPfS_S_S_S_S_S_S_S_S_S_S_S_S_S_S_S_S_S_S_S_S_S_S_S_S_S_S_S_S_S_S_S_S_S_S_S_S_S_S_S_S_S__param_39];
	ld.param.u64 	%rd163, [_Z8poyntingiiiPfS_S_S_S_S_S_S_S_S_S_S_S_S_S_S_S_S_S_S_S_S_S_S_S_S_S_S_S_S_S_S_S_S_S_S_S_S_S_S_S_S_S__param_38];
	ld.global.f32 	%f50, [%rd4];
	setp.ltu.f32 	%p14, %f50, 0f00000000;
	cvta.to.global.u64 	%rd121, %rd163;
	mul.wide.s32 	%rd122, %r3, 4;
	add.s64 	%rd29, %rd121, %rd122;
	cvta.to.global.u64 	%rd123, %rd164;
	add.s64 	%rd30, %rd123, %rd122;
	@%p14 bra 	$L__BB15_27;
	mov.b32 	%r36, 0;
	st.global.u32 	[%rd29], %r36;
	ld.global.f32 	%f51, [%rd1];
	st.global.f32 	[%rd30], %f51;
	bra.uni 	$L__BB15_28;
$L__BB15_27:
	ld.global.f32 	%f52, [%rd1];
	st.global.f32 	[%rd29], %f52;
	mov.b32 	%r37, 0;
	st.global.u32 	[%rd30], %r37;
$L__BB15_28:
	ld.param.u64 	%rd166, [_Z8poyntingiiiPfS_S_S_S_S_S_S_S_S_S_S_S_S_S_S_S_S_S_S_S_S_S_S_S_S_S_S_S_S_S_S_S_S_S_S_S_S_S_S_S_S_S__param_41];
	ld.param.u64 	%rd165, [_Z8poyntingiiiPfS_S_S_S_S_S_S_S_S_S_S_S_S_S_S_S_S_S_S_S_S_S_S_S_S_S_S_S_S_S_S_S_S_S_S_S_S_S_S_S_S_S__param_40];
	ld.global.f32 	%f53, [%rd2];
	setp.ltu.f32 	%p15, %f53, 0f00000000;
	cvta.to.global.u64 	%rd124, %rd165;
	mul.wide.s32 	%rd125, %r3, 4;
	add.s64 	%rd31, %rd124, %rd125;
	cvta.to.global.u64 	%rd126, %rd166;
	add.s64 	%rd32, %rd126, %rd125;
	@%p15 bra 	$L__BB15_30;
	mov.b32 	%r38, 0;
	st.global.u32 	[%rd31], %r38;
	ld.global.f32 	%f54, [%rd1];
	st.global.f32 	[%rd32], %f54;
	bra.uni 	$L__BB15_31;
$L__BB15_30:
	ld.global.f32 	%f55, [%rd1];
	st.global.f32 	[%rd31], %f55;
	mov.b32 	%r39, 0;
	st.global.u32 	[%rd32], %r39;
$L__BB15_31:
	ld.param.u64 	%rd168, [_Z8poyntingiiiPfS_S_S_S_S_S_S_S_S_S_S_S_S_S_S_S_S_S_S_S_S_S_S_S_S_S_S_S_S_S_S_S_S_S_S_S_S_S_S_S_S_S__param_43];
	ld.param.u64 	%rd167, [_Z8poyntingiiiPfS_S_S_S_S_S_S_S_S_S_S_S_S_S_S_S_S_S_S_S_S_S_S_S_S_S_S_S_S_S_S_S_S_S_S_S_S_S_S_S_S_S__param_42];
	ld.global.f32 	%f56, [%rd4];
	setp.ltu.f32 	%p16, %f56, 0f00000000;
	cvta.to.global.u64 	%rd127, %rd167;
	mul.wide.s32 	%rd128, %r3, 4;
	add.s64 	%rd33, %rd127, %rd128;
	cvta.to.global.u64 	%rd129, %rd168;
	add.s64 	%rd34, %rd129, %rd128;
	@%p16 bra 	$L__BB15_33;
	mov.b32 	%r40, 0;
	st.global.u32 	[%rd33], %r40;
	ld.global.f32 	%f57, [%rd3];
	st.global.f32 	[%rd34], %f57;
	bra.uni 	$L__BB15_34;
$L__BB15_33:
	ld.global.f32 	%f58, [%rd3];
	st.global.f32 	[%rd33], %f58;
	mov.b32 	%r41, 0;
	st.global.u32 	[%rd34], %r41;
$L__BB15_34:
	ld.param.u64 	%rd170, [_Z8poyntingiiiPfS_S_S_S_S_S_S_S_S_S_S_S_S_S_S_S_S_S_S_S_S_S_S_S_S_S_S_S_S_S_S_S_S_S_S_S_S_S_S_S_S_S__param_45];
	ld.param.u64 	%rd169, [_Z8poyntingiiiPfS_S_S_S_S_S_S_S_S_S_S_S_S_S_S_S_S_S_S_S_S_S_S_S_S_S_S_S_S_S_S_S_S_S_S_S_S_S_S_S_S_S__param_44];
	ld.global.f32 	%f59, [%rd2];
	setp.ltu.f32 	%p17, %f59, 0f00000000;
	cvta.to.global.u64 	%rd130, %rd169;
	mul.wide.s32 	%rd131, %r3, 4;
	add.s64 	%rd35, %rd130, %rd131;
	cvta.to.global.u64 	%rd132, %rd170;
	add.s64 	%rd36, %rd132, %rd131;
	@%p17 bra 	$L__BB15_36;
	mov.b32 	%r42, 0;
	st.global.u32 	[%rd35], %r42;
	ld.global.f32 	%f119, [%rd3];
	st.global.f32 	[%rd36], %f119;
	bra.uni 	$L__BB15_37;
$L__BB15_36:
	ld.global.f32 	%f61, [%rd3];
	st.global.f32 	[%rd35], %f61;
	mov.b32 	%r43, 0;
	st.global.u32 	[%rd36], %r43;
	mov.f32 	%f119, 0f00000000;
$L__BB15_37:
	ld.param.u64 	%rd152, [_Z8poyntingiiiPfS_S_S_S_S_S_S_S_S_S_S_S_S_S_S_S_S_S_S_S_S_S_S_S_S_S_S_S_S_S_S_S_S_S_S_S_S_S_S_S_S_S__param_21];
	ld.param.u64 	%rd151, [_Z8poyntingiiiPfS_S_S_S_S_S_S_S_S_S_S_S_S_S_S_S_S_S_S_S_S_S_S_S_S_S_S_S_S_S_S_S_S_S_S_S_S_S_S_S_S_S__param_20];
	ld.param.u64 	%rd150, [_Z8poyntingiiiPfS_S_S_S_S_S_S_S_S_S_S_S_S_S_S_S_S_S_S_S_S_S_S_S_S_S_S_S_S_S_S_S_S_S_S_S_S_S_S_S_S_S__param_19];
	ld.global.f32 	%f62, [%rd29];
	ld.global.f32 	%f63, [%rd14];
	ld.global.f32 	%f64, [%rd33];
	ld.global.f32 	%f65, [%rd18];
	mul.f32 	%f66, %f64, %f65;
	fma.rn.f32 	%f67, %f62, %f63, %f66;
	ld.global.f32 	%f68, [%rd30];
	ld.global.f32 	%f69, [%rd13];
	fma.rn.f32 	%f70, %f68, %f69, %f67;
	ld.global.f32 	%f71, [%rd34];
	ld.global.f32 	%f72, [%rd17];
	fma.rn.f32 	%f73, %f71, %f72, %f70;
	ld.global.f32 	%f74, [%rd32];
	ld.global.f32 	%f75, [%rd15];
	fma.rn.f32 	%f76, %f74, %f75, %f73;
	ld.global.f32 	%f77, [%rd19];
	fma.rn.f32 	%f78, %f119, %f77, %f76;
	ld.global.f32 	%f79, [%rd31];
	ld.global.f32 	%f80, [%rd16];
	fma.rn.f32 	%f81, %f79, %f80, %f78;
	ld.global.f32 	%f82, [%rd35];
	ld.global.f32 	%f83, [%rd20];
	fma.rn.f32 	%f84, %f82, %f83, %f81;
	cvta.to.global.u64 	%rd133, %rd150;
	mul.wide.s32 	%rd134, %r3, 4;
	add.s64 	%rd135, %rd133, %rd134;
	ld.global.f32 	%f85, [%rd135];
	add.f32 	%f86, %f85, %f84;
	st.global.f32 	[%rd135], %f86;
	ld.global.f32 	%f87, [%rd29];
	ld.global.f32 	%f88, [%rd22];
	ld.global.f32 	%f89, [%rd33];
	ld.global.f32 	%f90, [%rd26];
	mul.f32 	%f91, %f89, %f90;
	fma.rn.f32 	%f92, %f87, %f88, %f91;
	ld.global.f32 	%f93, [%rd30];
	ld.global.f32 	%f94, [%rd21];
	fma.rn.f32 	%f95, %f93, %f94, %f92;
	ld.global.f32 	%f96, [%rd34];
	ld.global.f32 	%f97, [%rd25];
	fma.rn.f32 	%f98, %f96, %f97, %f95;
	ld.global.f32 	%f99, [%rd32];
	ld.global.f32 	%f100, [%rd23];
	fma.rn.f32 	%f101, %f99, %f100, %f98;
	ld.global.f32 	%f102, [%rd36];
	ld.global.f32 	%f103, [%rd27];
	fma.rn.f32 	%f104, %f102, %f103, %f101;
	ld.global.f32 	%f105, [%rd31];
	ld.global.f32 	%f106, [%rd24];
	fma.rn.f32 	%f107, %f105, %f106, %f104;
	ld.global.f32 	%f108, [%rd35];
	ld.global.f32 	%f109, [%rd28];
	fma.rn.f32 	%f110, %f108, %f109, %f107;
	cvta.to.global.u64 	%rd136, %rd151;
	add.s64 	%rd137, %rd136, %rd134;
	ld.global.f32 	%f111, [%rd137];
	add.f32 	%f112, %f111, %f110;
	st.global.f32 	[%rd137], %f112;
	ld.global.f32 	%f113, [%rd1];
	ld.global.f32 	%f114, [%rd3];
	mul.f32 	%f115, %f114, %f114;
	fma.rn.f32 	%f116, %f113, %f113, %f115;
	cvta.to.global.u64 	%rd138, %rd152;
	add.s64 	%rd139, %rd138, %rd134;
	ld.global.f32 	%f117, [%rd139];
	add.f32 	%f118, %f117, %f116;
	st.global.f32 	[%rd139], %f118;
$L__BB15_38:
	ret;

}
	// .globl	_Z6corr_viiiPfS_S_S_S_S_S_S_S_
.visible .entry _Z6corr_viiiPfS_S_S_S_S_S_S_S_(
	.param .u32 _Z6corr_viiiPfS_S_S_S_S_S_S_S__param_0,
	.param .u32 _Z6corr_viiiPfS_S_S_S_S_S_S_S__param_1,
	.param .u32 _Z6corr_viiiPfS_S_S_S_S_S_S_S__param_2,
	.param .u64 .ptr .align 1 _Z6corr_viiiPfS_S_S_S_S_S_S_S__param_3,
	.param .u64 .ptr .align 1 _Z6corr_viiiPfS_S_S_S_S_S_S_S__param_4,
	.param .u64 .ptr .align 1 _Z6corr_viiiPfS_S_S_S_S_S_S_S__param_5,
	.param .u64 .ptr .align 1 _Z6corr_viiiPfS_S_S_S_S_S_S_S__param_6,
	.param .u64 .ptr .align 1 _Z6corr_viiiPfS_S_S_S_S_S_S_S__param_7,
	.param .u64 .ptr .align 1 _Z6corr_viiiPfS_S_S_S_S_S_S_S__param_8,
	.param .u64 .ptr .align 1 _Z6corr_viiiPfS_S_S_S_S_S_S_S__param_9,
	.param .u64 .ptr .align 1 _Z6corr_viiiPfS_S_S_S_S_S_S_S__param_10,
	.param .u64 .ptr .align 1 _Z6corr_viiiPfS_S_S_S_S_S_S_S__param_11
)
{
	.reg .pred 	%p<6>;
	.reg .b32 	%r<20>;
	.reg .b32 	%f<23>;
	.reg .b64 	%rd<30>;

	ld.param.u32 	%r4, [_Z6corr_viiiPfS_S_S_S_S_S_S_S__param_0];
	ld.param.u32 	%r3, [_Z6corr_viiiPfS_S_S_S_S_S_S_S__param_1];
	ld.param.u32 	%r5, [_Z6corr_viiiPfS_S_S_S_S_S_S_S__param_2];
	ld.param.u64 	%rd2, [_Z6corr_viiiPfS_S_S_S_S_S_S_S__param_4];
	ld.param.u64 	%rd3, [_Z6corr_viiiPfS_S_S_S_S_S_S_S__param_5];
	ld.param.u64 	%rd4, [_Z6corr_viiiPfS_S_S_S_S_S_S_S__param_6];
	ld.param.u64 	%rd5, [_Z6corr_viiiPfS_S_S_S_S_S_S_S__param_7];
	ld.param.u64 	%rd6, [_Z6corr_viiiPfS_S_S_S_S_S_S_S__param_8];
	ld.param.u64 	%rd7, [_Z6corr_viiiPfS_S_S_S_S_S_S_S__param_9];
	ld.param.u64 	%rd8, [_Z6corr_viiiPfS_S_S_S_S_S_S_S__param_10];
	ld.param.u64 	%rd9, [_Z6corr_viiiPfS_S_S_S_S_S_S_S__param_11];
	mov.u32 	%r6, %ctaid.x;
	mov.u32 	%r7, %ntid.x;
	mov.u32 	%r8, %tid.x;
	mad.lo.s32 	%r9, %r6, %r7, %r8;
	mov.u32 	%r10, %ctaid.y;
	mov.u32 	%r11, %ntid.y;
	mov.u32 	%r12, %tid.y;
	mad.lo.s32 	%r13, %r10, %r11, %r12;
	sub.s32 	%r14, %r4, %r5;
	setp.ge.s32 	%p1, %r9, %r14;
	min.s32 	%r16, %r9, %r13;
	setp.lt.s32 	%p2, %r16, %r5;
	sub.s32 	%r17, %r3, %r5;
	setp.ge.s32 	%p3, %r13, %r17;
	or.pred  	%p4, %p1, %p3;
	or.pred  	%p5, %p4, %p2;
	@%p5 bra 	$L__BB16_2;
	ld.param.u64 	%rd29, [_Z6corr_viiiPfS_S_S_S_S_S_S_S__param_3];
	cvta.to.global.u64 	%rd10, %rd4;
	cvta.to.global.u64 	%rd11, %rd6;
	cvta.to.global.u64 	%rd12, %rd5;
	cvta.to.global.u64 	%rd13, %rd7;
	cvta.to.global.u64 	%rd14, %rd29;
	cvta.to.global.u64 	%rd15, %rd3;
	cvta.to.global.u64 	%rd16, %rd8;
	cvta.to.global.u64 	%rd17, %rd9;
	cvta.to.global.u64 	%rd18, %rd2;
	mad.lo.s32 	%r19, %r3, %r9, %r13;
	mul.wide.s32 	%rd19, %r19, 4;
	add.s64 	%rd20, %rd10, %rd19;
	ld.global.f32 	%f1, [%rd20];
	add.s64 	%rd21, %rd11, %rd19;
	ld.global.f32 	%f2, [%rd21];
	add.s64 	%rd22, %rd12, %rd19;
	ld.global.f32 	%f3, [%rd22];
	add.s64 	%rd23, %rd13, %rd19;
	ld.global.f32 	%f4, [%rd23];
	mul.f32 	%f5, %f3, %f4;
	fma.rn.f32 	%f6, %f1, %f2, %f5;
	add.s64 	%rd24, %rd14, %rd19;
	ld.global.f32 	%f7, [%rd24];
	add.f32 	%f8, %f7, %f6;
	st.global.f32 	[%rd24], %f8;
	ld.global.f32 	%f9, [%rd20];
	ld.global.f32 	%f10, [%rd22];
	mul.f32 	%f11, %f10, %f10;
	fma.rn.f32 	%f12, %f9, %f9, %f11;
	add.s64 	%rd25, %rd15, %rd19;
	ld.global.f32 	%f13, [%rd25];
	add.f32 	%f14, %f13, %f12;
	st.global.f32 	[%rd25], %f14;
	ld.global.f32 	%f15, [%rd20];
	add.s64 	%rd26, %rd16, %rd19;
	ld.global.f32 	%f16, [%rd26];
	ld.global.f32 	%f17, [%rd22];
	add.s64 	%rd27, %rd17, %rd19;
	ld.global.f32 	%f18, [%rd27];
	mul.f32 	%f19, %f17, %f18;
	fma.rn.f32 	%f20, %f15, %f16, %f19;
	add.s64 	%rd28, %rd18, %rd19;
	ld.global.f32 	%f21, [%rd28];
	add.f32 	%f22, %f21, %f20;
	st.global.f32 	[%rd28], %f22;
$L__BB16_2:
	ret;

}
	// .globl	_Z9image_funiiiPfS_S_
.visible .entry _Z9image_funiiiPfS_S_(
	.param .u32 _Z9image_funiiiPfS_S__param_0,
	.param .u32 _Z9image_funiiiPfS_S__param_1,
	.param .u32 _Z9image_funiiiPfS_S__param_2,
	.param .u64 .ptr .align 1 _Z9image_funiiiPfS_S__param_3,
	.param .u64 .ptr .align 1 _Z9image_funiiiPfS_S__param_4,
	.param .u64 .ptr .align 1 _Z9image_funiiiPfS_S__param_5
)
{
	.reg .pred 	%p<6>;
	.reg .b32 	%r<20>;
	.reg .b32 	%f<4>;
	.reg .b64 	%rd<11>;

	ld.param.u32 	%r4, [_Z9image_funiiiPfS_S__param_0];
	ld.param.u32 	%r3, [_Z9image_funiiiPfS_S__param_1];
	ld.param.u32 	%r5, [_Z9image_funiiiPfS_S__param_2];
	ld.param.u64 	%rd1, [_Z9image_funiiiPfS_S__param_3];
	ld.param.u64 	%rd2, [_Z9image_funiiiPfS_S__param_4];
	ld.param.u64 	%rd3, [_Z9image_funiiiPfS_S__param_5];
	mov.u32 	%r6, %ctaid.x;
	mov.u32 	%r7, %ntid.x;
	mov.u32 	%r8, %tid.x;
	mad.lo.s32 	%r9, %r6, %r7, %r8;
	mov.u32 	%r10, %ctaid.y;
	mov.u32 	%r11, %ntid.y;
	mov.u32 	%r12, %tid.y;
	mad.lo.s32 	%r13, %r10, %r11, %r12;
	sub.s32 	%r14, %r4, %r5;
	setp.ge.s32 	%p1, %r9, %r14;
	min.s32 	%r16, %r9, %r13;
	setp.lt.s32 	%p2, %r16, %r5;
	sub.s32 	%r17, %r3, %r5;
	setp.ge.s32 	%p3, %r13, %r17;
	or.pred  	%p4, %p1, %p3;
	or.pred  	%p5, %p4, %p2;
	@%p5 bra 	$L__BB17_2;
	cvta.to.global.u64 	%rd4, %rd1;
	cvta.to.global.u64 	%rd5, %rd2;
	cvta.to.global.u64 	%rd6, %rd3;
	mad.lo.s32 	%r19, %r3, %r9, %r13;
	mul.wide.s32 	%rd7, %r19, 4;
	add.s64 	%rd8, %rd4, %rd7;
	ld.global.f32 	%f1, [%rd8];
	add.s64 	%rd9, %rd5, %rd7;
	ld.global.f32 	%f2, [%rd9];
	div.rn.f32 	%f3, %f1, %f2;
	add.s64 	%rd10, %rd6, %rd7;
	st.global.f32 	[%rd10], %f3;
$L__BB17_2:
	ret;

}
	// .globl	_Z7LaplaceiiifPfS_
.visible .entry _Z7LaplaceiiifPfS_(
	.param .u32 _Z7LaplaceiiifPfS__param_0,
	.param .u32 _Z7LaplaceiiifPfS__param_1,
	.param .u32 _Z7LaplaceiiifPfS__param_2,
	.param .f32 _Z7LaplaceiiifPfS__param_3,
	.param .u64 .ptr .align 1 _Z7LaplaceiiifPfS__param_4,
	.param .u64 .ptr .align 1 _Z7LaplaceiiifPfS__param_5
)
{
	.reg .pred 	%p<5>;
	.reg .b32 	%r<25>;
	.reg .b32 	%f<16>;
	.reg .b64 	%rd<13>;

	ld.param.u32 	%r5, [_Z7LaplaceiiifPfS__param_0];
	ld.param.u32 	%r3, [_Z7LaplaceiiifPfS__param_1];
	ld.param.u32 	%r6, [_Z7LaplaceiiifPfS__param_2];
	ld.param.f32 	%f1, [_Z7LaplaceiiifPfS__param_3];
	ld.param.u64 	%rd1, [_Z7LaplaceiiifPfS__param_4];
	ld.param.u64 	%rd2, [_Z7LaplaceiiifPfS__param_5];
	mov.u32 	%r7, %ctaid.x;
	mov.u32 	%r8, %ntid.x;
	mov.u32 	%r9, %tid.x;
	mad.lo.s32 	%r1, %r7, %r8, %r9;
	mov.u32 	%r10, %ctaid.y;
	mov.u32 	%r11, %ntid.y;
	mov.u32 	%r12, %tid.y;
	mad.lo.s32 	%r13, %r10, %r11, %r12;
	add.s32 	%r14, %r6, 2;
	sub.s32 	%r15, %r5, %r6;
	add.s32 	%r16, %r15, -2;
	setp.ge.s32 	%p1, %r1, %r16;
	min.s32 	%r17, %r1, %r13;
	setp.lt.s32 	%p2, %r17, %r14;
	or.pred  	%p3, %p2, %p1;
	@%p3 bra 	$L__BB18_3;
	sub.s32 	%r18, %r3, %r6;
	add.s32 	%r19, %r18, -2;
	setp.ge.s32 	%p4, %r13, %r19;
	@%p4 bra 	$L__BB18_3;
	cvta.to.global.u64 	%rd3, %rd1;
	rcp.rn.f32 	%f2, %f1;
	div.rn.f32 	%f3, %f2, %f1;
	mad.lo.s32 	%r20, %r3, %r1, %r3;
	add.s32 	%r21, %r20, %r13;
	mul.wide.s32 	%rd4, %r21, 4;
	add.s64 	%rd5, %rd3, %rd4;
	ld.global.f32 	%f4, [%rd5];
	add.s32 	%r22, %r1, -1;
	mad.lo.s32 	%r23, %r22, %r3, %r13;
	mul.wide.s32 	%rd6, %r23, 4;
	add.s64 	%rd7, %rd3, %rd6;
	ld.global.f32 	%f5, [%rd7];
	add.f32 	%f6, %f4, %f5;
	add.s32 	%r24, %r23, %r3;
	mul.wide.s32 	%rd8, %r3, 4;
	add.s64 	%rd9, %rd7, %rd8;
	ld.global.f32 	%f7, [%rd9];
	add.f32 	%f8, %f7, %f7;
	sub.f32 	%f9, %f6, %f8;
	ld.global.f32 	%f10, [%rd9+4];
	add.f32 	%f11, %f10, %f9;
	ld.global.f32 	%f12, [%rd9+-4];
	add.f32 	%f13, %f12, %f11;
	sub.f32 	%f14, %f13, %f8;
	mul.f32 	%f15, %f3, %f14;
	cvta.to.global.u64 	%rd10, %rd2;
	mul.wide.s32 	%rd11, %r24, 4;
	add.s64 	%rd12, %rd10, %rd11;
	st.global.f32 	[%rd12], %f15;
$L__BB18_3:
	ret;

}


// ===== COMPILED SASS (sm_100) =====

	.target	sm_100

	.elftype	@"ET_EXEC"


//--------------------- .note.nv.tkinfo           --------------------------
	.section	.note.nv.tkinfo,"",@"SHT_NOTE"
	.sectionflags	@"SHF_NOTE_NV_TKINFO"
	.tkinfo
        /*0018*/ 	.word	0x00000002
        /*0030*/ 	.string	""
        /*0030*/ 	.string	"ptxas"
        /*0030*/ 	.string	"Cuda compilation tools, release 13.0, V13.0.88"
        /*0030*/ 	.string	"Build cuda_13.0.r13.0/compiler.36424714_0"
        /*0030*/ 	.string	"-arch sm_100 -m 64 "



//--------------------- .note.nv.cuinfo           --------------------------
	.section	.note.nv.cuinfo,"",@"SHT_NOTE"
	.sectionflags	@"SHF_NOTE_NV_CUINFO"
        /*0018*/ 	.short	0x0002
        /*001a*/ 	.short	0x0064
        /*001c*/ 	.short	0x0082
	.zero		2


//--------------------- .nv.info                  --------------------------
	.section	.nv.info,"",@"SHT_CUDA_INFO"
	.align	4


	//----- nvinfo : EIATTR_REGCOUNT
	.align		4
        /*0000*/ 	.byte	0x04, 0x2f
        /*0002*/ 	.short	(.L_2 - .L_1)
	.align		4
.L_1:
        /*0004*/ 	.word	index@(_Z9forward_uiiPfS_S_S_S_S_S_S_S_S_S_S_S_S_S_S_S_S_S_S_S_S_S_S_iiS_S_S_S_S_S_S_S_S_S_S_S_)
        /*0008*/ 	.word	0x00000028


	//----- nvinfo : EIATTR_FRAME_SIZE
	.align		4
.L_2:
        /*000c*/ 	.byte	0x04, 0x11
        /*000e*/ 	.short	(.L_4 - .L_3)
	.align		4
.L_3:
        /*0010*/ 	.word	index@($__internal_10_$__cuda_sm3x_div_rn_noftz_f32_slowpath)
        /*0014*/ 	.word	0x00000000


	//----- nvinfo : EIATTR_FRAME_SIZE
	.align		4
.L_4:
        /*0018*/ 	.byte	0x04, 0x11
        /*001a*/ 	.short	(.L_6 - .L_5)
	.align		4
.L_5:
        /*001c*/ 	.word	index@(_Z9forward_uiiPfS_S_S_S_S_S_S_S_S_S_S_S_S_S_S_S_S_S_S_S_S_S_S_iiS_S_S_S_S_S_S_S_S_S_S_S_)
        /*0020*/ 	.word	0x00000000


	//----- nvinfo : EIATTR_REGCOUNT
	.align		4
.L_6:
        /*0024*/ 	.byte	0x04, 0x2f
        /*0026*/ 	.short	(.L_8 - .L_7)
	.align		4
.L_7:
        /*0028*/ 	.word	index@(_Z9forward_siiPfS_S_S_S_S_S_S_iiiS_S_S_S_S_S_S_S_S_)
        /*002c*/ 	.word	0x00000022


	//----- nvinfo : EIATTR_FRAME_SIZE
	.align		4
.L_8:
        /*0030*/ 	.byte	0x04, 0x11
        /*0032*/ 	.short	(.L_10 - .L_9)
	.align		4
.L_9:
        /*0034*/ 	.word	index@($__internal_9_$__cuda_sm3x_div_rn_noftz_f32_slowpath)
        /*0038*/ 	.word	0x00000000


	//----- nvinfo : EIATTR_FRAME_SIZE
	.align		4
.L_10:
        /*003c*/ 	.byte	0x04, 0x11
        /*003e*/ 	.short	(.L_12 - .L_11)
	.align		4
.L_11:
        /*0040*/ 	.word	index@(_Z9forward_siiPfS_S_S_S_S_S_S_iiiS_S_S_S_S_S_S_S_S_)
        /*0044*/ 	.word	0x00000000


	//----- nvinfo : EIATTR_REGCOUNT
	.align		4
.L_12:
        /*0048*/ 	.byte	0x04, 0x2f
        /*004a*/ 	.short	(.L_14 - .L_13)
	.align		4
.L_13:
        /*004c*/ 	.word	index@(_Z14save_wavefilediiiPfS_S_S_S_S_S_S_S_S_S_S_S_S_S_S_S_S_S_S_S_S_S_S_S_S_S_S_S_S_S_S_S_S_S_S_S_S_S_S_iS_S_S_S_S_S_S_S_S_S_S_S_S_S_S_S_S_S_S_S_S_S_S_S_S_S_S_S_S_S_S_S_S_S_S_S_S_S_S_S_)
        /*0050*/ 	.word	0x0000001a


	//----- nvinfo : EIATTR_FRAME_SIZE
	.align		4
.L_14:
        /*0054*/ 	.byte	0x04, 0x11
        /*0056*/ 	.short	(.L_16 - .L_15)
	.align		4
.L_15:
        /*0058*/ 	.word	index@(_Z14save_wavefilediiiPfS_S_S_S_S_S_S_S_S_S_S_S_S_S_S_S_S_S_S_S_S_S_S_S_S_S_S_S_S_S_S_S_S_S_S_S_S_S_S_iS_S_S_S_S_S_S_S_S_S_S_S_S_S_S_S_S_S_S_S_S_S_S_S_S_S_S_S_S_S_S_S_S_S_S_S_S_S_S_S_)
        /*005c*/ 	.word	0x00000000


	//----- nvinfo : EIATTR_REGCOUNT
	.align		4
.L_16:
        /*0060*/ 	.byte	0x04, 0x2f
        /*0062*/ 	.short	(.L_18 - .L_17)
	.align		4
.L_17:
        /*0064*/ 	.word	index@(_Z19read_last_wavefilediiiPfS_S_S_S_S_S_S_S_S_S_S_S_S_S_S_S_S_S_S_S_S_S_S_S_S_S_S_S_S_S_S_)
        /*0068*/ 	.word	0x00000016


	//----- nvinfo : EIATTR_FRAME_SIZE
	.align		4
.L_18:
        /*006c*/ 	.byte	0x04, 0x11
        /*006e*/ 	.short	(.L_20 - .L_19)
	.align		4
.L_19:
        /*0070*/ 	.word	index@(_Z19read_last_wavefilediiiPfS_S_S_S_S_S_S_S_S_S_S_S_S_S_S_S_S_S_S_S_S_S_S_S_S_S_S_S_S_S_S_)
        /*0074*/ 	.word	0x00000000


	//----- nvinfo : EIATTR_REGCOUNT
	.align		4
.L_20:
        /*0078*/ 	.byte	0x04, 0x2f
        /*007a*/ 	.short	(.L_22 - .L_21)
	.align		4
.L_21:
        /*007c*/ 	.word	index@(_Z18read_wavefiled_NT1iiiPfS_S_S_S_S_S_S_)
        /*0080*/ 	.word	0x00000014


	//----- nvinfo : EIATTR_FRAME_SIZE
	.align		4
.L_22:
        /*0084*/ 	.byte	0x04, 0x11
        /*0086*/ 	.short	(.L_24 - .L_23)
	.align		4
.L_23:
        /*0088*/ 	.word	index@(_Z18read_wavefiled_NT1iiiPfS_S_S_S_S_S_S_)
        /*008c*/ 	.word	0x00000000


	//----- nvinfo : EIATTR_REGCOUNT
	.align		4
.L_24:
        /*0090*/ 	.byte	0x04, 0x2f
        /*0092*/ 	.short	(.L_26 - .L_25)
	.align		4
.L_25:
        /*0094*/ 	.word	index@(_Z18read_wavefiled_NT2iiiPfS_S_S_S_S_S_S_)
        /*0098*/ 	.word	0x00000014


	//----- nvinfo : EIATTR_FRAME_SIZE
	.align		4
.L_26:
        /*009c*/ 	.byte	0x04, 0x11
        /*009e*/ 	.short	(.L_28 - .L_27)
	.align		4
.L_27:
        /*00a0*/ 	.word	index@(_Z18read_wavefiled_NT2iiiPfS_S_S_S_S_S_S_)
        /*00a4*/ 	.word	0x00000000


	//----- nvinfo : EIATTR_REGCOUNT
	.align		4
.L_28:
        /*00a8*/ 	.byte	0x04, 0x2f
        /*00aa*/ 	.short	(.L_30 - .L_29)
	.align		4
.L_29:
        /*00ac*/ 	.word	index@(_Z18read_wavefiled_NT3iiiPfS_S_S_S_S_S_S_S_S_S_S_S_S_S_S_S_S_S_S_S_S_S_S_)
        /*00b0*/ 	.word	0x00000016


	//----- nvinfo : EIATTR_FRAME_SIZE
	.align		4
.L_30:
        /*00b4*/ 	.byte	0x04, 0x11
        /*00b6*/ 	.short	(.L_32 - .L_31)
	.align		4
.L_31:
        /*00b8*/ 	.word	index@(_Z18read_wavefiled_NT3iiiPfS_S_S_S_S_S_S_S_S_S_S_S_S_S_S_S_S_S_S_S_S_S_S_)
        /*00bc*/ 	.word	0x00000000


	//----- nvinfo : EIATTR_REGCOUNT
	.align		4
.L_32:
        /*00c0*/ 	.byte	0x04, 0x2f
        /*00c2*/ 	.short	(.L_34 - .L_33)
	.align		4
.L_33:
        /*00c4*/ 	.word	index@(_Z6removeiiiiiifPfS_S_)
        /*00c8*/ 	.word	0x0000002a


	//----- nvinfo : EIATTR_FRAME_SIZE
	.align		4
.L_34:
        /*00cc*/ 	.byte	0x04, 0x11
        /*00ce*/ 	.short	(.L_36 - .L_35)
	.align		4
.L_35:
        /*00d0*/ 	.word	index@($__internal_8_$__cuda_sm20_sqrt_rn_f32_slowpath)
        /*00d4*/ 	.word	0x00000000


	//----- nvinfo : EIATTR_FRAME_SIZE
	.align		4
.L_36:
        /*00d8*/ 	.byte	0x04, 0x11
        /*00da*/ 	.short	(.L_38 - .L_37)
	.align		4
.L_37:
        /*00dc*/ 	.word	index@($__internal_7_$__cuda_sm20_div_rn_f64_full)
        /*00e0*/ 	.word	0x00000000


	//----- nvinfo : EIATTR_FRAME_SIZE
	.align		4
.L_38:
        /*00e4*/ 	.byte	0x04, 0x11
        /*00e6*/ 	.short	(.L_40 - .L_39)
	.align		4
.L_39:
        /*00e8*/ 	.word	index@(_Z6removeiiiiiifPfS_S_)
        /*00ec*/ 	.word	0x00000000


	//----- nvinfo : EIATTR_REGCOUNT
	.align		4
.L_40:
        /*00f0*/ 	.byte	0x04, 0x2f
        /*00f2*/ 	.short	(.L_42 - .L_41)
	.align		4
.L_41:
        /*00f4*/ 	.word	index@(_Z11load_recordiiiiPfS_S_S_i)
        /*00f8*/ 	.word	0x0000000e


	//----- nvinfo : EIATTR_FRAME_SIZE
	.align		4
.L_42:
        /*00fc*/ 	.byte	0x04, 0x11
        /*00fe*/ 	.short	(.L_44 - .L_43)
	.align		4
.L_43:
        /*0100*/ 	.word	index@(_Z11load_recordiiiiPfS_S_S_i)
        /*0104*/ 	.word	0x00000000


	//----- nvinfo : EIATTR_REGCOUNT
	.align		4
.L_44:
        /*0108*/ 	.byte	0x04, 0x2f
        /*010a*/ 	.short	(.L_46 - .L_45)
	.align		4
.L_45:
        /*010c*/ 	.word	index@(_Z8reshot_uiiiPfS_S_S_S_S_S_S_S_S_S_S_S_S_S_S_S_S_S_S_)
        /*0110*/ 	.word	0x00000028


	//----- nvinfo : EIATTR_FRAME_SIZE
	.align		4
.L_46:
        /*0114*/ 	.byte	0x04, 0x11
        /*0116*/ 	.short	(.L_48 - .L_47)
	.align		4
.L_47:
        /*0118*/ 	.word	index@($__internal_6_$__cuda_sm3x_div_rn_noftz_f32_slowpath)
        /*011c*/ 	.word	0x00000000


	//----- nvinfo : EIATTR_FRAME_SIZE
	.align		4
.L_48:
        /*0120*/ 	.byte	0x04, 0x11
        /*0122*/ 	.short	(.L_50 - .L_49)
	.align		4
.L_49:
        /*0124*/ 	.word	index@(_Z8reshot_uiiiPfS_S_S_S_S_S_S_S_S_S_S_S_S_S_S_S_S_S_S_)
        /*0128*/ 	.word	0x00000000


	//----- nvinfo : EIATTR_REGCOUNT
	.align		4
.L_50:
        /*012c*/ 	.byte	0x04, 0x2f
        /*012e*/ 	.short	(.L_52 - .L_51)
	.align		4
.L_51:
        /*0130*/ 	.word	index@(_Z8reshot_siiiPfS_S_S_S_S_S_S_S_S_)
        /*0134*/ 	.word	0x00000020


	//----- nvinfo : EIATTR_FRAME_SIZE
	.align		4
.L_52:
        /*0138*/ 	.byte	0x04, 0x11
        /*013a*/ 	.short	(.L_54 - .L_53)
	.align		4
.L_53:
        /*013c*/ 	.word	index@($__internal_5_$__cuda_sm3x_div_rn_noftz_f32_slowpath)
        /*0140*/ 	.word	0x00000000


	//----- nvinfo : EIATTR_FRAME_SIZE
	.align		4
.L_54:
        /*0144*/ 	.byte	0x04, 0x11
        /*0146*/ 	.short	(.L_56 - .L_55)
	.align		4
.L_55:
        /*0148*/ 	.word	index@(_Z8reshot_siiiPfS_S_S_S_S_S_S_S_S_)
        /*014c*/ 	.word	0x00000000


	//----- nvinfo : EIATTR_REGCOUNT
	.align		4
.L_56:
        /*0150*/ 	.byte	0x04, 0x2f
        /*0152*/ 	.short	(.L_58 - .L_57)
	.align		4
.L_57:
        /*0154*/ 	.word	index@(_Z15read_wavefiled1iiiiPfS_S_S_S_S_S_S_S_S_)
        /*0158*/ 	.word	0x00000014


	//----- nvinfo : EIATTR_FRAME_SIZE
	.align		4
.L_58:
        /*015c*/ 	.byte	0x04, 0x11
        /*015e*/ 	.short	(.L_60 - .L_59)
	.align		4
.L_59:
        /*0160*/ 	.word	index@(_Z15read_wavefiled1iiiiPfS_S_S_S_S_S_S_S_S_)
        /*0164*/ 	.word	0x00000000


	//----- nvinfo : EIATTR_REGCOUNT
	.align		4
.L_60:
        /*0168*/ 	.byte	0x04, 0x2f
        /*016a*/ 	.short	(.L_62 - .L_61)
	.align		4
.L_61:
        /*016c*/ 	.word	index@(_Z15read_wavefiled2PfS_S_S_S_S_S_S_S_S_S_S_S_S_S_S_S_S_S_S_S_S_S_S_S_S_S_S_S_S_iiii)
        /*0170*/ 	.word	0x0000001a


	//----- nvinfo : EIATTR_FRAME_SIZE
	.align		4
.L_62:
        /*0174*/ 	.byte	0x04, 0x11
        /*0176*/ 	.short	(.L_64 - .L_63)
	.align		4
.L_63:
        /*0178*/ 	.word	index@(_Z15read_wavefiled2PfS_S_S_S_S_S_S_S_S_S_S_S_S_S_S_S_S_S_S_S_S_S_S_S_S_S_S_S_S_iiii)
        /*017c*/ 	.word	0x00000000


	//----- nvinfo : EIATTR_REGCOUNT
	.align		4
.L_64:
        /*0180*/ 	.byte	0x04, 0x2f
        /*0182*/ 	.short	(.L_66 - .L_65)
	.align		4
.L_65:
        /*0184*/ 	.word	index@(_Z8rt_s_resiiPfS_S_S_S_S_S_S_S_S_S_S_S_S_S_S_)
        /*0188*/ 	.word	0x00000020


	//----- nvinfo : EIATTR_FRAME_SIZE
	.align		4
.L_66:
        /*018c*/ 	.byte	0x04, 0x11
        /*018e*/ 	.short	(.L_68 - .L_67)
	.align		4
.L_67:
        /*0190*/ 	.word	index@($__internal_4_$__cuda_sm3x_div_rn_noftz_f32_slowpath)
        /*0194*/ 	.word	0x00000000


	//----- nvinfo : EIATTR_FRAME_SIZE
	.align		4
.L_68:
        /*0198*/ 	.byte	0x04, 0x11
        /*019a*/ 	.short	(.L_70 - .L_69)
	.align		4
.L_69:
        /*019c*/ 	.word	index@(_Z8rt_s_resiiPfS_S_S_S_S_S_S_S_S_S_S_S_S_S_S_)
        /*01a0*/ 	.word	0x00000000


	//----- nvinfo : EIATTR_REGCOUNT
	.align		4
.L_70:
        /*01a4*/ 	.byte	0x04, 0x2f
        /*01a6*/ 	.short	(.L_72 - .L_71)
	.align		4
.L_71:
        /*01a8*/ 	.word	index@(_Z8rt_u_resiiPfS_S_S_S_S_S_S_S_S_S_S_S_S_S_S_S_S_S_S_S_S_S_S_S_S_S_S_S_S_)
        /*01ac*/ 	.word	0x00000028


	//----- nvinfo : EIATTR_FRAME_SIZE
	.align		4
.L_72:
        /*01b0*/ 	.byte	0x04, 0x11
        /*01b2*/ 	.short	(.L_74 - .L_73)
	.align		4
.L_73:
        /*01b4*/ 	.word	index@($__internal_3_$__cuda_sm3x_div_rn_noftz_f32_slowpath)
        /*01b8*/ 	.word	0x00000000


	//----- nvinfo : EIATTR_FRAME_SIZE
	.align		4
.L_74:
        /*01bc*/ 	.byte	0x04, 0x11
        /*01be*/ 	.short	(.L_76 - .L_75)
	.align		4
.L_75:
        /*01c0*/ 	.word	index@(_Z8rt_u_resiiPfS_S_S_S_S_S_S_S_S_S_S_S_S_S_S_S_S_S_S_S_S_S_S_S_S_S_S_S_S_)
        /*01c4*/ 	.word	0x00000000


	//----- nvinfo : EIATTR_REGCOUNT
	.align		4
.L_76:
        /*01c8*/ 	.byte	0x04, 0x2f
        /*01ca*/ 	.short	(.L_78 - .L_77)
	.align		4
.L_77:
        /*01cc*/ 	.word	index@(_Z8poyntingiiiPfS_S_S_S_S_S_S_S_S_S_S_S_S_S_S_S_S_S_S_S_S_S_S_S_S_S_S_S_S_S_S_S_S_S_S_S_S_S_S_S_S_S_)
        /*01d0*/ 	.word	0x00000040


	//----- nvinfo : EIATTR_FRAME_SIZE
	.align		4
.L_78:
        /*01d4*/ 	.byte	0x04, 0x11
        /*01d6*/ 	.short	(.L_80 - .L_79)
	.align		4
.L_79:
        /*01d8*/ 	.word	index@(_Z8poyntingiiiPfS_S_S_S_S_S_S_S_S_S_S_S_S_S_S_S_S_S_S_S_S_S_S_S_S_S_S_S_S_S_S_S_S_S_S_S_S_S_S_S_S_S_)
        /*01dc*/ 	.word	0x00000000


	//----- nvinfo : EIATTR_REGCOUNT
	.align		4
.L_80:
        /*01e0*/ 	.byte	0x04, 0x2f
        /*01e2*/ 	.short	(.L_82 - .L_81)
	.align		4
.L_81:
        /*01e4*/ 	.word	index@(_Z6corr_viiiPfS_S_S_S_S_S_S_S_)
        /*01e8*/ 	.word	0x00000017


	//----- nvinfo : EIATTR_FRAME_SIZE
	.align		4
.L_82:
        /*01ec*/ 	.byte	0x04, 0x11
        /*01ee*/ 	.short	(.L_84 - .L_83)
	.align		4
.L_83:
        /*01f0*/ 	.word	index@(_Z6corr_viiiPfS_S_S_S_S_S_S_S_)
        /*01f4*/ 	.word	0x00000000


	//----- nvinfo : EIATTR_REGCOUNT
	.align		4
.L_84:
        /*01f8*/ 	.byte	0x04, 0x2f
        /*01fa*/ 	.short	(.L_86 - .L_85)
	.align		4
.L_85:
        /*01fc*/ 	.word	index@(_Z9image_funiiiPfS_S_)
        /*0200*/ 	.word	0x00000010


	//----- nvinfo : EIATTR_FRAME_SIZE
	.align		4
.L_86:
        /*0204*/ 	.byte	0x04, 0x11
        /*0206*/ 	.short	(.L_88 - .L_87)
	.align		4
.L_87:
        /*0208*/ 	.word	index@($__internal_2_$__cuda_sm3x_div_rn_noftz_f32_slowpath)
        /*020c*/ 	.word	0x00000000


	//----- nvinfo : EIATTR_FRAME_SIZE
	.align		4
.L_88:
        /*0210*/ 	.byte	0x04, 0x11
        /*0212*/ 	.short	(.L_90 - .L_89)
	.align		4
.L_89:
        /*0214*/ 	.word	index@(_Z9image_funiiiPfS_S_)
        /*0218*/ 	.word	0x00000000


	//----- nvinfo : EIATTR_REGCOUNT
	.align		4
.L_90:
        /*021c*/ 	.byte	0x04, 0x2f
        /*021e*/ 	.short	(.L_92 - .L_91)
	.align		4
.L_91:
        /*0220*/ 	.word	index@(_Z7LaplaceiiifPfS_)
        /*0224*/ 	.word	0x00000014


	//----- nvinfo : EIATTR_FRAME_SIZE
	.align		4
.L_92:
        /*0228*/ 	.byte	0x04, 0x11
        /*022a*/ 	.short	(.L_94 - .L_93)
	.align		4
.L_93:
        /*022c*/ 	.word	index@($__internal_1_$__cuda_sm3x_div_rn_noftz_f32_slowpath)
        /*0230*/ 	.word	0x00000000


	//----- nvinfo : EIATTR_FRAME_SIZE
	.align		4
.L_94:
        /*0234*/ 	.byte	0x04, 0x11
        /*0236*/ 	.short	(.L_96 - .L_95)
	.align		4
.L_95:
        /*0238*/ 	.word	index@($__internal_0_$__cuda_sm20_rcp_rn_f32_slowpath)
        /*023c*/ 	.word	0x00000000


	//----- nvinfo : EIATTR_FRAME_SIZE
	.align		4
.L_96:
        /*0240*/ 	.byte	0x04, 0x11
        /*0242*/ 	.short	(.L_98 - .L_97)
	.align		4
.L_97:
        /*0244*/ 	.word	index@(_Z7LaplaceiiifPfS_)
        /*0248*/ 	.word	0x00000000


	//----- nvinfo : EIATTR_MIN_STACK_SIZE
	.align		4
.L_98:
        /*024c*/ 	.byte	0x04, 0x12
        /*024e*/ 	.short	(.L_100 - .L_99)
	.align		4
.L_99:
        /*0250*/ 	.word	index@(_Z7LaplaceiiifPfS_)
        /*0254*/ 	.word	0x00000000


	//----- nvinfo : EIATTR_MIN_STACK_SIZE
	.align		4
.L_100:
        /*0258*/ 	.byte	0x04, 0x12
        /*025a*/ 	.short	(.L_102 - .L_101)
	.align		4
.L_101:
        /*025c*/ 	.word	index@(_Z9image_funiiiPfS_S_)
        /*0260*/ 	.word	0x00000000


	//----- nvinfo : EIATTR_MIN_STACK_SIZE
	.align		4
.L_102:
        /*0264*/ 	.byte	0x04, 0x12
        /*0266*/ 	.short	(.L_104 - .L_103)
	.align		4
.L_103:
        /*0268*/ 	.word	index@(_Z6corr_viiiPfS_S_S_S_S_S_S_S_)
        /*026c*/ 	.word	0x00000000


	//----- nvinfo : EIATTR_MIN_STACK_SIZE
	.align		4
.L_104:
        /*0270*/ 	.byte	0x04, 0x12
        /*0272*/ 	.short	(.L_106 - .L_105)
	.align		4
.L_105:
        /*0274*/ 	.word	index@(_Z8poyntingiiiPfS_S_S_S_S_S_S_S_S_S_S_S_S_S_S_S_S_S_S_S_S_S_S_S_S_S_S_S_S_S_S_S_S_S_S_S_S_S_S_S_S_S_)
        /*0278*/ 	.word	0x00000000


	//----- nvinfo : EIATTR_MIN_STACK_SIZE
	.align		4
.L_106:
        /*027c*/ 	.byte	0x04, 0x12
        /*027e*/ 	.short	(.L_108 - .L_107)
	.align		4
.L_107:
        /*0280*/ 	.word	index@(_Z8rt_u_resiiPfS_S_S_S_S_S_S_S_S_S_S_S_S_S_S_S_S_S_S_S_S_S_S_S_S_S_S_S_S_)
        /*0284*/ 	.word	0x00000000


	//----- nvinfo : EIATTR_MIN_STACK_SIZE
	.align		4
.L_108:
        /*0288*/ 	.byte	0x04, 0x12
        /*028a*/ 	.short	(.L_110 - .L_109)
	.align		4
.L_109:
        /*028c*/ 	.word	index@(_Z8rt_s_resiiPfS_S_S_S_S_S_S_S_S_S_S_S_S_S_S_)
        /*0290*/ 	.word	0x00000000


	//----- nvinfo : EIATTR_MIN_STACK_SIZE
	.align		4
.L_110:
        /*0294*/ 	.byte	0x04, 0x12
        /*0296*/ 	.short	(.L_112 - .L_111)
	.align		4
.L_111:
        /*0298*/ 	.word	index@(_Z15read_wavefiled2PfS_S_S_S_S_S_S_S_S_S_S_S_S_S_S_S_S_S_S_S_S_S_S_S_S_S_S_S_S_iiii)
        /*029c*/ 	.word	0x00000000


	//----- nvinfo : EIATTR_MIN_STACK_SIZE
	.align		4
.L_112:
        /*02a0*/ 	.byte	0x04, 0x12
        /*02a2*/ 	.short	(.L_114 - .L_113)
	.align		4
.L_113:
        /*02a4*/ 	.word	index@(_Z15read_wavefiled1iiiiPfS_S_S_S_S_S_S_S_S_)
        /*02a8*/ 	.word	0x00000000


	//----- nvinfo : EIATTR_MIN_STACK_SIZE
	.align		4
.L_114:
        /*02ac*/ 	.byte	0x04, 0x12
        /*02ae*/ 	.short	(.L_116 - .L_115)
	.align		4
.L_115:
        /*02b0*/ 	.word	index@(_Z8reshot_siiiPfS_S_S_S_S_S_S_S_S_)
        /*02b4*/ 	.word	0x00000000


	//----- nvinfo : EIATTR_MIN_STACK_SIZE
	.align		4
.L_116:
        /*02b8*/ 	.byte	0x04, 0x12
        /*02ba*/ 	.short	(.L_118 - .L_117)
	.align		4
.L_117:
        /*02bc*/ 	.word	index@(_Z8reshot_uiiiPfS_S_S_S_S_S_S_S_S_S_S_S_S_S_S_S_S_S_S_)
        /*02c0*/ 	.word	0x00000000


	//----- nvinfo : EIATTR_MIN_STACK_SIZE
	.align		4
.L_118:
        /*02c4*/ 	.byte	0x04, 0x12
        /*02c6*/ 	.short	(.L_120 - .L_119)
	.align		4
.L_119:
        /*02c8*/ 	.word	index@(_Z11load_recordiiiiPfS_S_S_i)
        /*02cc*/ 	.word	0x00000000


	//----- nvinfo : EIATTR_MIN_STACK_SIZE
	.align		4
.L_120:
        /*02d0*/ 	.byte	0x04, 0x12
        /*02d2*/ 	.short	(.L_122 - .L_121)
	.align		4
.L_121:
        /*02d4*/ 	.word	index@(_Z6removeiiiiiifPfS_S_)
        /*02d8*/ 	.word	0x00000000


	//----- nvinfo : EIATTR_MIN_STACK_SIZE
	.align		4
.L_122:
        /*02dc*/ 	.byte	0x04, 0x12
        /*02de*/ 	.short	(.L_124 - .L_123)
	.align		4
.L_123:
        /*02e0*/ 	.word	index@(_Z18read_wavefiled_NT3iiiPfS_S_S_S_S_S_S_S_S_S_S_S_S_S_S_S_S_S_S_S_S_S_S_)
        /*02e4*/ 	.word	0x00000000


	//----- nvinfo : EIATTR_MIN_STACK_SIZE
	.align		4
.L_124:
        /*02e8*/ 	.byte	0x04, 0x12
        /*02ea*/ 	.short	(.L_126 - .L_125)
	.align		4
.L_125:
        /*02ec*/ 	.word	index@(_Z18read_wavefiled_NT2iiiPfS_S_S_S_S_S_S_)
        /*02f0*/ 	.word	0x00000000


	//----- nvinfo : EIATTR_MIN_STACK_SIZE
	.align		4
.L_126:
        /*02f4*/ 	.byte	0x04, 0x12
        /*02f6*/ 	.short	(.L_128 - .L_127)
	.align		4
.L_127:
        /*02f8*/ 	.word	index@(_Z18read_wavefiled_NT1iiiPfS_S_S_S_S_S_S_)
        /*02fc*/ 	.word	0x00000000


	//----- nvinfo : EIATTR_MIN_STACK_SIZE
	.align		4
.L_128:
        /*0300*/ 	.byte	0x04, 0x12
        /*0302*/ 	.short	(.L_130 - .L_129)
	.align		4
.L_129:
        /*0304*/ 	.word	index@(_Z19read_last_wavefilediiiPfS_S_S_S_S_S_S_S_S_S_S_S_S_S_S_S_S_S_S_S_S_S_S_S_S_S_S_S_S_S_S_)
        /*0308*/ 	.word	0x00000000


	//----- nvinfo : EIATTR_MIN_STACK_SIZE
	.align		4
.L_130:
        /*030c*/ 	.byte	0x04, 0x12
        /*030e*/ 	.short	(.L_132 - .L_131)
	.align		4
.L_131:
        /*0310*/ 	.word	index@(_Z14save_wavefilediiiPfS_S_S_S_S_S_S_S_S_S_S_S_S_S_S_S_S_S_S_S_S_S_S_S_S_S_S_S_S_S_S_S_S_S_S_S_S_S_S_iS_S_S_S_S_S_S_S_S_S_S_S_S_S_S_S_S_S_S_S_S_S_S_S_S_S_S_S_S_S_S_S_S_S_S_S_S_S_S_S_)
        /*0314*/ 	.word	0x00000000


	//----- nvinfo : EIATTR_MIN_STACK_SIZE
	.align		4
.L_132:
        /*0318*/ 	.byte	0x04, 0x12
        /*031a*/ 	.short	(.L_134 - .L_133)
	.align		4
.L_133:
        /*031c*/ 	.word	index@(_Z9forward_siiPfS_S_S_S_S_S_S_iiiS_S_S_S_S_S_S_S_S_)
        /*0320*/ 	.word	0x00000000


	//----- nvinfo : EIATTR_MIN_STACK_SIZE
	.align		4
.L_134:
        /*0324*/ 	.byte	0x04, 0x12
        /*0326*/ 	.short	(.L_136 - .L_135)
	.align		4
.L_135:
        /*0328*/ 	.word	index@(_Z9forward_uiiPfS_S_S_S_S_S_S_S_S_S_S_S_S_S_S_S_S_S_S_S_S_S_S_iiS_S_S_S_S_S_S_S_S_S_S_S_)
        /*032c*/ 	.word	0x00000000
.L_136:


//--------------------- .nv.compat                --------------------------
	.section	.nv.compat,"",@"SHT_CUDA_COMPAT_INFO"
	.align	4
        /*0000*/ 	.byte	0x02, 0x09, 0x00, 0x00, 0x02, 0x02, 0x01, 0x00, 0x02, 0x05, 0x05, 0x00, 0x03, 0x07, 0x01, 0x01
        /*0010*/ 	.byte	0x02, 0x03, 0x00, 0x00, 0x02, 0x06, 0x01, 0x00, 0x04, 0x0b, 0x08, 0x00, 0x01, 0x00, 0x00, 0x00
        /*0020*/ 	.byte	0x00, 0x00, 0x00, 0x00


//--------------------- .nv.info._Z7LaplaceiiifPfS_ --------------------------
	.section	.nv.info._Z7LaplaceiiifPfS_,"",@"SHT_CUDA_INFO"
	.sectionflags	@""
	.align	4


	//----- nvinfo : EIATTR_CUDA_API_VERSION
	.align		4
        /*0000*/ 	.byte	0x04, 0x37
        /*0002*/ 	.short	(.L_138 - .L_137)
.L_137:
        /*0004*/ 	.word	0x00000082


	//----- nvinfo : EIATTR_KPARAM_INFO
	.align		4
.L_138:
        /*0008*/ 	.byte	0x04, 0x17
        /*000a*/ 	.short	(.L_140 - .L_139)
.L_139:
        /*000c*/ 	.word	0x00000000
        /*0010*/ 	.short	0x0005
        /*0012*/ 	.short	0x0018
        /*0014*/ 	.byte	0x00, 0xf5, 0x21, 0x00


	//----- nvinfo : EIATTR_KPARAM_INFO
	.align		4
.L_140:
        /*0018*/ 	.byte	0x04, 0x17
        /*001a*/ 	.short	(.L_142 - .L_141)
.L_141:
        /*001c*/ 	.word	0x00000000
        /*0020*/ 	.short	0x0004
        /*0022*/ 	.short	0x0010
        /*0024*/ 	.byte	0x00, 0xf5, 0x21, 0x00


	//----- nvinfo : EIATTR_KPARAM_INFO
	.align		4
.L_142:
        /*0028*/ 	.byte	0x04, 0x17
        /*002a*/ 	.short	(.L_144 - .L_143)
.L_143:
        /*002c*/ 	.word	0x00000000
        /*0030*/ 	.short	0x0003
        /*0032*/ 	.short	0x000c
        /*0034*/ 	.byte	0x00, 0xf0, 0x11, 0x00


	//----- nvinfo : EIATTR_KPARAM_INFO
	.align		4
.L_144:
        /*0038*/ 	.byte	0x04, 0x17
        /*003a*/ 	.short	(.L_146 - .L_145)
.L_145:
        /*003c*/ 	.word	0x00000000
        /*0040*/ 	.short	0x0002
        /*0042*/ 	.short	0x0008
        /*0044*/ 	.byte	0x00, 0xf0, 0x11, 0x00


	//----- nvinfo : EIATTR_KPARAM_INFO
	.align		4
.L_146:
        /*0048*/ 	.byte	0x04, 0x17
        /*004a*/ 	.short	(.L_148 - .L_147)
.L_147:
        /*004c*/ 	.word	0x00000000
        /*0050*/ 	.short	0x0001
        /*0052*/ 	.short	0x0004
        /*0054*/ 	.byte	0x00, 0xf0, 0x11, 0x00


	//----- nvinfo : EIATTR_KPARAM_INFO
	.align		4
.L_148:
        /*0058*/ 	.byte	0x04, 0x17
        /*005a*/ 	.short	(.L_150 - .L_149)
.L_149:
        /*005c*/ 	.word	0x00000000
        /*0060*/ 	.short	0x0000
        /*0062*/ 	.short	0x0000
        /*0064*/ 	.byte	0x00, 0xf0, 0x11, 0x00


	//----- nvinfo : EIATTR_SPARSE_MMA_MASK
	.align		4
.L_150:
        /*0068*/ 	.byte	0x03, 0x50
        /*006a*/ 	.short	0x0000


	//----- nvinfo : EIATTR_MAXREG_COUNT
	.align		4
        /*006c*/ 	.byte	0x03, 0x1b
        /*006e*/ 	.short	0x00ff


	//----- nvinfo : EIATTR_MERCURY_ISA_VERSION
	.align		4
        /*0070*/ 	.byte	0x03, 0x5f
        /*0072*/ 	.short	0x0101


	//----- nvinfo : EIATTR_VRC_CTA_INIT_COUNT
	.align		4
        /*0074*/ 	.byte	0x02, 0x4a
	.zero		1
	.zero		1


	//----- nvinfo : EIATTR_EXIT_INSTR_OFFSETS
	.align		4
        /*0078*/ 	.byte	0x04, 0x1c
        /*007a*/ 	.short	(.L_152 - .L_151)


	//   ....[0]....
.L_151:
        /*007c*/ 	.word	0x00000100


	//   ....[1]....
        /*0080*/ 	.word	0x00000140


	//   ....[2]....
        /*0084*/ 	.word	0x00000470


	//----- nvinfo : EIATTR_CRS_STACK_SIZE
	.align		4
.L_152:
        /*0088*/ 	.byte	0x04, 0x1e
        /*008a*/ 	.short	(.L_154 - .L_153)
.L_153:
        /*008c*/ 	.word	0x00000000


	//----- nvinfo : EIATTR_CBANK_PARAM_SIZE
	.align		4
.L_154:
        /*0090*/ 	.byte	0x03, 0x19
        /*0092*/ 	.short	0x0020


	//----- nvinfo : EIATTR_PARAM_CBANK
	.align		4
        /*0094*/ 	.byte	0x04, 0x0a
        /*0096*/ 	.short	(.L_156 - .L_155)
	.align		4
.L_155:
        /*0098*/ 	.word	index@(.nv.constant0._Z7LaplaceiiifPfS_)
        /*009c*/ 	.short	0x0380
        /*009e*/ 	.short	0x0020


	//----- nvinfo : EIATTR_SW_WAR
	.align		4
.L_156:
        /*00a0*/ 	.byte	0x04, 0x36
        /*00a2*/ 	.short	(.L_158 - .L_157)
.L_157:
        /*00a4*/ 	.word	0x00000008
.L_158:


//--------------------- .nv.info._Z9image_funiiiPfS_S_ --------------------------
	.section	.nv.info._Z9image_funiiiPfS_S_,"",@"SHT_CUDA_INFO"
	.sectionflags	@""
	.align	4


	//----- nvinfo : EIATTR_CUDA_API_VERSION
	.align		4
        /*0000*/ 	.byte	0x04, 0x37
        /*0002*/ 	.short	(.L_160 - .L_159)
.L_159:
        /*0004*/ 	.word	0x00000082


	//----- nvinfo : EIATTR_KPARAM_INFO
	.align		4
.L_160:
        /*0008*/ 	.byte	0x04, 0x17
        /*000a*/ 	.short	(.L_162 - .L_161)
.L_161:
        /*000c*/ 	.word	0x00000000
        /*0010*/ 	.short	0x0005
        /*0012*/ 	.short	0x0020
        /*0014*/ 	.byte	0x00, 0xf5, 0x21, 0x00


	//----- nvinfo : EIATTR_KPARAM_INFO
	.align		4
.L_162:
        /*0018*/ 	.byte	0x04, 0x17
        /*001a*/ 	.short	(.L_164 - .L_163)
.L_163:
        /*001c*/ 	.word	0x00000000
        /*0020*/ 	.short	0x0004
        /*0022*/ 	.short	0x0018
        /*0024*/ 	.byte	0x00, 0xf5, 0x21, 0x00


	//----- nvinfo : EIATTR_KPARAM_INFO
	.align		4
.L_164:
        /*0028*/ 	.byte	0x04, 0x17
        /*002a*/ 	.short	(.L_166 - .L_165)
.L_165:
        /*002c*/ 	.word	0x00000000
        /*0030*/ 	.short	0x0003
        /*0032*/ 	.short	0x0010
        /*0034*/ 	.byte	0x00, 0xf5, 0x21, 0x00


	//----- nvinfo : EIATTR_KPARAM_INFO
	.align		4
.L_166:
        /*0038*/ 	.byte	0x04, 0x17
        /*003a*/ 	.short	(.L_168 - .L_167)
.L_167:
        /*003c*/ 	.word	0x00000000
        /*0040*/ 	.short	0x0002
        /*0042*/ 	.short	0x0008
        /*0044*/ 	.byte	0x00, 0xf0, 0x11, 0x00


	//----- nvinfo : EIATTR_KPARAM_INFO
	.align		4
.L_168:
        /*0048*/ 	.byte	0x04, 0x17
        /*004a*/ 	.short	(.L_170 - .L_169)
.L_169:
        /*004c*/ 	.word	0x00000000
        /*0050*/ 	.short	0x0001
        /*0052*/ 	.short	0x0004
        /*0054*/ 	.byte	0x00, 0xf0, 0x11, 0x00


	//----- nvinfo : EIATTR_KPARAM_INFO
	.align		4
.L_170:
        /*0058*/ 	.byte	0x04, 0x17
        /*005a*/ 	.short	(.L_172 - .L_171)
.L_171:
        /*005c*/ 	.word	0x00000000
        /*0060*/ 	.short	0x0000
        /*0062*/ 	.short	0x0000
        /*0064*/ 	.byte	0x00, 0xf0, 0x11, 0x00


	//----- nvinfo : EIATTR_SPARSE_MMA_MASK
	.align		4
.L_172:
        /*0068*/ 	.byte	0x03, 0x50
        /*006a*/ 	.short	0x0000


	//----- nvinfo : EIATTR_MAXREG_COUNT
	.align		4
        /*006c*/ 	.byte	0x03, 0x1b
        /*006e*/ 	.short	0x00ff


	//----- nvinfo : EIATTR_MERCURY_ISA_VERSION
	.align		4
        /*0070*/ 	.byte	0x03, 0x5f
        /*0072*/ 	.short	0x0101


	//----- nvinfo : EIATTR_VRC_CTA_INIT_COUNT
	.align		4
        /*0074*/ 	.byte	0x02, 0x4a
	.zero		1
	.zero		1


	//----- nvinfo : EIATTR_EXIT_INSTR_OFFSETS
	.align		4
        /*0078*/ 	.byte	0x04, 0x1c
        /*007a*/ 	.short	(.L_174 - .L_173)


	//   ....[0]....
.L_173:
        /*007c*/ 	.word	0x00000110


	//   ....[1]....
        /*0080*/ 	.word	0x000002a0


	//----- nvinfo : EIATTR_CRS_STACK_SIZE
	.align		4
.L_174:
        /*0084*/ 	.byte	0x04, 0x1e
        /*0086*/ 	.short	(.L_176 - .L_175)
.L_175:
        /*0088*/ 	.word	0x00000000


	//----- nvinfo : EIATTR_CBANK_PARAM_SIZE
	.align		4
.L_176:
        /*008c*/ 	.byte	0x03, 0x19
        /*008e*/ 	.short	0x0028


	//----- nvinfo : EIATTR_PARAM_CBANK
	.align		4
        /*0090*/ 	.byte	0x04, 0x0a
        /*0092*/ 	.short	(.L_178 - .L_177)
	.align		4
.L_177:
        /*0094*/ 	.word	index@(.nv.constant0._Z9image_funiiiPfS_S_)
        /*0098*/ 	.short	0x0380
        /*009a*/ 	.short	0x0028


	//----- nvinfo : EIATTR_SW_WAR
	.align		4
.L_178:
        /*009c*/ 	.byte	0x04, 0x36
        /*009e*/ 	.short	(.L_180 - .L_179)
.L_179:
        /*00a0*/ 	.word	0x00000008
.L_180:


//--------------------- .nv.info._Z6corr_viiiPfS_S_S_S_S_S_S_S_ --------------------------
	.section	.nv.info._Z6corr_viiiPfS_S_S_S_S_S_S_S_,"",@"SHT_CUDA_INFO"
	.sectionflags	@""
	.align	4


	//----- nvinfo : EIATTR_CUDA_API_VERSION
	.align		4
        /*0000*/ 	.byte	0x04, 0x37
        /*0002*/ 	.short	(.L_182 - .L_181)
.L_181:
        /*0004*/ 	.word	0x00000082


	//----- nvinfo : EIATTR_KPARAM_INFO
	.align		4
.L_182:
        /*0008*/ 	.byte	0x04, 0x17
        /*000a*/ 	.short	(.L_184 - .L_183)
.L_183:
        /*000c*/ 	.word	0x00000000
        /*0010*/ 	.short	0x000b
        /*0012*/ 	.short	0x0050
        /*0014*/ 	.byte	0x00, 0xf5, 0x21, 0x00


	//----- nvinfo : EIATTR_KPARAM_INFO
	.align		4
.L_184:
        /*0018*/ 	.byte	0x04, 0x17
        /*001a*/ 	.short	(.L_186 - .L_185)
.L_185:
        /*001c*/ 	.word	0x00000000
        /*0020*/ 	.short	0x000a
        /*0022*/ 	.short	0x0048
        /*0024*/ 	.byte	0x00, 0xf5, 0x21, 0x00


	//----- nvinfo : EIATTR_KPARAM_INFO
	.align		4
.L_186:
        /*0028*/ 	.byte	0x04, 0x17
        /*002a*/ 	.short	(.L_188 - .L_187)
.L_187:
        /*002c*/ 	.word	0x00000000
        /*0030*/ 	.short	0x0009
        /*0032*/ 	.short	0x0040
        /*0034*/ 	.byte	0x00, 0xf5, 0x21, 0x00


	//----- nvinfo : EIATTR_KPARAM_INFO
	.align		4
.L_188:
        /*0038*/ 	.byte	0x04, 0x17
        /*003a*/ 	.short	(.L_190 - .L_189)
.L_189:
        /*003c*/ 	.word	0x00000000
        /*0040*/ 	.short	0x0008
        /*0042*/ 	.short	0x0038
        /*0044*/ 	.byte	0x00, 0xf5, 0x21, 0x00


	//----- nvinfo : EIATTR_KPARAM_INFO
	.align		4
.L_190:
        /*0048*/ 	.byte	0x04, 0x17
        /*004a*/ 	.short	(.L_192 - .L_191)
.L_191:
        /*004c*/ 	.word	0x00000000
        /*0050*/ 	.short	0x0007
        /*0052*/ 	.short	0x0030
        /*0054*/ 	.byte	0x00, 0xf5, 0x21, 0x00


	//----- nvinfo : EIATTR_KPARAM_INFO
	.align		4
.L_192:
        /*0058*/ 	.byte	0x04, 0x17
        /*005a*/ 	.short	(.L_194 - .L_193)
.L_193:
        /*005c*/ 	.word	0x00000000
        /*0060*/ 	.short	0x0006
        /*0062*/ 	.short	0x0028
        /*0064*/ 	.byte	0x00, 0xf5, 0x21, 0x00


	//----- nvinfo : EIATTR_KPARAM_INFO
	.align		4
.L_194:
        /*0068*/ 	.byte	0x04, 0x17
        /*006a*/ 	.short	(.L_196 - .L_195)
.L_195:
        /*006c*/ 	.word	0x00000000
        /*0070*/ 	.short	0x0005
        /*0072*/ 	.short	0x0020
        /*0074*/ 	.byte	0x00, 0xf5, 0x21, 0x00


	//----- nvinfo : EIATTR_KPARAM_INFO
	.align		4
.L_196:
        /*0078*/ 	.byte	0x04, 0x17
        /*007a*/ 	.short	(.L_198 - .L_197)
.L_197:
        /*007c*/ 	.word	0x00000000
        /*0080*/ 	.short	0x0004
        /*0082*/ 	.short	0x0018
        /*0084*/ 	.byte	0x00, 0xf5, 0x21, 0x00


	//----- nvinfo : EIATTR_KPARAM_INFO
	.align		4
.L_198:
        /*0088*/ 	.byte	0x04, 0x17
        /*008a*/ 	.short	(.L_200 - .L_199)
.L_199:
        /*008c*/ 	.word	0x00000000
        /*0090*/ 	.short	0x0003
        /*0092*/ 	.short	0x0010
        /*0094*/ 	.byte	0x00, 0xf5, 0x21, 0x00


	//----- nvinfo : EIATTR_KPARAM_INFO
	.align		4
.L_200:
        /*0098*/ 	.byte	0x04, 0x17
        /*009a*/ 	.short	(.L_202 - .L_201)
.L_201:
        /*009c*/ 	.word	0x00000000
        /*00a0*/ 	.short	0x0002
        /*00a2*/ 	.short	0x0008
        /*00a4*/ 	.byte	0x00, 0xf0, 0x11, 0x00


	//----- nvinfo : EIATTR_KPARAM_INFO
	.align		4
.L_202:
        /*00a8*/ 	.byte	0x04, 0x17
        /*00aa*/ 	.short	(.L_204 - .L_203)
.L_203:
        /*00ac*/ 	.word	0x00000000
        /*00b0*/ 	.short	0x0001
        /*00b2*/ 	.short	0x0004
        /*00b4*/ 	.byte	0x00, 0xf0, 0x11, 0x00


	//----- nvinfo : EIATTR_KPARAM_INFO
	.align		4
.L_204:
        /*00b8*/ 	.byte	0x04, 0x17
        /*00ba*/ 	.short	(.L_206 - .L_205)
.L_205:
        /*00bc*/ 	.word	0x00000000
        /*00c0*/ 	.short	0x0000
        /*00c2*/ 	.short	0x0000
        /*00c4*/ 	.byte	0x00, 0xf0, 0x11, 0x00


	//----- nvinfo : EIATTR_SPARSE_MMA_MASK
	.align		4
.L_206:
        /*00c8*/ 	.byte	0x03, 0x50
        /*00ca*/ 	.short	0x0000


	//----- nvinfo : EIATTR_MAXREG_COUNT
	.align		4
        /*00cc*/ 	.byte	0x03, 0x1b
        /*00ce*/ 	.short	0x00ff


	//----- nvinfo : EIATTR_MERCURY_ISA_VERSION
	.align		4
        /*00d0*/ 	.byte	0x03, 0x5f
        /*00d2*/ 	.short	0x0101


	//----- nvinfo : EIATTR_VRC_CTA_INIT_COUNT
	.align		4
        /*00d4*/ 	.byte	0x02, 0x4a
	.zero		1
	.zero		1


	//----- nvinfo : EIATTR_EXIT_INSTR_OFFSETS
	.align		4
        /*00d8*/ 	.byte	0x04, 0x1c
        /*00da*/ 	.short	(.L_208 - .L_207)


	//   ....[0]....
.L_207:
        /*00dc*/ 	.word	0x00000110


	//   ....[1]....
        /*00e0*/ 	.word	0x000003f0


	//----- nvinfo : EIATTR_CBANK_PARAM_SIZE
	.align		4
.L_208:
        /*00e4*/ 	.byte	0x03, 0x19
        /*00e6*/ 	.short	0x0058


	//----- nvinfo : EIATTR_PARAM_CBANK
	.align		4
        /*00e8*/ 	.byte	0x04, 0x0a
        /*00ea*/ 	.short	(.L_210 - .L_209)
	.align		4
.L_209:
        /*00ec*/ 	.word	index@(.nv.constant0._Z6corr_viiiPfS_S_S_S_S_S_S_S_)
        /*00f0*/ 	.short	0x0380
        /*00f2*/ 	.short	0x0058


	//----- nvinfo : EIATTR_SW_WAR
	.align		4
.L_210:
        /*00f4*/ 	.byte	0x04, 0x36
        /*00f6*/ 	.short	(.L_212 - .L_211)
.L_211:
        /*00f8*/ 	.word	0x00000008
.L_212:


//--------------------- .nv.info._Z8poyntingiiiPfS_S_S_S_S_S_S_S_S_S_S_S_S_S_S_S_S_S_S_S_S_S_S_S_S_S_S_S_S_S_S_S_S_S_S_S_S_S_S_S_S_S_ --------------------------
	.section	.nv.info._Z8poyntingiiiPfS_S_S_S_S_S_S_S_S_S_S_S_S_S_S_S_S_S_S_S_S_S_S_S_S_S_S_S_S_S_S_S_S_S_S_S_S_S_S_S_S_S_,"",@"SHT_CUDA_INFO"
	.sectionflags	@""
	.align	4


	//----- nvinfo : EIATTR_CUDA_API_VERSION
	.align		4
        /*0000*/ 	.byte	0x04, 0x37
        /*0002*/ 	.short	(.L_214 - .L_213)
.L_213:
        /*0004*/ 	.word	0x00000082


	//----- nvinfo : EIATTR_KPARAM_INFO
	.align		4
.L_214:
        /*0008*/ 	.byte	0x04, 0x17
        /*000a*/ 	.short	(.L_216 - .L_215)
.L_215:
        /*000c*/ 	.word	0x00000000
        /*0010*/ 	.short	0x002d
        /*0012*/ 	.short	0x0160
        /*0014*/ 	.byte	0x00, 0xf5, 0x21, 0x00


	//----- nvinfo : EIATTR_KPARAM_INFO
	.align		4
.L_216:
        /*0018*/ 	.byte	0x04, 0x17
        /*001a*/ 	.short	(.L_218 - .L_217)
.L_217:
        /*001c*/ 	.word	0x00000000
        /*0020*/ 	.short	0x002c
        /*0022*/ 	.short	0x0158
        /*0024*/ 	.byte	0x00, 0xf5, 0x21, 0x00


	//----- nvinfo : EIATTR_KPARAM_INFO
	.align		4
.L_218:
        /*0028*/ 	.byte	0x04, 0x17
        /*002a*/ 	.short	(.L_220 - .L_219)
.L_219:
        /*002c*/ 	.word	0x00000000
        /*0030*/ 	.short	0x002b
        /*0032*/ 	.short	0x0150
        /*0034*/ 	.byte	0x00, 0xf5, 0x21, 0x00


	//----- nvinfo : EIATTR_KPARAM_INFO
	.align		4
.L_220:
        /*0038*/ 	.byte	0x04, 0x17
        /*003a*/ 	.short	(.L_222 - .L_221)
.L_221:
        /*003c*/ 	.word	0x00000000
        /*0040*/ 	.short	0x002a
        /*0042*/ 	.short	0x0148
        /*0044*/ 	.byte	0x00, 0xf5, 0x21, 0x00


	//----- nvinfo : EIATTR_KPARAM_INFO
	.align		4
.L_222:
        /*0048*/ 	.byte	0x04, 0x17
        /*004a*/ 	.short	(.L_224 - .L_223)
.L_223:
        /*004c*/ 	.word	0x00000000
        /*0050*/ 	.short	0x0029
        /*0052*/ 	.short	0x0140
        /*0054*/ 	.byte	0x00, 0xf5, 0x21, 0x00


	//----- nvinfo : EIATTR_KPARAM_INFO
	.align		4
.L_224:
        /*0058*/ 	.byte	0x04, 0x17
        /*005a*/ 	.short	(.L_226 - .L_225)
.L_225:
        /*005c*/ 	.word	0x00000000
        /*0060*/ 	.short	0x0028
        /*0062*/ 	.short	0x0138
        /*0064*/ 	.byte	0x00, 0xf5, 0x21, 0x00


	//----- nvinfo : EIATTR_KPARAM_INFO
	.align		4
.L_226:
        /*0068*/ 	.byte	0x04, 0x17
        /*006a*/ 	.short	(.L_228 - .L_227)
.L_227:
        /*006c*/ 	.word	0x00000000
        /*0070*/ 	.short	0x0027
        /*0072*/ 	.short	0x0130
        /*0074*/ 	.byte	0x00, 0xf5, 0x21, 0x00


	//----- nvinfo : EIATTR_KPARAM_INFO
	.align		4
.L_228:
        /*0078*/ 	.byte	0x04, 0x17
        /*007a*/ 	.short	(.L_230 - .L_229)
.L_229:
        /*007c*/ 	.word	0x00000000
        /*0080*/ 	.short	0x0026
        /*0082*/ 	.short	0x0128
        /*0084*/ 	.byte	0x00, 0xf5, 0x21, 0x00


	//----- nvinfo : EIATTR_KPARAM_INFO
	.align		4
.L_230:
        /*0088*/ 	.byte	0x04, 0x17
        /*008a*/ 	.short	(.L_232 - .L_231)
.L_231:
        /*008c*/ 	.word	0x00000000
        /*0090*/ 	.short	0x0025
        /*0092*/ 	.short	0x0120
        /*0094*/ 	.byte	0x00, 0xf5, 0x21, 0x00


	//----- nvinfo : EIATTR_KPARAM_INFO
	.align		4
.L_232:
        /*0098*/ 	.byte	0x04, 0x17
        /*009a*/ 	.short	(.L_234 - .L_233)
.L_233:
        /*009c*/ 	.word	0x00000000
        /*00a0*/ 	.short	0x0024
        /*00a2*/ 	.short	0x0118
        /*00a4*/ 	.byte	0x00, 0xf5, 0x21, 0x00


	//----- nvinfo : EIATTR_KPARAM_INFO
	.align		4
.L_234:
        /*00a8*/ 	.byte	0x04, 0x17
        /*00aa*/ 	.short	(.L_236 - .L_235)
.L_235:
        /*00ac*/ 	.word	0x00000000
        /*00b0*/ 	.short	0x0023
        /*00b2*/ 	.short	0x0110
        /*00b4*/ 	.byte	0x00, 0xf5, 0x21, 0x00


	//----- nvinfo : EIATTR_KPARAM_INFO
	.align		4
.L_236:
        /*00b8*/ 	.byte	0x04, 0x17
        /*00ba*/ 	.short	(.L_238 - .L_237)
.L_237:
        /*00bc*/ 	.word	0x00000000
        /*00c0*/ 	.short	0x0022
        /*00c2*/ 	.short	0x0108
        /*00c4*/ 	.byte	0x00, 0xf5, 0x21, 0x00


	//----- nvinfo : EIATTR_KPARAM_INFO
	.align		4
.L_238:
        /*00c8*/ 	.byte	0x04, 0x17
        /*00ca*/ 	.short	(.L_240 - .L_239)
.L_239:
        /*00cc*/ 	.word	0x00000000
        /*00d0*/ 	.short	0x0021
        /*00d2*/ 	.short	0x0100
        /*00d4*/ 	.byte	0x00, 0xf5, 0x21, 0x00


	//----- nvinfo : EIATTR_KPARAM_INFO
	.align		4
.L_240:
        /*00d8*/ 	.byte	0x04, 0x17
        /*00da*/ 	.short	(.L_242 - .L_241)
.L_241:
        /*00dc*/ 	.word	0x00000000
        /*00e0*/ 	.short	0x0020
        /*00e2*/ 	.short	0x00f8
        /*00e4*/ 	.byte	0x00, 0xf5, 0x21, 0x00


	//----- nvinfo : EIATTR_KPARAM_INFO
	.align		4
.L_242:
        /*00e8*/ 	.byte	0x04, 0x17
        /*00ea*/ 	.short	(.L_244 - .L_243)
.L_243:
        /*00ec*/ 	.word	0x00000000
        /*00f0*/ 	.short	0x001f
        /*00f2*/ 	.short	0x00f0
        /*00f4*/ 	.byte	0x00, 0xf5, 0x21, 0x00


	//----- nvinfo : EIATTR_KPARAM_INFO
	.align		4
.L_244:
        /*00f8*/ 	.byte	0x04, 0x17
        /*00fa*/ 	.short	(.L_246 - .L_245)
.L_245:
        /*00fc*/ 	.word	0x00000000
        /*0100*/ 	.short	0x001e
        /*0102*/ 	.short	0x00e8
        /*0104*/ 	.byte	0x00, 0xf5, 0x21, 0x00


	//----- nvinfo : EIATTR_KPARAM_INFO
	.align		4
.L_246:
        /*0108*/ 	.byte	0x04, 0x17
        /*010a*/ 	.short	(.L_248 - .L_247)
.L_247:
        /*010c*/ 	.word	0x00000000
        /*0110*/ 	.short	0x001d
        /*0112*/ 	.short	0x00e0
        /*0114*/ 	.byte	0x00, 0xf5, 0x21, 0x00


	//----- nvinfo : EIATTR_KPARAM_INFO
	.align		4
.L_248:
        /*0118*/ 	.byte	0x04, 0x17
        /*011a*/ 	.short	(.L_250 - .L_249)
.L_249:
        /*011c*/ 	.word	0x00000000
        /*0120*/ 	.short	0x001c
        /*0122*/ 	.short	0x00d8
        /*0124*/ 	.byte	0x00, 0xf5, 0x21, 0x00


	//----- nvinfo : EIATTR_KPARAM_INFO
	.align		4
.L_250:
        /*0128*/ 	.byte	0x04, 0x17
        /*012a*/ 	.short	(.L_252 - .L_251)
.L_251:
        /*012c*/ 	.word	0x00000000
        /*0130*/ 	.short	0x001b
        /*0132*/ 	.short	0x00d0
        /*0134*/ 	.byte	0x00, 0xf5, 0x21, 0x00


	//----- nvinfo : EIATTR_KPARAM_INFO
	.align		4
.L_252:
        /*0138*/ 	.byte	0x04, 0x17
        /*013a*/ 	.short	(.L_254 - .L_253)
.L_253:
        /*013c*/ 	.word	0x00000000
        /*0140*/ 	.short	0x001a
        /*0142*/ 	.short	0x00c8
        /*0144*/ 	.byte	0x00, 0xf5, 0x21, 0x00


	//----- nvinfo : EIATTR_KPARAM_INFO
	.align		4
.L_254:
        /*0148*/ 	.byte	0x04, 0x17
        /*014a*/ 	.short	(.L_256 - .L_255)
.L_255:
        /*014c*/ 	.word	0x00000000
        /*0150*/ 	.short	0x0019
        /*0152*/ 	.short	0x00c0
        /*0154*/ 	.byte	0x00, 0xf5, 0x21, 0x00


	//----- nvinfo : EIATTR_KPARAM_INFO
	.align		4
.L_256:
        /*0158*/ 	.byte	0x04, 0x17
        /*015a*/ 	.short	(.L_258 - .L_257)
.L_257:
        /*015c*/ 	.word	0x00000000
        /*0160*/ 	.short	0x0018
        /*0162*/ 	.short	0x00b8
        /*0164*/ 	.byte	0x00, 0xf5, 0x21, 0x00


	//----- nvinfo : EIATTR_KPARAM_INFO
	.align		4
.L_258:
        /*0168*/ 	.byte	0x04, 0x17
        /*016a*/ 	.short	(.L_260 - .L_259)
.L_259:
        /*016c*/ 	.word	0x00000000
        /*0170*/ 	.short	0x0017
        /*0172*/ 	.short	0x00b0
        /*0174*/ 	.byte	0x00, 0xf5, 0x21, 0x00


	//----- nvinfo : EIATTR_KPARAM_INFO
	.align		4
.L_260:
        /*0178*/ 	.byte	0x04, 0x17
        /*017a*/ 	.short	(.L_262 - .L_261)
.L_261:
        /*017c*/ 	.word	0x00000000
        /*0180*/ 	.short	0x0016
        /*0182*/ 	.short	0x00a8
        /*0184*/ 	.byte	0x00, 0xf5, 0x21, 0x00


	//----- nvinfo : EIATTR_KPARAM_INFO
	.align		4
.L_262:
        /*0188*/ 	.byte	0x04, 0x17
        /*018a*/ 	.short	(.L_264 - .L_263)
.L_263:
        /*018c*/ 	.word	0x00000000
        /*0190*/ 	.short	0x0015
        /*0192*/ 	.short	0x00a0
        /*0194*/ 	.byte	0x00, 0xf5, 0x21, 0x00


	//----- nvinfo : EIATTR_KPARAM_INFO
	.align		4
.L_264:
        /*0198*/ 	.byte	0x04, 0x17
        /*019a*/ 	.short	(.L_266 - .L_265)
.L_265:
        /*019c*/ 	.word	0x00000000
        /*01a0*/ 	.short	0x0014
        /*01a2*/ 	.short	0x0098
        /*01a4*/ 	.byte	0x00, 0xf5, 0x21, 0x00


	//----- nvinfo : EIATTR_KPARAM_INFO
	.align		4
.L_266:
        /*01a8*/ 	.byte	0x04, 0x17
        /*01aa*/ 	.short	(.L_268 - .L_267)
.L_267:
        /*01ac*/ 	.word	0x00000000
        /*01b0*/ 	.short	0x0013
        /*01b2*/ 	.short	0x0090
        /*01b4*/ 	.byte	0x00, 0xf5, 0x21, 0x00


	//----- nvinfo : EIATTR_KPARAM_INFO
	.align		4
.L_268:
        /*01b8*/ 	.byte	0x04, 0x17
        /*01ba*/ 	.short	(.L_270 - .L_269)
.L_269:
        /*01bc*/ 	.word	0x00000000
        /*01c0*/ 	.short	0x0012
        /*01c2*/ 	.short	0x0088
        /*01c4*/ 	.byte	0x00, 0xf5, 0x21, 0x00


	//----- nvinfo : EIATTR_KPARAM_INFO
	.align		4
.L_270:
        /*01c8*/ 	.byte	0x04, 0x17
        /*01ca*/ 	.short	(.L_272 - .L_271)
.L_271:
        /*01cc*/ 	.word	0x00000000
        /*01d0*/ 	.short	0x0011
        /*01d2*/ 	.short	0x0080
        /*01d4*/ 	.byte	0x00, 0xf5, 0x21, 0x00


	//----- nvinfo : EIATTR_KPARAM_INFO
	.align		4
.L_272:
        /*01d8*/ 	.byte	0x04, 0x17
        /*01da*/ 	.short	(.L_274 - .L_273)
.L_273:
        /*01dc*/ 	.word	0x00000000
        /*01e0*/ 	.short	0x0010
        /*01e2*/ 	.short	0x0078
        /*01e4*/ 	.byte	0x00, 0xf5, 0x21, 0x00


	//----- nvinfo : EIATTR_KPARAM_INFO
	.align		4
.L_274:
        /*01e8*/ 	.byte	0x04, 0x17
        /*01ea*/ 	.short	(.L_276 - .L_275)
.L_275:
        /*01ec*/ 	.word	0x00000000
        /*01f0*/ 	.short	0x000f
        /*01f2*/ 	.short	0x0070
        /*01f4*/ 	.byte	0x00, 0xf5, 0x21, 0x00


	//----- nvinfo : EIATTR_KPARAM_INFO
	.align		4
.L_276:
        /*01f8*/ 	.byte	0x04, 0x17
        /*01fa*/ 	.short	(.L_278 - .L_277)
.L_277:
        /*01fc*/ 	.word	0x00000000
        /*0200*/ 	.short	0x000e
        /*0202*/ 	.short	0x0068
        /*0204*/ 	.byte	0x00, 0xf5, 0x21, 0x00


	//----- nvinfo : EIATTR_KPARAM_INFO
	.align		4
.L_278:
        /*0208*/ 	.byte	0x04, 0x17
        /*020a*/ 	.short	(.L_280 - .L_279)
.L_279:
        /*020c*/ 	.word	0x00000000
        /*0210*/ 	.short	0x000d
        /*0212*/ 	.short	0x0060
        /*0214*/ 	.byte	0x00, 0xf5, 0x21, 0x00


	//----- nvinfo : EIATTR_KPARAM_INFO
	.align		4
.L_280:
        /*0218*/ 	.byte	0x04, 0x17
        /*021a*/ 	.short	(.L_282 - .L_281)
.L_281:
        /*021c*/ 	.word	0x00000000
        /*0220*/ 	.short	0x000c
        /*0222*/ 	.short	0x0058
        /*0224*/ 	.byte	0x00, 0xf5, 0x21, 0x00


	//----- nvinfo : EIATTR_KPARAM_INFO
	.align		4
.L_282:
        /*0228*/ 	.byte	0x04, 0x17
        /*022a*/ 	.short	(.L_284 - .L_283)
.L_283:
        /*022c*/ 	.word	0x00000000
        /*0230*/ 	.short	0x000b
        /*0232*/ 	.short	0x0050
        /*0234*/ 	.byte	0x00, 0xf5, 0x21, 0x00


	//----- nvinfo : EIATTR_KPARAM_INFO
	.align		4
.L_284:
        /*0238*/ 	.byte	0x04, 0x17
        /*023a*/ 	.short	(.L_286 - .L_285)
.L_285:
        /*023c*/ 	.word	0x00000000
        /*0240*/ 	.short	0x000a
        /*0242*/ 	.short	0x0048
        /*0244*/ 	.byte	0x00, 0xf5, 0x21, 0x00


	//----- nvinfo : EIATTR_KPARAM_INFO
	.align		4
.L_286:
        /*0248*/ 	.byte	0x04, 0x17
        /*024a*/ 	.short	(.L_288 - .L_287)
.L_287:
        /*024c*/ 	.word	0x00000000
        /*0250*/ 	.short	0x0009
        /*0252*/ 	.short	0x0040
        /*0254*/ 	.byte	0x00, 0xf5, 0x21, 0x00


	//----- nvinfo : EIATTR_KPARAM_INFO
	.align		4
.L_288:
        /*0258*/ 	.byte	0x04, 0x17
        /*025a*/ 	.short	(.L_290 - .L_289)
.L_289:
        /*025c*/ 	.word	0x00000000
        /*0260*/ 	.short	0x0008
        /*0262*/ 	.short	0x0038
        /*0264*/ 	.byte	0x00, 0xf5, 0x21, 0x00


	//----- nvinfo : EIATTR_KPARAM_INFO
	.align		4
.L_290:
        /*0268*/ 	.byte	0x04, 0x17
        /*026a*/ 	.short	(.L_292 - .L_291)
.L_291:
        /*026c*/ 	.word	0x00000000
        /*0270*/ 	.short	0x0007
        /*0272*/ 	.short	0x0030
        /*0274*/ 	.byte	0x00, 0xf5, 0x21, 0x00


	//----- nvinfo : EIATTR_KPARAM_INFO
	.align		4
.L_292:
        /*0278*/ 	.byte	0x04, 0x17
        /*027a*/ 	.short	(.L_294 - .L_293)
.L_293:
        /*027c*/ 	.word	0x00000000
        /*0280*/ 	.short	0x0006
        /*0282*/ 	.short	0x0028
        /*0284*/ 	.byte	0x00, 0xf5, 0x21, 0x00


	//----- nvinfo : EIATTR_KPARAM_INFO
	.align		4
.L_294:
        /*0288*/ 	.byte	0x04, 0x17
        /*028a*/ 	.short	(.L_296 - .L_295)
.L_295:
        /*028c*/ 	.word	0x00000000
        /*0290*/ 	.short	0x0005
        /*0292*/ 	.short	0x0020
        /*0294*/ 	.byte	0x00, 0xf5, 0x21, 0x00


	//----- nvinfo : EIATTR_KPARAM_INFO
	.align		4
.L_296:
        /*0298*/ 	.byte	0x04, 0x17
        /*029a*/ 	.short	(.L_298 - .L_297)
.L_297:
        /*029c*/ 	.word	0x00000000
        /*02a0*/ 	.short	0x0004
        /*02a2*/ 	.short	0x0018
        /*02a4*/ 	.byte	0x00, 0xf5, 0x21, 0x00


	//----- nvinfo : EIATTR_KPARAM_INFO
	.align		4
.L_298:
        /*02a8*/ 	.byte	0x04, 0x17
        /*02aa*/ 	.short	(.L_300 - .L_299)
.L_299:
        /*02ac*/ 	.word	0x00000000
        /*02b0*/ 	.short	0x0003
        /*02b2*/ 	.short	0x0010
        /*02b4*/ 	.byte	0x00, 0xf5, 0x21, 0x00


	//----- nvinfo : EIATTR_KPARAM_INFO
	.align		4
.L_300:
        /*02b8*/ 	.byte	0x04, 0x17
        /*02ba*/ 	.short	(.L_302 - .L_301)
.L_301:
        /*02bc*/ 	.word	0x00000000
        /*02c0*/ 	.short	0x0002
        /*02c2*/ 	.short	0x0008
        /*02c4*/ 	.byte	0x00, 0xf0, 0x11, 0x00


	//----- nvinfo : EIATTR_KPARAM_INFO
	.align		4
.L_302:
        /*02c8*/ 	.byte	0x04, 0x17
        /*02ca*/ 	.short	(.L_304 - .L_303)
.L_303:
        /*02cc*/ 	.word	0x00000000
        /*02d0*/ 	.short	0x0001
        /*02d2*/ 	.short	0x0004
        /*02d4*/ 	.byte	0x00, 0xf0, 0x11, 0x00


	//----- nvinfo : EIATTR_KPARAM_INFO
	.align		4
.L_304:
        /*02d8*/ 	.byte	0x04, 0x17
        /*02da*/ 	.short	(.L_306 - .L_305)
.L_305:
        /*02dc*/ 	.word	0x00000000
        /*02e0*/ 	.short	0x0000
        /*02e2*/ 	.short	0x0000
        /*02e4*/ 	.byte	0x00, 0xf0, 0x11, 0x00


	//----- nvinfo : EIATTR_SPARSE_MMA_MASK
	.align		4
.L_306:
        /*02e8*/ 	.byte	0x03, 0x50
        /*02ea*/ 	.short	0x0000


	//----- nvinfo : EIATTR_MAXREG_COUNT
	.align		4
        /*02ec*/ 	.byte	0x03, 0x1b
        /*02ee*/ 	.short	0x00ff


	//----- nvinfo : EIATTR_MERCURY_ISA_VERSION
	.align		4
        /*02f0*/ 	.byte	0x03, 0x5f
        /*02f2*/ 	.short	0x0101


	//----- nvinfo : EIATTR_VRC_CTA_INIT_COUNT
	.align		4
        /*02f4*/ 	.byte	0x02, 0x4a
	.zero		1
	.zero		1


	//----- nvinfo : EIATTR_EXIT_INSTR_OFFSETS
	.align		4
        /*02f8*/ 	.byte	0x04, 0x1c
        /*02fa*/ 	.short	(.L_308 - .L_307)


	//   ....[0]....
.L_307:
        /*02fc*/ 	.word	0x00000110


	//   ....[1]....
        /*0300*/ 	.word	0x000011d0


	//----- nvinfo : EIATTR_CBANK_PARAM_SIZE
	.align		4
.L_308:
        /*0304*/ 	.byte	0x03, 0x19
        /*0306*/ 	.short	0x0168


	//----- nvinfo : EIATTR_PARAM_CBANK
	.align		4
        /*0308*/ 	.byte	0x04, 0x0a
        /*030a*/ 	.short	(.L_310 - .L_309)
	.align		4
.L_309:
        /*030c*/ 	.word	index@(.nv.constant0._Z8poyntingiiiPfS_S_S_S_S_S_S_S_S_S_S_S_S_S_S_S_S_S_S_S_S_S_S_S_S_S_S_S_S_S_S_S_S_S_S_S_S_S_S_S_S_S_)
        /*0310*/ 	.short	0x0380
        /*0312*/ 	.short	0x0168


	//----- nvinfo : EIATTR_SW_WAR
	.align		4
.L_310:
        /*0314*/ 	.byte	0x04, 0x36
        /*0316*/ 	.short	(.L_312 - .L_311)
.L_311:
        /*0318*/ 	.word	0x00000008
.L_312:


//--------------------- .nv.info._Z8rt_u_resiiPfS_S_S_S_S_S_S_S_S_S_S_S_S_S_S_S_S_S_S_S_S_S_S_S_S_S_S_S_S_ --------------------------
	.section	.nv.info._Z8rt_u_resiiPfS_S_S_S_S_S_S_S_S_S_S_S_S_S_S_S_S_S_S_S_S_S_S_S_S_S_S_S_S_,"",@"SHT_CUDA_INFO"
	.sectionflags	@""
	.align	4


	//----- nvinfo : EIATTR_CUDA_API_VERSION
	.align		4
        /*0000*/ 	.byte	0x04, 0x37
        /*0002*/ 	.short	(.L_314 - .L_313)
.L_313:
        /*0004*/ 	.word	0x00000082


	//----- nvinfo : EIATTR_KPARAM_INFO
	.align		4
.L_314:
        /*0008*/ 	.byte	0x04, 0x17
        /*000a*/ 	.short	(.L_316 - .L_315)
.L_315:
        /*000c*/ 	.word	0x00000000
        /*0010*/ 	.short	0x001f
        /*0012*/ 	.short	0x00f0
        /*0014*/ 	.byte	0x00, 0xf5, 0x21, 0x00


	//----- nvinfo : EIATTR_KPARAM_INFO
	.align		4
.L_316:
        /*0018*/ 	.byte	0x04, 0x17
        /*001a*/ 	.short	(.L_318 - .L_317)
.L_317:
        /*001c*/ 	.word	0x00000000
        /*0020*/ 	.short	0x001e
        /*0022*/ 	.short	0x00e8
        /*0024*/ 	.byte	0x00, 0xf5, 0x21, 0x00


	//----- nvinfo : EIATTR_KPARAM_INFO
	.align		4
.L_318:
        /*0028*/ 	.byte	0x04, 0x17
        /*002a*/ 	.short	(.L_320 - .L_319)
.L_319:
        /*002c*/ 	.word	0x00000000
        /*0030*/ 	.short	0x001d
        /*0032*/ 	.short	0x00e0
        /*0034*/ 	.byte	0x00, 0xf5, 0x21, 0x00


	//----- nvinfo : EIATTR_KPARAM_INFO
	.align		4
.L_320:
        /*0038*/ 	.byte	0x04, 0x17
        /*003a*/ 	.short	(.L_322 - .L_321)
.L_321:
        /*003c*/ 	.word	0x00000000
        /*0040*/ 	.short	0x001c
        /*0042*/ 	.short	0x00d8
        /*0044*/ 	.byte	0x00, 0xf5, 0x21, 0x00


	//----- nvinfo : EIATTR_KPARAM_INFO
	.align		4
.L_322:
        /*0048*/ 	.byte	0x04, 0x17
        /*004a*/ 	.short	(.L_324 - .L_323)
.L_323:
        /*004c*/ 	.word	0x00000000
        /*0050*/ 	.short	0x001b
        /*0052*/ 	.short	0x00d0
        /*0054*/ 	.byte	0x00, 0xf5, 0x21, 0x00


	//----- nvinfo : EIATTR_KPARAM_INFO
	.align		4
.L_324:
        /*0058*/ 	.byte	0x04, 0x17
        /*005a*/ 	.short	(.L_326 - .L_325)
.L_325:
        /*005c*/ 	.word	0x00000000
        /*0060*/ 	.short	0x001a
        /*0062*/ 	.short	0x00c8
        /*0064*/ 	.byte	0x00, 0xf5, 0x21, 0x00


	//----- nvinfo : EIATTR_KPARAM_INFO
	.align		4
.L_326:
        /*0068*/ 	.byte	0x04, 0x17
        /*006a*/ 	.short	(.L_328 - .L_327)
.L_327:
        /*006c*/ 	.word	0x00000000
        /*0070*/ 	.short	0x0019
        /*0072*/ 	.short	0x00c0
        /*0074*/ 	.byte	0x00, 0xf5, 0x21, 0x00


	//----- nvinfo : EIATTR_KPARAM_INFO
	.align		4
.L_328:
        /*0078*/ 	.byte	0x04, 0x17
        /*007a*/ 	.short	(.L_330 - .L_329)
.L_329:
        /*007c*/ 	.word	0x00000000
        /*0080*/ 	.short	0x0018
        /*0082*/ 	.short	0x00b8
        /*0084*/ 	.byte	0x00, 0xf5, 0x21, 0x00


	//----- nvinfo : EIATTR_KPARAM_INFO
	.align		4
.L_330:
        /*0088*/ 	.byte	0x04, 0x17
        /*008a*/ 	.short	(.L_332 - .L_331)
.L_331:
        /*008c*/ 	.word	0x00000000
        /*0090*/ 	.short	0x0017
        /*0092*/ 	.short	0x00b0
        /*0094*/ 	.byte	0x00, 0xf5, 0x21, 0x00


	//----- nvinfo : EIATTR_KPARAM_INFO
	.align		4
.L_332:
        /*0098*/ 	.byte	0x04, 0x17
        /*009a*/ 	.short	(.L_334 - .L_333)
.L_333:
        /*009c*/ 	.word	0x00000000
        /*00a0*/ 	.short	0x0016
        /*00a2*/ 	.short	0x00a8
        /*00a4*/ 	.byte	0x00, 0xf5, 0x21, 0x00


	//----- nvinfo : EIATTR_KPARAM_INFO
	.align		4
.L_334:
        /*00a8*/ 	.byte	0x04, 0x17
        /*00aa*/ 	.short	(.L_336 - .L_335)
.L_335:
        /*00ac*/ 	.word	0x00000000
        /*00b0*/ 	.short	0x0015
        /*00b2*/ 	.short	0x00a0
        /*00b4*/ 	.byte	0x00, 0xf5, 0x21, 0x00


	//----- nvinfo : EIATTR_KPARAM_INFO
	.align		4
.L_336:
        /*00b8*/ 	.byte	0x04, 0x17
        /*00ba*/ 	.short	(.L_338 - .L_337)
.L_337:
        /*00bc*/ 	.word	0x00000000
        /*00c0*/ 	.short	0x0014
        /*00c2*/ 	.short	0x0098
        /*00c4*/ 	.byte	0x00, 0xf5, 0x21, 0x00


	//----- nvinfo : EIATTR_KPARAM_INFO
	.align		4
.L_338:
        /*00c8*/ 	.byte	0x04, 0x17
        /*00ca*/ 	.short	(.L_340 - .L_339)
.L_339:
        /*00cc*/ 	.word	0x00000000
        /*00d0*/ 	.short	0x0013
        /*00d2*/ 	.short	0x0090
        /*00d4*/ 	.byte	0x00, 0xf5, 0x21, 0x00


	//----- nvinfo : EIATTR_KPARAM_INFO
	.align		4
.L_340:
        /*00d8*/ 	.byte	0x04, 0x17
        /*00da*/ 	.short	(.L_342 - .L_341)
.L_341:
        /*00dc*/ 	.word	0x00000000
        /*00e0*/ 	.short	0x0012
        /*00e2*/ 	.short	0x0088
        /*00e4*/ 	.byte	0x00, 0xf5, 0x21, 0x00


	//----- nvinfo : EIATTR_KPARAM_INFO
	.align		4
.L_342:
        /*00e8*/ 	.byte	0x04, 0x17
        /*00ea*/ 	.short	(.L_344 - .L_343)
.L_343:
        /*00ec*/ 	.word	0x00000000
        /*00f0*/ 	.short	0x0011
        /*00f2*/ 	.short	0x0080
        /*00f4*/ 	.byte	0x00, 0xf5, 0x21, 0x00


	//----- nvinfo : EIATTR_KPARAM_INFO
	.align		4
.L_344:
        /*00f8*/ 	.byte	0x04, 0x17
        /*00fa*/ 	.short	(.L_346 - .L_345)
.L_345:
        /*00fc*/ 	.word	0x00000000
        /*0100*/ 	.short	0x0010
        /*0102*/ 	.short	0x0078
        /*0104*/ 	.byte	0x00, 0xf5, 0x21, 0x00


	//----- nvinfo : EIATTR_KPARAM_INFO
	.align		4
.L_346:
        /*0108*/ 	.byte	0x04, 0x17
        /*010a*/ 	.short	(.L_348 - .L_347)
.L_347:
        /*010c*/ 	.word	0x00000000
        /*0110*/ 	.short	0x000f
        /*0112*/ 	.short	0x0070
        /*0114*/ 	.byte	0x00, 0xf5, 0x21, 0x00


	//----- nvinfo : EIATTR_KPARAM_INFO
	.align		4
.L_348:
        /*0118*/ 	.byte	0x04, 0x17
        /*011a*/ 	.short	(.L_350 - .L_349)
.L_349:
        /*011c*/ 	.word	0x00000000
        /*0120*/ 	.short	0x000e
        /*0122*/ 	.short	0x0068
        /*0124*/ 	.byte	0x00, 0xf5, 0x21, 0x00


	//----- nvinfo : EIATTR_KPARAM_INFO
	.align		4
.L_350:
        /*0128*/ 	.byte	0x04, 0x17
        /*012a*/ 	.short	(.L_352 - .L_351)
.L_351:
        /*012c*/ 	.word	0x00000000
        /*0130*/ 	.short	0x000d
        /*0132*/ 	.short	0x0060
        /*0134*/ 	.byte	0x00, 0xf5, 0x21, 0x00


	//----- nvinfo : EIATTR_KPARAM_INFO
	.align		4
.L_352:
        /*0138*/ 	.byte	0x04, 0x17
        /*013a*/ 	.short	(.L_354 - .L_353)
.L_353:
        /*013c*/ 	.word	0x00000000
        /*0140*/ 	.short	0x000c
        /*0142*/ 	.short	0x0058
        /*0144*/ 	.byte	0x00, 0xf5, 0x21, 0x00


	//----- nvinfo : EIATTR_KPARAM_INFO
	.align		4
.L_354:
        /*0148*/ 	.byte	0x04, 0x17
        /*014a*/ 	.short	(.L_356 - .L_355)
.L_355:
        /*014c*/ 	.word	0x00000000
        /*0150*/ 	.short	0x000b
        /*0152*/ 	.short	0x0050
        /*0154*/ 	.byte	0x00, 0xf5, 0x21, 0x00


	//----- nvinfo : EIATTR_KPARAM_INFO
	.align		4
.L_356:
        /*0158*/ 	.byte	0x04, 0x17
        /*015a*/ 	.short	(.L_358 - .L_357)
.L_357:
        /*015c*/ 	.word	0x00000000
        /*0160*/ 	.short	0x000a
        /*0162*/ 	.short	0x0048
        /*0164*/ 	.byte	0x00, 0xf5, 0x21, 0x00


	//----- nvinfo : EIATTR_KPARAM_INFO
	.align		4
.L_358:
        /*0168*/ 	.byte	0x04, 0x17
        /*016a*/ 	.short	(.L_360 - .L_359)
.L_359:
        /*016c*/ 	.word	0x00000000
        /*0170*/ 	.short	0x0009
        /*0172*/ 	.short	0x0040
        /*0174*/ 	.byte	0x00, 0xf5, 0x21, 0x00


	//----- nvinfo : EIATTR_KPARAM_INFO
	.align		4
.L_360:
        /*0178*/ 	.byte	0x04, 0x17
        /*017a*/ 	.short	(.L_362 - .L_361)
.L_361:
        /*017c*/ 	.word	0x00000000
        /*0180*/ 	.short	0x0008
        /*0182*/ 	.short	0x0038
        /*0184*/ 	.byte	0x00, 0xf5, 0x21, 0x00


	//----- nvinfo : EIATTR_KPARAM_INFO
	.align		4
.L_362:
        /*0188*/ 	.byte	0x04, 0x17
        /*018a*/ 	.short	(.L_364 - .L_363)
.L_363:
        /*018c*/ 	.word	0x00000000
        /*0190*/ 	.short	0x0007
        /*0192*/ 	.short	0x0030
        /*0194*/ 	.byte	0x00, 0xf5, 0x21, 0x00


	//----- nvinfo : EIATTR_KPARAM_INFO
	.align		4
.L_364:
        /*0198*/ 	.byte	0x04, 0x17
        /*019a*/ 	.short	(.L_366 - .L_365)
.L_365:
        /*019c*/ 	.word	0x00000000
        /*01a0*/ 	.short	0x0006
        /*01a2*/ 	.short	0x0028
        /*01a4*/ 	.byte	0x00, 0xf5, 0x21, 0x00


	//----- nvinfo : EIATTR_KPARAM_INFO
	.align		4
.L_366:
        /*01a8*/ 	.byte	0x04, 0x17
        /*01aa*/ 	.short	(.L_368 - .L_367)
.L_367:
        /*01ac*/ 	.word	0x00000000
        /*01b0*/ 	.short	0x0005
        /*01b2*/ 	.short	0x0020
        /*01b4*/ 	.byte	0x00, 0xf5, 0x21, 0x00


	//----- nvinfo : EIATTR_KPARAM_INFO
	.align		4
.L_368:
        /*01b8*/ 	.byte	0x04, 0x17
        /*01ba*/ 	.short	(.L_370 - .L_369)
.L_369:
        /*01bc*/ 	.word	0x00000000
        /*01c0*/ 	.short	0x0004
        /*01c2*/ 	.short	0x0018
        /*01c4*/ 	.byte	0x00, 0xf5, 0x21, 0x00


	//----- nvinfo : EIATTR_KPARAM_INFO
	.align		4
.L_370:
        /*01c8*/ 	.byte	0x04, 0x17
        /*01ca*/ 	.short	(.L_372 - .L_371)
.L_371:
        /*01cc*/ 	.word	0x00000000
        /*01d0*/ 	.short	0x0003
        /*01d2*/ 	.short	0x0010
        /*01d4*/ 	.byte	0x00, 0xf5, 0x21, 0x00


	//----- nvinfo : EIATTR_KPARAM_INFO
	.align		4
.L_372:
        /*01d8*/ 	.byte	0x04, 0x17
        /*01da*/ 	.short	(.L_374 - .L_373)
.L_373:
        /*01dc*/ 	.word	0x00000000
        /*01e0*/ 	.short	0x0002
        /*01e2*/ 	.short	0x0008
        /*01e4*/ 	.byte	0x00, 0xf5, 0x21, 0x00


	//----- nvinfo : EIATTR_KPARAM_INFO
	.align		4
.L_374:
        /*01e8*/ 	.byte	0x04, 0x17
        /*01ea*/ 	.short	(.L_376 - .L_375)
.L_375:
        /*01ec*/ 	.word	0x00000000
        /*01f0*/ 	.short	0x0001
        /*01f2*/ 	.short	0x0004
        /*01f4*/ 	.byte	0x00, 0xf0, 0x11, 0x00


	//----- nvinfo : EIATTR_KPARAM_INFO
	.align		4
.L_376:
        /*01f8*/ 	.byte	0x04, 0x17
        /*01fa*/ 	.short	(.L_378 - .L_377)
.L_377:
        /*01fc*/ 	.word	0x00000000
        /*0200*/ 	.short	0x0000
        /*0202*/ 	.short	0x0000
        /*0204*/ 	.byte	0x00, 0xf0, 0x11, 0x00


	//----- nvinfo : EIATTR_SPARSE_MMA_MASK
	.align		4
.L_378:
        /*0208*/ 	.byte	0x03, 0x50
        /*020a*/ 	.short	0x0000


	//----- nvinfo : EIATTR_MAXREG_COUNT
	.align		4
        /*020c*/ 	.byte	0x03, 0x1b
        /*020e*/ 	.short	0x00ff


	//----- nvinfo : EIATTR_MERCURY_ISA_VERSION
	.align		4
        /*0210*/ 	.byte	0x03, 0x5f
        /*0212*/ 	.short	0x0101


	//----- nvinfo : EIATTR_VRC_CTA_INIT_COUNT
	.align		4
        /*0214*/ 	.byte	0x02, 0x4a
	.zero		1
	.zero		1


	//----- nvinfo : EIATTR_EXIT_INSTR_OFFSETS
	.align		4
        /*0218*/ 	.byte	0x04, 0x1c
        /*021a*/ 	.short	(.L_380 - .L_379)


	//   ....[0]....
.L_379:
        /*021c*/ 	.word	0x00000100


	//   ....[1]....
        /*0220*/ 	.word	0x00002650


	//----- nvinfo : EIATTR_CRS_STACK_SIZE
	.align		4
.L_380:
        /*0224*/ 	.byte	0x04, 0x1e
        /*0226*/ 	.short	(.L_382 - .L_381)
.L_381:
        /*0228*/ 	.word	0x00000000


	//----- nvinfo : EIATTR_CBANK_PARAM_SIZE
	.align		4
.L_382:
        /*022c*/ 	.byte	0x03, 0x19
        /*022e*/ 	.short	0x00f8


	//----- nvinfo : EIATTR_PARAM_CBANK
	.align		4
        /*0230*/ 	.byte	0x04, 0x0a
        /*0232*/ 	.short	(.L_384 - .L_383)
	.align		4
.L_383:
        /*0234*/ 	.word	index@(.nv.constant0._Z8rt_u_resiiPfS_S_S_S_S_S_S_S_S_S_S_S_S_S_S_S_S_S_S_S_S_S_S_S_S_S_S_S_S_)
        /*0238*/ 	.short	0x0380
        /*023a*/ 	.short	0x00f8


	//----- nvinfo : EIATTR_SW_WAR
	.align		4
.L_384:
        /*023c*/ 	.byte	0x04, 0x36
        /*023e*/ 	.short	(.L_386 - .L_385)
.L_385:
        /*0240*/ 	.word	0x00000008
.L_386:


//--------------------- .nv.info._Z8rt_s_resiiPfS_S_S_S_S_S_S_S_S_S_S_S_S_S_S_ --------------------------
	.section	.nv.info._Z8rt_s_resiiPfS_S_S_S_S_S_S_S_S_S_S_S_S_S_S_,"",@"SHT_CUDA_INFO"
	.sectionflags	@""
	.align	4


	//----- nvinfo : EIATTR_CUDA_API_VERSION
	.align		4
        /*0000*/ 	.byte	0x04, 0x37
        /*0002*/ 	.short	(.L_388 - .L_387)
.L_387:
        /*0004*/ 	.word	0x00000082


	//----- nvinfo : EIATTR_KPARAM_INFO
	.align		4
.L_388:
        /*0008*/ 	.byte	0x04, 0x17
        /*000a*/ 	.short	(.L_390 - .L_389)
.L_389:
        /*000c*/ 	.word	0x00000000
        /*0010*/ 	.short	0x0011
        /*0012*/ 	.short	0x0080
        /*0014*/ 	.byte	0x00, 0xf5, 0x21, 0x00


	//----- nvinfo : EIATTR_KPARAM_INFO
	.align		4
.L_390:
        /*0018*/ 	.byte	0x04, 0x17
        /*001a*/ 	.short	(.L_392 - .L_391)
.L_391:
        /*001c*/ 	.word	0x00000000
        /*0020*/ 	.short	0x0010
        /*0022*/ 	.short	0x0078
        /*0024*/ 	.byte	0x00, 0xf5, 0x21, 0x00


	//----- nvinfo : EIATTR_KPARAM_INFO
	.align		4
.L_392:
        /*0028*/ 	.byte	0x04, 0x17
        /*002a*/ 	.short	(.L_394 - .L_393)
.L_393:
        /*002c*/ 	.word	0x00000000
        /*0030*/ 	.short	0x000f
        /*0032*/ 	.short	0x0070
        /*0034*/ 	.byte	0x00, 0xf5, 0x21, 0x00


	//----- nvinfo : EIATTR_KPARAM_INFO
	.align		4
.L_394:
        /*0038*/ 	.byte	0x04, 0x17
        /*003a*/ 	.short	(.L_396 - .L_395)
.L_395:
        /*003c*/ 	.word	0x00000000
        /*0040*/ 	.short	0x000e
        /*0042*/ 	.short	0x0068
        /*0044*/ 	.byte	0x00, 0xf5, 0x21, 0x00


	//----- nvinfo : EIATTR_KPARAM_INFO
	.align		4
.L_396:
        /*0048*/ 	.byte	0x04, 0x17
        /*004a*/ 	.short	(.L_398 - .L_397)
.L_397:
        /*004c*/ 	.word	0x00000000
        /*0050*/ 	.short	0x000d
        /*0052*/ 	.short	0x0060
        /*0054*/ 	.byte	0x00, 0xf5, 0x21, 0x00


	//----- nvinfo : EIATTR_KPARAM_INFO
	.align		4
.L_398:
        /*0058*/ 	.byte	0x04, 0x17
        /*005a*/ 	.short	(.L_400 - .L_399)
.L_399:
        /*005c*/ 	.word	0x00000000
        /*0060*/ 	.short	0x000c
        /*0062*/ 	.short	0x0058
        /*0064*/ 	.byte	0x00, 0xf5, 0x21, 0x00


	//----- nvinfo : EIATTR_KPARAM_INFO
	.align		4
.L_400:
        /*0068*/ 	.byte	0x04, 0x17
        /*006a*/ 	.short	(.L_402 - .L_401)
.L_401:
        /*006c*/ 	.word	0x00000000
        /*0070*/ 	.short	0x000b
        /*0072*/ 	.short	0x0050
        /*0074*/ 	.byte	0x00, 0xf5, 0x21, 0x00


	//----- nvinfo : EIATTR_KPARAM_INFO
	.align		4
.L_402:
        /*0078*/ 	.byte	0x04, 0x17
        /*007a*/ 	.short	(.L_404 - .L_403)
.L_403:
        /*007c*/ 	.word	0x00000000
        /*0080*/ 	.short	0x000a
        /*0082*/ 	.short	0x0048
        /*0084*/ 	.byte	0x00, 0xf5, 0x21, 0x00


	//----- nvinfo : EIATTR_KPARAM_INFO
	.align		4
.L_404:
        /*0088*/ 	.byte	0x04, 0x17
        /*008a*/ 	.short	(.L_406 - .L_405)
.L_405:
        /*008c*/ 	.word	0x00000000
        /*0090*/ 	.short	0x0009
        /*0092*/ 	.short	0x0040
        /*0094*/ 	.byte	0x00, 0xf5, 0x21, 0x00


	//----- nvinfo : EIATTR_KPARAM_INFO
	.align		4
.L_406:
        /*0098*/ 	.byte	0x04, 0x17
        /*009a*/ 	.short	(.L_408 - .L_407)
.L_407:
        /*009c*/ 	.word	0x00000000
        /*00a0*/ 	.short	0x0008
        /*00a2*/ 	.short	0x0038
        /*00a4*/ 	.byte	0x00, 0xf5, 0x21, 0x00


	//----- nvinfo : EIATTR_KPARAM_INFO
	.align		4
.L_408:
        /*00a8*/ 	.byte	0x04, 0x17
        /*00aa*/ 	.short	(.L_410 - .L_409)
.L_409:
        /*00ac*/ 	.word	0x00000000
        /*00b0*/ 	.short	0x0007
        /*00b2*/ 	.short	0x0030
        /*00b4*/ 	.byte	0x00, 0xf5, 0x21, 0x00


	//----- nvinfo : EIATTR_KPARAM_INFO
	.align		4
.L_410:
        /*00b8*/ 	.byte	0x04, 0x17
        /*00ba*/ 	.short	(.L_412 - .L_411)
.L_411:
        /*00bc*/ 	.word	0x00000000
        /*00c0*/ 	.short	0x0006
        /*00c2*/ 	.short	0x0028
        /*00c4*/ 	.byte	0x00, 0xf5, 0x21, 0x00


	//----- nvinfo : EIATTR_KPARAM_INFO
	.align		4
.L_412:
        /*00c8*/ 	.byte	0x04, 0x17
        /*00ca*/ 	.short	(.L_414 - .L_413)
.L_413:
        /*00cc*/ 	.word	0x00000000
        /*00d0*/ 	.short	0x0005
        /*00d2*/ 	.short	0x0020
        /*00d4*/ 	.byte	0x00, 0xf5, 0x21, 0x00


	//----- nvinfo : EIATTR_KPARAM_INFO
	.align		4
.L_414:
        /*00d8*/ 	.byte	0x04, 0x17
        /*00da*/ 	.short	(.L_416 - .L_415)
.L_415:
        /*00dc*/ 	.word	0x00000000
        /*00e0*/ 	.short	0x0004
        /*00e2*/ 	.short	0x0018
        /*00e4*/ 	.byte	0x00, 0xf5, 0x21, 0x00


	//----- nvinfo : EIATTR_KPARAM_INFO
	.align		4
.L_416:
        /*00e8*/ 	.byte	0x04, 0x17
        /*00ea*/ 	.short	(.L_418 - .L_417)
.L_417:
        /*00ec*/ 	.word	0x00000000
        /*00f0*/ 	.short	0x0003
        /*00f2*/ 	.short	0x0010
        /*00f4*/ 	.byte	0x00, 0xf5, 0x21, 0x00


	//----- nvinfo : EIATTR_KPARAM_INFO
	.align		4
.L_418:
        /*00f8*/ 	.byte	0x04, 0x17
        /*00fa*/ 	.short	(.L_420 - .L_419)
.L_419:
        /*00fc*/ 	.word	0x00000000
        /*0100*/ 	.short	0x0002
        /*0102*/ 	.short	0x0008
        /*0104*/ 	.byte	0x00, 0xf5, 0x21, 0x00


	//----- nvinfo : EIATTR_KPARAM_INFO
	.align		4
.L_420:
        /*0108*/ 	.byte	0x04, 0x17
        /*010a*/ 	.short	(.L_422 - .L_421)
.L_421:
        /*010c*/ 	.word	0x00000000
        /*0110*/ 	.short	0x0001
        /*0112*/ 	.short	0x0004
        /*0114*/ 	.byte	0x00, 0xf0, 0x11, 0x00


	//----- nvinfo : EIATTR_KPARAM_INFO
	.align		4
.L_422:
        /*0118*/ 	.byte	0x04, 0x17
        /*011a*/ 	.short	(.L_424 - .L_423)
.L_423:
        /*011c*/ 	.word	0x00000000
        /*0120*/ 	.short	0x0000
        /*0122*/ 	.short	0x0000
        /*0124*/ 	.byte	0x00, 0xf0, 0x11, 0x00


	//----- nvinfo : EIATTR_SPARSE_MMA_MASK
	.align		4
.L_424:
        /*0128*/ 	.byte	0x03, 0x50
        /*012a*/ 	.short	0x0000


	//----- nvinfo : EIATTR_MAXREG_COUNT
	.align		4
        /*012c*/ 	.byte	0x03, 0x1b
        /*012e*/ 	.short	0x00ff


	//----- nvinfo : EIATTR_MERCURY_ISA_VERSION
	.align		4
        /*0130*/ 	.byte	0x03, 0x5f
        /*0132*/ 	.short	0x0101


	//----- nvinfo : EIATTR_VRC_CTA_INIT_COUNT
	.align		4
        /*0134*/ 	.byte	0x02, 0x4a
	.zero		1
	.zero		1


	//----- nvinfo : EIATTR_EXIT_INSTR_OFFSETS
	.align		4
        /*0138*/ 	.byte	0x04, 0x1c
        /*013a*/ 	.short	(.L_426 - .L_425)


	//   ....[0]....
.L_425:
        /*013c*/ 	.word	0x00000100


	//   ....[1]....
        /*0140*/ 	.word	0x00001470


	//----- nvinfo : EIATTR_CRS_STACK_SIZE
	.align		4
.L_426:
        /*0144*/ 	.byte	0x04, 0x1e
        /*0146*/ 	.short	(.L_428 - .L_427)
.L_427:
        /*0148*/ 	.word	0x00000000


	//----- nvinfo : EIATTR_CBANK_PARAM_SIZE
	.align		4
.L_428:
        /*014c*/ 	.byte	0x03, 0x19
        /*014e*/ 	.short	0x0088


	//----- nvinfo : EIATTR_PARAM_CBANK
	.align		4
        /*0150*/ 	.byte	0x04, 0x0a
        /*0152*/ 	.short	(.L_430 - .L_429)
	.align		4
.L_429:
        /*0154*/ 	.word	index@(.nv.constant0._Z8rt_s_resiiPfS_S_S_S_S_S_S_S_S_S_S_S_S_S_S_)
        /*0158*/ 	.short	0x0380
        /*015a*/ 	.short	0x0088


	//----- nvinfo : EIATTR_SW_WAR
	.align		4
.L_430:
        /*015c*/ 	.byte	0x04, 0x36
        /*015e*/ 	.short	(.L_432 - .L_431)
.L_431:
        /*0160*/ 	.word	0x00000008
.L_432:


//--------------------- .nv.info._Z15read_wavefiled2PfS_S_S_S_S_S_S_S_S_S_S_S_S_S_S_S_S_S_S_S_S_S_S_S_S_S_S_S_S_iiii --------------------------
	.section	.nv.info._Z15read_wavefiled2PfS_S_S_S_S_S_S_S_S_S_S_S_S_S_S_S_S_S_S_S_S_S_S_S_S_S_S_S_S_iiii,"",@"SHT_CUDA_INFO"
	.sectionflags	@""
	.align	4


	//----- nvinfo : EIATTR_CUDA_API_VERSION
	.align		4
        /*0000*/ 	.byte	0x04, 0x37
        /*0002*/ 	.short	(.L_434 - .L_433)
.L_433:
        /*0004*/ 	.word	0x00000082


	//----- nvinfo : EIATTR_KPARAM_INFO
	.align		4
.L_434:
        /*0008*/ 	.byte	0x04, 0x17
        /*000a*/ 	.short	(.L_436 - .L_435)
.L_435:
        /*000c*/ 	.word	0x00000000
        /*0010*/ 	.short	0x0021
        /*0012*/ 	.short	0x00fc
        /*0014*/ 	.byte	0x00, 0xf0, 0x11, 0x00


	//----- nvinfo : EIATTR_KPARAM_INFO
	.align		4
.L_436:
        /*0018*/ 	.byte	0x04, 0x17
        /*001a*/ 	.short	(.L_438 - .L_437)
.L_437:
        /*001c*/ 	.word	0x00000000
        /*0020*/ 	.short	0x0020
        /*0022*/ 	.short	0x00f8
        /*0024*/ 	.byte	0x00, 0xf0, 0x11, 0x00


	//----- nvinfo : EIATTR_KPARAM_INFO
	.align		4
.L_438:
        /*0028*/ 	.byte	0x04, 0x17
        /*002a*/ 	.short	(.L_440 - .L_439)
.L_439:
        /*002c*/ 	.word	0x00000000
        /*0030*/ 	.short	0x001f
        /*0032*/ 	.short	0x00f4
        /*0034*/ 	.byte	0x00, 0xf0, 0x11, 0x00


	//----- nvinfo : EIATTR_KPARAM_INFO
	.align		4
.L_440:
        /*0038*/ 	.byte	0x04, 0x17
        /*003a*/ 	.short	(.L_442 - .L_441)
.L_441:
        /*003c*/ 	.word	0x00000000
        /*0040*/ 	.short	0x001e
        /*0042*/ 	.short	0x00f0
        /*0044*/ 	.byte	0x00, 0xf0, 0x11, 0x00


	//----- nvinfo : EIATTR_KPARAM_INFO
	.align		4
.L_442:
        /*0048*/ 	.byte	0x04, 0x17
        /*004a*/ 	.short	(.L_444 - .L_443)
.L_443:
        /*004c*/ 	.word	0x00000000
        /*0050*/ 	.short	0x001d
        /*0052*/ 	.short	0x00e8
        /*0054*/ 	.byte	0x00, 0xf5, 0x21, 0x00


	//----- nvinfo : EIATTR_KPARAM_INFO
	.align		4
.L_444:
        /*0058*/ 	.byte	0x04, 0x17
        /*005a*/ 	.short	(.L_446 - .L_445)
.L_445:
        /*005c*/ 	.word	0x00000000
        /*0060*/ 	.short	0x001c
        /*0062*/ 	.short	0x00e0
        /*0064*/ 	.byte	0x00, 0xf5, 0x21, 0x00


	//----- nvinfo : EIATTR_KPARAM_INFO
	.align		4
.L_446:
        /*0068*/ 	.byte	0x04, 0x17
        /*006a*/ 	.short	(.L_448 - .L_447)
.L_447:
        /*006c*/ 	.word	0x00000000
        /*0070*/ 	.short	0x001b
        /*0072*/ 	.short	0x00d8
        /*0074*/ 	.byte	0x00, 0xf5, 0x21, 0x00


	//----- nvinfo : EIATTR_KPARAM_INFO
	.align		4
.L_448:
        /*0078*/ 	.byte	0x04, 0x17
        /*007a*/ 	.short	(.L_450 - .L_449)
.L_449:
        /*007c*/ 	.word	0x00000000
        /*0080*/ 	.short	0x001a
        /*0082*/ 	.short	0x00d0
        /*0084*/ 	.byte	0x00, 0xf5, 0x21, 0x00


	//----- nvinfo : EIATTR_KPARAM_INFO
	.align		4
.L_450:
        /*0088*/ 	.byte	0x04, 0x17
        /*008a*/ 	.short	(.L_452 - .L_451)
.L_451:
        /*008c*/ 	.word	0x00000000
        /*0090*/ 	.short	0x0019
        /*0092*/ 	.short	0x00c8
        /*0094*/ 	.byte	0x00, 0xf5, 0x21, 0x00


	//----- nvinfo : EIATTR_KPARAM_INFO
	.align		4
.L_452:
        /*0098*/ 	.byte	0x04, 0x17
        /*009a*/ 	.short	(.L_454 - .L_453)
.L_453:
        /*009c*/ 	.word	0x00000000
        /*00a0*/ 	.short	0x0018
        /*00a2*/ 	.short	0x00c0
        /*00a4*/ 	.byte	0x00, 0xf5, 0x21, 0x00


	//----- nvinfo : EIATTR_KPARAM_INFO
	.align		4
.L_454:
        /*00a8*/ 	.byte	0x04, 0x17
        /*00aa*/ 	.short	(.L_456 - .L_455)
.L_455:
        /*00ac*/ 	.word	0x00000000
        /*00b0*/ 	.short	0x0017
        /*00b2*/ 	.short	0x00b8
        /*00b4*/ 	.byte	0x00, 0xf5, 0x21, 0x00


	//----- nvinfo : EIATTR_KPARAM_INFO
	.align		4
.L_456:
        /*00b8*/ 	.byte	0x04, 0x17
        /*00ba*/ 	.short	(.L_458 - .L_457)
.L_457:
        /*00bc*/ 	.word	0x00000000
        /*00c0*/ 	.short	0x0016
        /*00c2*/ 	.short	0x00b0
        /*00c4*/ 	.byte	0x00, 0xf5, 0x21, 0x00


	//----- nvinfo : EIATTR_KPARAM_INFO
	.align		4
.L_458:
        /*00c8*/ 	.byte	0x04, 0x17
        /*00ca*/ 	.short	(.L_460 - .L_459)
.L_459:
        /*00cc*/ 	.word	0x00000000
        /*00d0*/ 	.short	0x0015
        /*00d2*/ 	.short	0x00a8
        /*00d4*/ 	.byte	0x00, 0xf5, 0x21, 0x00


	//----- nvinfo : EIATTR_KPARAM_INFO
	.align		4
.L_460:
        /*00d8*/ 	.byte	0x04, 0x17
        /*00da*/ 	.short	(.L_462 - .L_461)
.L_461:
        /*00dc*/ 	.word	0x00000000
        /*00e0*/ 	.short	0x0014
        /*00e2*/ 	.short	0x00a0
        /*00e4*/ 	.byte	0x00, 0xf5, 0x21, 0x00


	//----- nvinfo : EIATTR_KPARAM_INFO
	.align		4
.L_462:
        /*00e8*/ 	.byte	0x04, 0x17
        /*00ea*/ 	.short	(.L_464 - .L_463)
.L_463:
        /*00ec*/ 	.word	0x00000000
        /*00f0*/ 	.short	0x0013
        /*00f2*/ 	.short	0x0098
        /*00f4*/ 	.byte	0x00, 0xf5, 0x21, 0x00


	//----- nvinfo : EIATTR_KPARAM_INFO
	.align		4
.L_464:
        /*00f8*/ 	.byte	0x04, 0x17
        /*00fa*/ 	.short	(.L_466 - .L_465)
.L_465:
        /*00fc*/ 	.word	0x00000000
        /*0100*/ 	.short	0x0012
        /*0102*/ 	.short	0x0090
        /*0104*/ 	.byte	0x00, 0xf5, 0x21, 0x00


	//----- nvinfo : EIATTR_KPARAM_INFO
	.align		4
.L_466:
        /*0108*/ 	.byte	0x04, 0x17
        /*010a*/ 	.short	(.L_468 - .L_467)
.L_467:
        /*010c*/ 	.word	0x00000000
        /*0110*/ 	.short	0x0011
        /*0112*/ 	.short	0x0088
        /*0114*/ 	.byte	0x00, 0xf5, 0x21, 0x00


	//----- nvinfo : EIATTR_KPARAM_INFO
	.align		4
.L_468:
        /*0118*/ 	.byte	0x04, 0x17
        /*011a*/ 	.short	(.L_470 - .L_469)
.L_469:
        /*011c*/ 	.word	0x00000000
        /*0120*/ 	.short	0x0010
        /*0122*/ 	.short	0x0080
        /*0124*/ 	.byte	0x00, 0xf5, 0x21, 0x00


	//----- nvinfo : EIATTR_KPARAM_INFO
	.align		4
.L_470:
        /*0128*/ 	.byte	0x04, 0x17
        /*012a*/ 	.short	(.L_472 - .L_471)
.L_471:
        /*012c*/ 	.word	0x00000000
        /*0130*/ 	.short	0x000f
        /*0132*/ 	.short	0x0078
        /*0134*/ 	.byte	0x00, 0xf5, 0x21, 0x00


	//----- nvinfo : EIATTR_KPARAM_INFO
	.align		4
.L_472:
        /*0138*/ 	.byte	0x04, 0x17
        /*013a*/ 	.short	(.L_474 - .L_473)
.L_473:
        /*013c*/ 	.word	0x00000000
        /*0140*/ 	.short	0x000e
        /*0142*/ 	.short	0x0070
        /*0144*/ 	.byte	0x00, 0xf5, 0x21, 0x00


	//----- nvinfo : EIATTR_KPARAM_INFO
	.align		4
.L_474:
        /*0148*/ 	.byte	0x04, 0x17
        /*014a*/ 	.short	(.L_476 - .L_475)
.L_475:
        /*014c*/ 	.word	0x00000000
        /*0150*/ 	.short	0x000d
        /*0152*/ 	.short	0x0068
        /*0154*/ 	.byte	0x00, 0xf5, 0x21, 0x00


	//----- nvinfo : EIATTR_KPARAM_INFO
	.align		4
.L_476:
        /*0158*/ 	.byte	0x04, 0x17
        /*015a*/ 	.short	(.L_478 - .L_477)
.L_477:
        /*015c*/ 	.word	0x00000000
        /*0160*/ 	.short	0x000c
        /*0162*/ 	.short	0x0060
        /*0164*/ 	.byte	0x00, 0xf5, 0x21, 0x00


	//----- nvinfo : EIATTR_KPARAM_INFO
	.align		4
.L_478:
        /*0168*/ 	.byte	0x04, 0x17
        /*016a*/ 	.short	(.L_480 - .L_479)
.L_479:
        /*016c*/ 	.word	0x00000000
        /*0170*/ 	.short	0x000b
        /*0172*/ 	.short	0x0058
        /*0174*/ 	.byte	0x00, 0xf5, 0x21, 0x00


	//----- nvinfo : EIATTR_KPARAM_INFO
	.align		4
.L_480:
        /*0178*/ 	.byte	0x04, 0x17
        /*017a*/ 	.short	(.L_482 - .L_481)
.L_481:
        /*017c*/ 	.word	0x00000000
        /*0180*/ 	.short	0x000a
        /*0182*/ 	.short	0x0050
        /*0184*/ 	.byte	0x00, 0xf5, 0x21, 0x00


	//----- nvinfo : EIATTR_KPARAM_INFO
	.align		4
.L_482:
        /*0188*/ 	.byte	0x04, 0x17
        /*018a*/ 	.short	(.L_484 - .L_483)
.L_483:
        /*018c*/ 	.word	0x00000000
        /*0190*/ 	.short	0x0009
        /*0192*/ 	.short	0x0048
        /*0194*/ 	.byte	0x00, 0xf5, 0x21, 0x00


	//----- nvinfo : EIATTR_KPARAM_INFO
	.align		4
.L_484:
        /*0198*/ 	.byte	0x04, 0x17
        /*019a*/ 	.short	(.L_486 - .L_485)
.L_485:
        /*019c*/ 	.word	0x00000000
        /*01a0*/ 	.short	0x0008
        /*01a2*/ 	.short	0x0040
        /*01a4*/ 	.byte	0x00, 0xf5, 0x21, 0x00


	//----- nvinfo : EIATTR_KPARAM_INFO
	.align		4
.L_486:
        /*01a8*/ 	.byte	0x04, 0x17
        /*01aa*/ 	.short	(.L_488 - .L_487)
.L_487:
        /*01ac*/ 	.word	0x00000000
        /*01b0*/ 	.short	0x0007
        /*01b2*/ 	.short	0x0038
        /*01b4*/ 	.byte	0x00, 0xf5, 0x21, 0x00


	//----- nvinfo : EIATTR_KPARAM_INFO
	.align		4
.L_488:
        /*01b8*/ 	.byte	0x04, 0x17
        /*01ba*/ 	.short	(.L_490 - .L_489)
.L_489:
        /*01bc*/ 	.word	0x00000000
        /*01c0*/ 	.short	0x0006
        /*01c2*/ 	.short	0x0030
        /*01c4*/ 	.byte	0x00, 0xf5, 0x21, 0x00


	//----- nvinfo : EIATTR_KPARAM_INFO
	.align		4
.L_490:
        /*01c8*/ 	.byte	0x04, 0x17
        /*01ca*/ 	.short	(.L_492 - .L_491)
.L_491:
        /*01cc*/ 	.word	0x00000000
        /*01d0*/ 	.short	0x0005
        /*01d2*/ 	.short	0x0028
        /*01d4*/ 	.byte	0x00, 0xf5, 0x21, 0x00


	//----- nvinfo : EIATTR_KPARAM_INFO
	.align		4
.L_492:
        /*01d8*/ 	.byte	0x04, 0x17
        /*01da*/ 	.short	(.L_494 - .L_493)
.L_493:
        /*01dc*/ 	.word	0x00000000
        /*01e0*/ 	.short	0x0004
        /*01e2*/ 	.short	0x0020
        /*01e4*/ 	.byte	0x00, 0xf5, 0x21, 0x00


	//----- nvinfo : EIATTR_KPARAM_INFO
	.align		4
.L_494:
        /*01e8*/ 	.byte	0x04, 0x17
        /*01ea*/ 	.short	(.L_496 - .L_495)
.L_495:
        /*01ec*/ 	.word	0x00000000
        /*01f0*/ 	.short	0x0003
        /*01f2*/ 	.short	0x0018
        /*01f4*/ 	.byte	0x00, 0xf5, 0x21, 0x00


	//----- nvinfo : EIATTR_KPARAM_INFO
	.align		4
.L_496:
        /*01f8*/ 	.byte	0x04, 0x17
        /*01fa*/ 	.short	(.L_498 - .L_497)
.L_497:
        /*01fc*/ 	.word	0x00000000
        /*0200*/ 	.short	0x0002
        /*0202*/ 	.short	0x0010
        /*0204*/ 	.byte	0x00, 0xf5, 0x21, 0x00


	//----- nvinfo : EIATTR_KPARAM_INFO
	.align		4
.L_498:
        /*0208*/ 	.byte	0x04, 0x17
        /*020a*/ 	.short	(.L_500 - .L_499)
.L_499:
        /*020c*/ 	.word	0x00000000
        /*0210*/ 	.short	0x0001
        /*0212*/ 	.short	0x0008
        /*0214*/ 	.byte	0x00, 0xf5, 0x21, 0x00


	//----- nvinfo : EIATTR_KPARAM_INFO
	.align		4
.L_500:
        /*0218*/ 	.byte	0x04, 0x17
        /*021a*/ 	.short	(.L_502 - .L_501)
.L_501:
        /*021c*/ 	.word	0x00000000
        /*0220*/ 	.short	0x0000
        /*0222*/ 	.short	0x0000
        /*0224*/ 	.byte	0x00, 0xf5, 0x21, 0x00


	//----- nvinfo : EIATTR_SPARSE_MMA_MASK
	.align		4
.L_502:
        /*0228*/ 	.byte	0x03, 0x50
        /*022a*/ 	.short	0x0000


	//----- nvinfo : EIATTR_MAXREG_COUNT
	.align		4
        /*022c*/ 	.byte	0x03, 0x1b
        /*022e*/ 	.short	0x00ff


	//----- nvinfo : EIATTR_MERCURY_ISA_VERSION
	.align		4
        /*0230*/ 	.byte	0x03, 0x5f
        /*0232*/ 	.short	0x0101


	//----- nvinfo : EIATTR_VRC_CTA_INIT_COUNT
	.align		4
        /*0234*/ 	.byte	0x02, 0x4a
	.zero		1
	.zero		1


	//----- nvinfo : EIATTR_EXIT_INSTR_OFFSETS
	.align		4
        /*0238*/ 	.byte	0x04, 0x1c
        /*023a*/ 	.short	(.L_504 - .L_503)


	//   ....[0]....
.L_503:
        /*023c*/ 	.word	0x00000aa0


	//   ....[1]....
        /*0240*/ 	.word	0x00000d40


	//----- nvinfo : EIATTR_CRS_STACK_SIZE
	.align		4
.L_504:
        /*0244*/ 	.byte	0x04, 0x1e
        /*0246*/ 	.short	(.L_506 - .L_505)
.L_505:
        /*0248*/ 	.word	0x00000000


	//----- nvinfo : EIATTR_CBANK_PARAM_SIZE
	.align		4
.L_506:
        /*024c*/ 	.byte	0x03, 0x19
        /*024e*/ 	.short	0x0100


	//----- nvinfo : EIATTR_PARAM_CBANK
	.align		4
        /*0250*/ 	.byte	0x04, 0x0a
        /*0252*/ 	.short	(.L_508 - .L_507)
	.align		4
.L_507:
        /*0254*/ 	.word	index@(.nv.constant0._Z15read_wavefiled2PfS_S_S_S_S_S_S_S_S_S_S_S_S_S_S_S_S_S_S_S_S_S_S_S_S_S_S_S_S_iiii)
        /*0258*/ 	.short	0x0380
        /*025a*/ 	.short	0x0100


	//----- nvinfo : EIATTR_SW_WAR
	.align		4
.L_508:
        /*025c*/ 	.byte	0x04, 0x36
        /*025e*/ 	.short	(.L_510 - .L_509)
.L_509:
        /*0260*/ 	.word	0x00000008
.L_510:


//--------------------- .nv.info._Z15read_wavefiled1iiiiPfS_S_S_S_S_S_S_S_S_ --------------------------
	.section	.nv.info._Z15read_wavefiled1iiiiPfS_S_S_S_S_S_S_S_S_,"",@"SHT_CUDA_INFO"
	.sectionflags	@""
	.align	4


	//----- nvinfo : EIATTR_CUDA_API_VERSION
	.align		4
        /*0000*/ 	.byte	0x04, 0x37
        /*0002*/ 	.short	(.L_512 - .L_511)
.L_511:
        /*0004*/ 	.word	0x00000082


	//----- nvinfo : EIATTR_KPARAM_INFO
	.align		4
.L_512:
        /*0008*/ 	.byte	0x04, 0x17
        /*000a*/ 	.short	(.L_514 - .L_513)
.L_513:
        /*000c*/ 	.word	0x00000000
        /*0010*/ 	.short	0x000d
        /*0012*/ 	.short	0x0058
        /*0014*/ 	.byte	0x00, 0xf5, 0x21, 0x00


	//----- nvinfo : EIATTR_KPARAM_INFO
	.align		4
.L_514:
        /*0018*/ 	.byte	0x04, 0x17
        /*001a*/ 	.short	(.L_516 - .L_515)
.L_515:
        /*001c*/ 	.word	0x00000000
        /*0020*/ 	.short	0x000c
        /*0022*/ 	.short	0x0050
        /*0024*/ 	.byte	0x00, 0xf5, 0x21, 0x00


	//----- nvinfo : EIATTR_KPARAM_INFO
	.align		4
.L_516:
        /*0028*/ 	.byte	0x04, 0x17
        /*002a*/ 	.short	(.L_518 - .L_517)
.L_517:
        /*002c*/ 	.word	0x00000000
        /*0030*/ 	.short	0x000b
        /*0032*/ 	.short	0x0048
        /*0034*/ 	.byte	0x00, 0xf5, 0x21, 0x00


	//----- nvinfo : EIATTR_KPARAM_INFO
	.align		4
.L_518:
        /*0038*/ 	.byte	0x04, 0x17
        /*003a*/ 	.short	(.L_520 - .L_519)
.L_519:
        /*003c*/ 	.word	0x00000000
        /*0040*/ 	.short	0x000a
        /*0042*/ 	.short	0x0040
        /*0044*/ 	.byte	0x00, 0xf5, 0x21, 0x00


	//----- nvinfo : EIATTR_KPARAM_INFO
	.align		4
.L_520:
        /*0048*/ 	.byte	0x04, 0x17
        /*004a*/ 	.short	(.L_522 - .L_521)
.L_521:
        /*004c*/ 	.word	0x00000000
        /*0050*/ 	.short	0x0009
        /*0052*/ 	.short	0x0038
        /*0054*/ 	.byte	0x00, 0xf5, 0x21, 0x00


	//----- nvinfo : EIATTR_KPARAM_INFO
	.align		4
.L_522:
        /*0058*/ 	.byte	0x04, 0x17
        /*005a*/ 	.short	(.L_524 - .L_523)
.L_523:
        /*005c*/ 	.word	0x00000000
        /*0060*/ 	.short	0x0008
        /*0062*/ 	.short	0x0030
        /*0064*/ 	.byte	0x00, 0xf5, 0x21, 0x00


	//----- nvinfo : EIATTR_KPARAM_INFO
	.align		4
.L_524:
        /*0068*/ 	.byte	0x04, 0x17
        /*006a*/ 	.short	(.L_526 - .L_525)
.L_525:
        /*006c*/ 	.word	0x00000000
        /*0070*/ 	.short	0x0007
        /*0072*/ 	.short	0x0028
        /*0074*/ 	.byte	0x00, 0xf5, 0x21, 0x00


	//----- nvinfo : EIATTR_KPARAM_INFO
	.align		4
.L_526:
        /*0078*/ 	.byte	0x04, 0x17
        /*007a*/ 	.short	(.L_528 - .L_527)
.L_527:
        /*007c*/ 	.word	0x00000000
        /*0080*/ 	.short	0x0006
        /*0082*/ 	.short	0x0020
        /*0084*/ 	.byte	0x00, 0xf5, 0x21, 0x00


	//----- nvinfo : EIATTR_KPARAM_INFO
	.align		4
.L_528:
        /*0088*/ 	.byte	0x04, 0x17
        /*008a*/ 	.short	(.L_530 - .L_529)
.L_529:
        /*008c*/ 	.word	0x00000000
        /*0090*/ 	.short	0x0005
        /*0092*/ 	.short	0x0018
        /*0094*/ 	.byte	0x00, 0xf5, 0x21, 0x00


	//----- nvinfo : EIATTR_KPARAM_INFO
	.align		4
.L_530:
        /*0098*/ 	.byte	0x04, 0x17
        /*009a*/ 	.short	(.L_532 - .L_531)
.L_531:
        /*009c*/ 	.word	0x00000000
        /*00a0*/ 	.short	0x0004
        /*00a2*/ 	.short	0x0010
        /*00a4*/ 	.byte	0x00, 0xf5, 0x21, 0x00


	//----- nvinfo : EIATTR_KPARAM_INFO
	.align		4
.L_532:
        /*00a8*/ 	.byte	0x04, 0x17
        /*00aa*/ 	.short	(.L_534 - .L_533)
.L_533:
        /*00ac*/ 	.word	0x00000000
        /*00b0*/ 	.short	0x0003
        /*00b2*/ 	.short	0x000c
        /*00b4*/ 	.byte	0x00, 0xf0, 0x11, 0x00


	//----- nvinfo : EIATTR_KPARAM_INFO
	.align		4
.L_534:
        /*00b8*/ 	.byte	0x04, 0x17
        /*00ba*/ 	.short	(.L_536 - .L_535)
.L_535:
        /*00bc*/ 	.word	0x00000000
        /*00c0*/ 	.short	0x0002
        /*00c2*/ 	.short	0x0008
        /*00c4*/ 	.byte	0x00, 0xf0, 0x11, 0x00


	//----- nvinfo : EIATTR_KPARAM_INFO
	.align		4
.L_536:
        /*00c8*/ 	.byte	0x04, 0x17
        /*00ca*/ 	.short	(.L_538 - .L_537)
.L_537:
        /*00cc*/ 	.word	0x00000000
        /*00d0*/ 	.short	0x0001
        /*00d2*/ 	.short	0x0004
        /*00d4*/ 	.byte	0x00, 0xf0, 0x11, 0x00


	//----- nvinfo : EIATTR_KPARAM_INFO
	.align		4
.L_538:
        /*00d8*/ 	.byte	0x04, 0x17
        /*00da*/ 	.short	(.L_540 - .L_539)
.L_539:
        /*00dc*/ 	.word	0x00000000
        /*00e0*/ 	.short	0x0000
        /*00e2*/ 	.short	0x0000
        /*00e4*/ 	.byte	0x00, 0xf0, 0x11, 0x00


	//----- nvinfo : EIATTR_SPARSE_MMA_MASK
	.align		4
.L_540:
        /*00e8*/ 	.byte	0x03, 0x50
        /*00ea*/ 	.short	0x0000


	//----- nvinfo : EIATTR_MAXREG_COUNT
	.align		4
        /*00ec*/ 	.byte	0x03, 0x1b
        /*00ee*/ 	.short	0x00ff


	//----- nvinfo : EIATTR_MERCURY_ISA_VERSION
	.align		4
        /*00f0*/ 	.byte	0x03, 0x5f
        /*00f2*/ 	.short	0x0101


	//----- nvinfo : EIATTR_VRC_CTA_INIT_COUNT
	.align		4
        /*00f4*/ 	.byte	0x02, 0x4a
	.zero		1
	.zero		1


	//----- nvinfo : EIATTR_EXIT_INSTR_OFFSETS
	.align		4
        /*00f8*/ 	.byte	0x04, 0x1c
        /*00fa*/ 	.short	(.L_542 - .L_541)


	//   ....[0]....
.L_541:
        /*00fc*/ 	.word	0x000005f0


	//   ....[1]....
        /*0100*/ 	.word	0x00000710


	//----- nvinfo : EIATTR_CRS_STACK_SIZE
	.align		4
.L_542:
        /*0104*/ 	.byte	0x04, 0x1e
        /*0106*/ 	.short	(.L_544 - .L_543)
.L_543:
        /*0108*/ 	.word	0x00000000


	//----- nvinfo : EIATTR_CBANK_PARAM_SIZE
	.align		4
.L_544:
        /*010c*/ 	.byte	0x03, 0x19
        /*010e*/ 	.short	0x0060


	//----- nvinfo : EIATTR_PARAM_CBANK
	.align		4
        /*0110*/ 	.byte	0x04, 0x0a
        /*0112*/ 	.short	(.L_546 - .L_545)
	.align		4
.L_545:
        /*0114*/ 	.word	index@(.nv.constant0._Z15read_wavefiled1iiiiPfS_S_S_S_S_S_S_S_S_)
        /*0118*/ 	.short	0x0380
        /*011a*/ 	.short	0x0060


	//----- nvinfo : EIATTR_SW_WAR
	.align		4
.L_546:
        /*011c*/ 	.byte	0x04, 0x36
        /*011e*/ 	.short	(.L_548 - .L_547)
.L_547:
        /*0120*/ 	.word	0x00000008
.L_548:


//--------------------- .nv.info._Z8reshot_siiiPfS_S_S_S_S_S_S_S_S_ --------------------------
	.section	.nv.info._Z8reshot_siiiPfS_S_S_S_S_S_S_S_S_,"",@"SHT_CUDA_INFO"
	.sectionflags	@""
	.align	4


	//----- nvinfo : EIATTR_CUDA_API_VERSION
	.align		4
        /*0000*/ 	.byte	0x04, 0x37
        /*0002*/ 	.short	(.L_550 - .L_549)
.L_549:
        /*0004*/ 	.word	0x00000082


	//----- nvinfo : EIATTR_KPARAM_INFO
	.align		4
.L_550:
        /*0008*/ 	.byte	0x04, 0x17
        /*000a*/ 	.short	(.L_552 - .L_551)
.L_551:
        /*000c*/ 	.word	0x00000000
        /*0010*/ 	.short	0x000c
        /*0012*/ 	.short	0x0058
        /*0014*/ 	.byte	0x00, 0xf5, 0x21, 0x00


	//----- nvinfo : EIATTR_KPARAM_INFO
	.align		4
.L_552:
        /*0018*/ 	.byte	0x04, 0x17
        /*001a*/ 	.short	(.L_554 - .L_553)
.L_553:
        /*001c*/ 	.word	0x00000000
        /*0020*/ 	.short	0x000b
        /*0022*/ 	.short	0x0050
        /*0024*/ 	.byte	0x00, 0xf5, 0x21, 0x00


	//----- nvinfo : EIATTR_KPARAM_INFO
	.align		4
.L_554:
        /*0028*/ 	.byte	0x04, 0x17
        /*002a*/ 	.short	(.L_556 - .L_555)
.L_555:
        /*002c*/ 	.word	0x00000000
        /*0030*/ 	.short	0x000a
        /*0032*/ 	.short	0x0048
        /*0034*/ 	.byte	0x00, 0xf5, 0x21, 0x00


	//----- nvinfo : EIATTR_KPARAM_INFO
	.align		4
.L_556:
        /*0038*/ 	.byte	0x04, 0x17
        /*003a*/ 	.short	(.L_558 - .L_557)
.L_557:
        /*003c*/ 	.word	0x00000000
        /*0040*/ 	.short	0x0009
        /*0042*/ 	.short	0x0040
        /*0044*/ 	.byte	0x00, 0xf5, 0x21, 0x00


	//----- nvinfo : EIATTR_KPARAM_INFO
	.align		4
.L_558:
        /*0048*/ 	.byte	0x04, 0x17
        /*004a*/ 	.short	(.L_560 - .L_559)
.L_559:
        /*004c*/ 	.word	0x00000000
        /*0050*/ 	.short	0x0008
        /*0052*/ 	.short	0x0038
        /*0054*/ 	.byte	0x00, 0xf5, 0x21, 0x00


	//----- nvinfo : EIATTR_KPARAM_INFO
	.align		4
.L_560:
        /*0058*/ 	.byte	0x04, 0x17
        /*005a*/ 	.short	(.L_562 - .L_561)
.L_561:
        /*005c*/ 	.word	0x00000000
        /*0060*/ 	.short	0x0007
        /*0062*/ 	.short	0x0030
        /*0064*/ 	.byte	0x00, 0xf5, 0x21, 0x00


	//----- nvinfo : EIATTR_KPARAM_INFO
	.align		4
.L_562:
        /*0068*/ 	.byte	0x04, 0x17
        /*006a*/ 	.short	(.L_564 - .L_563)
.L_563:
        /*006c*/ 	.word	0x00000000
        /*0070*/ 	.short	0x0006
        /*0072*/ 	.short	0x0028
        /*0074*/ 	.byte	0x00, 0xf5, 0x21, 0x00


	//----- nvinfo : EIATTR_KPARAM_INFO
	.align		4
.L_564:
        /*0078*/ 	.byte	0x04, 0x17
        /*007a*/ 	.short	(.L_566 - .L_565)
.L_565:
        /*007c*/ 	.word	0x00000000
        /*0080*/ 	.short	0x0005
        /*0082*/ 	.short	0x0020
        /*0084*/ 	.byte	0x00, 0xf5, 0x21, 0x00


	//----- nvinfo : EIATTR_KPARAM_INFO
	.align		4
.L_566:
        /*0088*/ 	.byte	0x04, 0x17
        /*008a*/ 	.short	(.L_568 - .L_567)
.L_567:
        /*008c*/ 	.word	0x00000000
        /*0090*/ 	.short	0x0004
        /*0092*/ 	.short	0x0018
        /*0094*/ 	.byte	0x00, 0xf5, 0x21, 0x00


	//----- nvinfo : EIATTR_KPARAM_INFO
	.align		4
.L_568:
        /*0098*/ 	.byte	0x04, 0x17
        /*009a*/ 	.short	(.L_570 - .L_569)
.L_569:
        /*009c*/ 	.word	0x00000000
        /*00a0*/ 	.short	0x0003
        /*00a2*/ 	.short	0x0010
        /*00a4*/ 	.byte	0x00, 0xf5, 0x21, 0x00


	//----- nvinfo : EIATTR_KPARAM_INFO
	.align		4
.L_570:
        /*00a8*/ 	.byte	0x04, 0x17
        /*00aa*/ 	.short	(.L_572 - .L_571)
.L_571:
        /*00ac*/ 	.word	0x00000000
        /*00b0*/ 	.short	0x0002
        /*00b2*/ 	.short	0x0008
        /*00b4*/ 	.byte	0x00, 0xf0, 0x11, 0x00


	//----- nvinfo : EIATTR_KPARAM_INFO
	.align		4
.L_572:
        /*00b8*/ 	.byte	0x04, 0x17
        /*00ba*/ 	.short	(.L_574 - .L_573)
.L_573:
        /*00bc*/ 	.word	0x00000000
        /*00c0*/ 	.short	0x0001
        /*00c2*/ 	.short	0x0004
        /*00c4*/ 	.byte	0x00, 0xf0, 0x11, 0x00


	//----- nvinfo : EIATTR_KPARAM_INFO
	.align		4
.L_574:
        /*00c8*/ 	.byte	0x04, 0x17
        /*00ca*/ 	.short	(.L_576 - .L_575)
.L_575:
        /*00cc*/ 	.word	0x00000000
        /*00d0*/ 	.short	0x0000
        /*00d2*/ 	.short	0x0000
        /*00d4*/ 	.byte	0x00, 0xf0, 0x11, 0x00


	//----- nvinfo : EIATTR_SPARSE_MMA_MASK
	.align		4
.L_576:
        /*00d8*/ 	.byte	0x03, 0x50
        /*00da*/ 	.short	0x0000


	//----- nvinfo : EIATTR_MAXREG_COUNT
	.align		4
        /*00dc*/ 	.byte	0x03, 0x1b
        /*00de*/ 	.short	0x00ff


	//----- nvinfo : EIATTR_MERCURY_ISA_VERSION
	.align		4
        /*00e0*/ 	.byte	0x03, 0x5f
        /*00e2*/ 	.short	0x0101


	//----- nvinfo : EIATTR_VRC_CTA_INIT_COUNT
	.align		4
        /*00e4*/ 	.byte	0x02, 0x4a
	.zero		1
	.zero		1


	//----- nvinfo : EIATTR_EXIT_INSTR_OFFSETS
	.align		4
        /*00e8*/ 	.byte	0x04, 0x1c
        /*00ea*/ 	.short	(.L_578 - .L_577)


	//   ....[0]....
.L_577:
        /*00ec*/ 	.word	0x00000100


	//   ....[1]....
        /*00f0*/ 	.word	0x00000140


	//   ....[2]....
        /*00f4*/ 	.word	0x00001090


	//----- nvinfo : EIATTR_CRS_STACK_SIZE
	.align		4
.L_578:
        /*00f8*/ 	.byte	0x04, 0x1e
        /*00fa*/ 	.short	(.L_580 - .L_579)
.L_579:
        /*00fc*/ 	.word	0x00000000


	//----- nvinfo : EIATTR_CBANK_PARAM_SIZE
	.align		4
.L_580:
        /*0100*/ 	.byte	0x03, 0x19
        /*0102*/ 	.short	0x0060


	//----- nvinfo : EIATTR_PARAM_CBANK
	.align		4
        /*0104*/ 	.byte	0x04, 0x0a
        /*0106*/ 	.short	(.L_582 - .L_581)
	.align		4
.L_581:
        /*0108*/ 	.word	index@(.nv.constant0._Z8reshot_siiiPfS_S_S_S_S_S_S_S_S_)
        /*010c*/ 	.short	0x0380
        /*010e*/ 	.short	0x0060


	//----- nvinfo : EIATTR_SW_WAR
	.align		4
.L_582:
        /*0110*/ 	.byte	0x04, 0x36
        /*0112*/ 	.short	(.L_584 - .L_583)
.L_583:
        /*0114*/ 	.word	0x00000008
.L_584:


//--------------------- .nv.info._Z8reshot_uiiiPfS_S_S_S_S_S_S_S_S_S_S_S_S_S_S_S_S_S_S_ --------------------------
	.section	.nv.info._Z8reshot_uiiiPfS_S_S_S_S_S_S_S_S_S_S_S_S_S_S_S_S_S_S_,"",@"SHT_CUDA_INFO"
	.sectionflags	@""
	.align	4


	//----- nvinfo : EIATTR_CUDA_API_VERSION
	.align		4
        /*0000*/ 	.byte	0x04, 0x37
        /*0002*/ 	.short	(.L_586 - .L_585)
.L_585:
        /*0004*/ 	.word	0x00000082


	//----- nvinfo : EIATTR_KPARAM_INFO
	.align		4
.L_586:
        /*0008*/ 	.byte	0x04, 0x17
        /*000a*/ 	.short	(.L_588 - .L_587)
.L_587:
        /*000c*/ 	.word	0x00000000
        /*0010*/ 	.short	0x0016
        /*0012*/ 	.short	0x00a8
        /*0014*/ 	.byte	0x00, 0xf5, 0x21, 0x00


	//----- nvinfo : EIATTR_KPARAM_INFO
	.align		4
.L_588:
        /*0018*/ 	.byte	0x04, 0x17
        /*001a*/ 	.short	(.L_590 - .L_589)
.L_589:
        /*001c*/ 	.word	0x00000000
        /*0020*/ 	.short	0x0015
        /*0022*/ 	.short	0x00a0
        /*0024*/ 	.byte	0x00, 0xf5, 0x21, 0x00


	//----- nvinfo : EIATTR_KPARAM_INFO
	.align		4
.L_590:
        /*0028*/ 	.byte	0x04, 0x17
        /*002a*/ 	.short	(.L_592 - .L_591)
.L_591:
        /*002c*/ 	.word	0x00000000
        /*0030*/ 	.short	0x0014
        /*0032*/ 	.short	0x0098
        /*0034*/ 	.byte	0x00, 0xf5, 0x21, 0x00


	//----- nvinfo : EIATTR_KPARAM_INFO
	.align		4
.L_592:
        /*0038*/ 	.byte	0x04, 0x17
        /*003a*/ 	.short	(.L_594 - .L_593)
.L_593:
        /*003c*/ 	.word	0x00000000
        /*0040*/ 	.short	0x0013
        /*0042*/ 	.short	0x0090
        /*0044*/ 	.byte	0x00, 0xf5, 0x21, 0x00


	//----- nvinfo : EIATTR_KPARAM_INFO
	.align		4
.L_594:
        /*0048*/ 	.byte	0x04, 0x17
        /*004a*/ 	.short	(.L_596 - .L_595)
.L_595:
        /*004c*/ 	.word	0x00000000
        /*0050*/ 	.short	0x0012
        /*0052*/ 	.short	0x0088
        /*0054*/ 	.byte	0x00, 0xf5, 0x21, 0x00


	//----- nvinfo : EIATTR_KPARAM_INFO
	.align		4
.L_596:
        /*0058*/ 	.byte	0x04, 0x17
        /*005a*/ 	.short	(.L_598 - .L_597)
.L_597:
        /*005c*/ 	.word	0x00000000
        /*0060*/ 	.short	0x0011
        /*0062*/ 	.short	0x0080
        /*0064*/ 	.byte	0x00, 0xf5, 0x21, 0x00


	//----- nvinfo : EIATTR_KPARAM_INFO
	.align		4
.L_598:
        /*0068*/ 	.byte	0x04, 0x17
        /*006a*/ 	.short	(.L_600 - .L_599)
.L_599:
        /*006c*/ 	.word	0x00000000
        /*0070*/ 	.short	0x0010
        /*0072*/ 	.short	0x0078
        /*0074*/ 	.byte	0x00, 0xf5, 0x21, 0x00


	//----- nvinfo : EIATTR_KPARAM_INFO
	.align		4
.L_600:
        /*0078*/ 	.byte	0x04, 0x17
        /*007a*/ 	.short	(.L_602 - .L_601)
.L_601:
        /*007c*/ 	.word	0x00000000
        /*0080*/ 	.short	0x000f
        /*0082*/ 	.short	0x0070
        /*0084*/ 	.byte	0x00, 0xf5, 0x21, 0x00


	//----- nvinfo : EIATTR_KPARAM_INFO
	.align		4
.L_602:
        /*0088*/ 	.byte	0x04, 0x17
        /*008a*/ 	.short	(.L_604 - .L_603)
.L_603:
        /*008c*/ 	.word	0x00000000
        /*0090*/ 	.short	0x000e
        /*0092*/ 	.short	0x0068
        /*0094*/ 	.byte	0x00, 0xf5, 0x21, 0x00


	//----- nvinfo : EIATTR_KPARAM_INFO
	.align		4
.L_604:
        /*0098*/ 	.byte	0x04, 0x17
        /*009a*/ 	.short	(.L_606 - .L_605)
.L_605:
        /*009c*/ 	.word	0x00000000
        /*00a0*/ 	.short	0x000d
        /*00a2*/ 	.short	0x0060
        /*00a4*/ 	.byte	0x00, 0xf5, 0x21, 0x00


	//----- nvinfo : EIATTR_KPARAM_INFO
	.align		4
.L_606:
        /*00a8*/ 	.byte	0x04, 0x17
        /*00aa*/ 	.short	(.L_608 - .L_607)
.L_607:
        /*00ac*/ 	.word	0x00000000
        /*00b0*/ 	.short	0x000c
        /*00b2*/ 	.short	0x0058
        /*00b4*/ 	.byte	0x00, 0xf5, 0x21, 0x00


	//----- nvinfo : EIATTR_KPARAM_INFO
	.align		4
.L_608:
        /*00b8*/ 	.byte	0x04, 0x17
        /*00ba*/ 	.short	(.L_610 - .L_609)
.L_609:
        /*00bc*/ 	.word	0x00000000
        /*00c0*/ 	.short	0x000b
        /*00c2*/ 	.short	0x0050
        /*00c4*/ 	.byte	0x00, 0xf5, 0x21, 0x00


	//----- nvinfo : EIATTR_KPARAM_INFO
	.align		4
.L_610:
        /*00c8*/ 	.byte	0x04, 0x17
        /*00ca*/ 	.short	(.L_612 - .L_611)
.L_611:
        /*00cc*/ 	.word	0x00000000
        /*00d0*/ 	.short	0x000a
        /*00d2*/ 	.short	0x0048
        /*00d4*/ 	.byte	0x00, 0xf5, 0x21, 0x00


	//----- nvinfo : EIATTR_KPARAM_INFO
	.align		4
.L_612:
        /*00d8*/ 	.byte	0x04, 0x17
        /*00da*/ 	.short	(.L_614 - .L_613)
.L_613:
        /*00dc*/ 	.word	0x00000000
        /*00e0*/ 	.short	0x0009
        /*00e2*/ 	.short	0x0040
        /*00e4*/ 	.byte	0x00, 0xf5, 0x21, 0x00


	//----- nvinfo : EIATTR_KPARAM_INFO
	.align		4
.L_614:
        /*00e8*/ 	.byte	0x04, 0x17
        /*00ea*/ 	.short	(.L_616 - .L_615)
.L_615:
        /*00ec*/ 	.word	0x00000000
        /*00f0*/ 	.short	0x0008
        /*00f2*/ 	.short	0x0038
        /*00f4*/ 	.byte	0x00, 0xf5, 0x21, 0x00


	//----- nvinfo : EIATTR_KPARAM_INFO
	.align		4
.L_616:
        /*00f8*/ 	.byte	0x04, 0x17
        /*00fa*/ 	.short	(.L_618 - .L_617)
.L_617:
        /*00fc*/ 	.word	0x00000000
        /*0100*/ 	.short	0x0007
        /*0102*/ 	.short	0x0030
        /*0104*/ 	.byte	0x00, 0xf5, 0x21, 0x00


	//----- nvinfo : EIATTR_KPARAM_INFO
	.align		4
.L_618:
        /*0108*/ 	.byte	0x04, 0x17
        /*010a*/ 	.short	(.L_620 - .L_619)
.L_619:
        /*010c*/ 	.word	0x00000000
        /*0110*/ 	.short	0x0006
        /*0112*/ 	.short	0x0028
        /*0114*/ 	.byte	0x00, 0xf5, 0x21, 0x00


	//----- nvinfo : EIATTR_KPARAM_INFO
	.align		4
.L_620:
        /*0118*/ 	.byte	0x04, 0x17
        /*011a*/ 	.short	(.L_622 - .L_621)
.L_621:
        /*011c*/ 	.word	0x00000000
        /*0120*/ 	.short	0x0005
        /*0122*/ 	.short	0x0020
        /*0124*/ 	.byte	0x00, 0xf5, 0x21, 0x00


	//----- nvinfo : EIATTR_KPARAM_INFO
	.align		4
.L_622:
        /*0128*/ 	.byte	0x04, 0x17
        /*012a*/ 	.short	(.L_624 - .L_623)
.L_623:
        /*012c*/ 	.word	0x00000000
        /*0130*/ 	.short	0x0004
        /*0132*/ 	.short	0x0018
        /*0134*/ 	.byte	0x00, 0xf5, 0x21, 0x00


	//----- nvinfo : EIATTR_KPARAM_INFO
	.align		4
.L_624:
        /*0138*/ 	.byte	0x04, 0x17
        /*013a*/ 	.short	(.L_626 - .L_625)
.L_625:
        /*013c*/ 	.word	0x00000000
        /*0140*/ 	.short	0x0003
        /*0142*/ 	.short	0x0010
        /*0144*/ 	.byte	0x00, 0xf5, 0x21, 0x00


	//----- nvinfo : EIATTR_KPARAM_INFO
	.align		4
.L_626:
        /*0148*/ 	.byte	0x04, 0x17
        /*014a*/ 	.short	(.L_628 - .L_627)
.L_627:
        /*014c*/ 	.word	0x00000000
        /*0150*/ 	.short	0x0002
        /*0152*/ 	.short	0x0008
        /*0154*/ 	.byte	0x00, 0xf0, 0x11, 0x00


	//----- nvinfo : EIATTR_KPARAM_INFO
	.align		4
.L_628:
        /*0158*/ 	.byte	0x04, 0x17
        /*015a*/ 	.short	(.L_630 - .L_629)
.L_629:
        /*015c*/ 	.word	0x00000000
        /*0160*/ 	.short	0x0001
        /*0162*/ 	.short	0x0004
        /*0164*/ 	.byte	0x00, 0xf0, 0x11, 0x00


	//----- nvinfo : EIATTR_KPARAM_INFO
	.align		4
.L_630:
        /*0168*/ 	.byte	0x04, 0x17
        /*016a*/ 	.short	(.L_632 - .L_631)
.L_631:
        /*016c*/ 	.word	0x00000000
        /*0170*/ 	.short	0x0000
        /*0172*/ 	.short	0x0000
        /*0174*/ 	.byte	0x00, 0xf0, 0x11, 0x00


	//----- nvinfo : EIATTR_SPARSE_MMA_MASK
	.align		4
.L_632:
        /*0178*/ 	.byte	0x03, 0x50
        /*017a*/ 	.short	0x0000


	//----- nvinfo : EIATTR_MAXREG_COUNT
	.align		4
        /*017c*/ 	.byte	0x03, 0x1b
        /*017e*/ 	.short	0x00ff


	//----- nvinfo : EIATTR_MERCURY_ISA_VERSION
	.align		4
        /*0180*/ 	.byte	0x03, 0x5f
        /*0182*/ 	.short	0x0101


	//----- nvinfo : EIATTR_VRC_CTA_INIT_COUNT
	.align		4
        /*0184*/ 	.byte	0x02, 0x4a
	.zero		1
	.zero		1


	//----- nvinfo : EIATTR_EXIT_INSTR_OFFSETS
	.align		4
        /*0188*/ 	.byte	0x04, 0x1c
        /*018a*/ 	.short	(.L_634 - .L_633)


	//   ....[0]....
.L_633:
        /*018c*/ 	.word	0x00000100


	//   ....[1]....
        /*0190*/ 	.word	0x00000140


	//   ....[2]....
        /*0194*/ 	.word	0x00001f50


	//----- nvinfo : EIATTR_CRS_STACK_SIZE
	.align		4
.L_634:
        /*0198*/ 	.byte	0x04, 0x1e
        /*019a*/ 	.short	(.L_636 - .L_635)
.L_635:
        /*019c*/ 	.word	0x00000000


	//----- nvinfo : EIATTR_CBANK_PARAM_SIZE
	.align		4
.L_636:
        /*01a0*/ 	.byte	0x03, 0x19
        /*01a2*/ 	.short	0x00b0


	//----- nvinfo : EIATTR_PARAM_CBANK
	.align		4
        /*01a4*/ 	.byte	0x04, 0x0a
        /*01a6*/ 	.short	(.L_638 - .L_637)
	.align		4
.L_637:
        /*01a8*/ 	.word	index@(.nv.constant0._Z8reshot_uiiiPfS_S_S_S_S_S_S_S_S_S_S_S_S_S_S_S_S_S_S_)
        /*01ac*/ 	.short	0x0380
        /*01ae*/ 	.short	0x00b0


	//----- nvinfo : EIATTR_SW_WAR
	.align		4
.L_638:
        /*01b0*/ 	.byte	0x04, 0x36
        /*01b2*/ 	.short	(.L_640 - .L_639)
.L_639:
        /*01b4*/ 	.word	0x00000008
.L_640:


//--------------------- .nv.info._Z11load_recordiiiiPfS_S_S_i --------------------------
	.section	.nv.info._Z11load_recordiiiiPfS_S_S_i,"",@"SHT_CUDA_INFO"
	.sectionflags	@""
	.align	4


	//----- nvinfo : EIATTR_CUDA_API_VERSION
	.align		4
        /*0000*/ 	.byte	0x04, 0x37
        /*0002*/ 	.short	(.L_642 - .L_641)
.L_641:
        /*0004*/ 	.word	0x00000082


	//----- nvinfo : EIATTR_KPARAM_INFO
	.align		4
.L_642:
        /*0008*/ 	.byte	0x04, 0x17
        /*000a*/ 	.short	(.L_644 - .L_643)
.L_643:
        /*000c*/ 	.word	0x00000000
        /*0010*/ 	.short	0x0008
        /*0012*/ 	.short	0x0030
        /*0014*/ 	.byte	0x00, 0xf0, 0x11, 0x00


	//----- nvinfo : EIATTR_KPARAM_INFO
	.align		4
.L_644:
        /*0018*/ 	.byte	0x04, 0x17
        /*001a*/ 	.short	(.L_646 - .L_645)
.L_645:
        /*001c*/ 	.word	0x00000000
        /*0020*/ 	.short	0x0007
        /*0022*/ 	.short	0x0028
        /*0024*/ 	.byte	0x00, 0xf5, 0x21, 0x00


	//----- nvinfo : EIATTR_KPARAM_INFO
	.align		4
.L_646:
        /*0028*/ 	.byte	0x04, 0x17
        /*002a*/ 	.short	(.L_648 - .L_647)
.L_647:
        /*002c*/ 	.word	0x00000000
        /*0030*/ 	.short	0x0006
        /*0032*/ 	.short	0x0020
        /*0034*/ 	.byte	0x00, 0xf5, 0x21, 0x00


	//----- nvinfo : EIATTR_KPARAM_INFO
	.align		4
.L_648:
        /*0038*/ 	.byte	0x04, 0x17
        /*003a*/ 	.short	(.L_650 - .L_649)
.L_649:
        /*003c*/ 	.word	0x00000000
        /*0040*/ 	.short	0x0005
        /*0042*/ 	.short	0x0018
        /*0044*/ 	.byte	0x00, 0xf5, 0x21, 0x00


	//----- nvinfo : EIATTR_KPARAM_INFO
	.align		4
.L_650:
        /*0048*/ 	.byte	0x04, 0x17
        /*004a*/ 	.short	(.L_652 - .L_651)
.L_651:
        /*004c*/ 	.word	0x00000000
        /*0050*/ 	.short	0x0004
        /*0052*/ 	.short	0x0010
        /*0054*/ 	.byte	0x00, 0xf5, 0x21, 0x00


	//----- nvinfo : EIATTR_KPARAM_INFO
	.align		4
.L_652:
        /*0058*/ 	.byte	0x04, 0x17
        /*005a*/ 	.short	(.L_654 - .L_653)
.L_653:
        /*005c*/ 	.word	0x00000000
        /*0060*/ 	.short	0x0003
        /*0062*/ 	.short	0x000c
        /*0064*/ 	.byte	0x00, 0xf0, 0x11, 0x00


	//----- nvinfo : EIATTR_KPARAM_INFO
	.align		4
.L_654:
        /*0068*/ 	.byte	0x04, 0x17
        /*006a*/ 	.short	(.L_656 - .L_655)
.L_655:
        /*006c*/ 	.word	0x00000000
        /*0070*/ 	.short	0x0002
        /*0072*/ 	.short	0x0008
        /*0074*/ 	.byte	0x00, 0xf0, 0x11, 0x00


	//----- nvinfo : EIATTR_KPARAM_INFO
	.align		4
.L_656:
        /*0078*/ 	.byte	0x04, 0x17
        /*007a*/ 	.short	(.L_658 - .L_657)
.L_657:
        /*007c*/ 	.word	0x00000000
        /*0080*/ 	.short	0x0001
        /*0082*/ 	.short	0x0004
        /*0084*/ 	.byte	0x00, 0xf0, 0x11, 0x00


	//----- nvinfo : EIATTR_KPARAM_INFO
	.align		4
.L_658:
        /*0088*/ 	.byte	0x04, 0x17
        /*008a*/ 	.short	(.L_660 - .L_659)
.L_659:
        /*008c*/ 	.word	0x00000000
        /*0090*/ 	.short	0x0000
        /*0092*/ 	.short	0x0000
        /*0094*/ 	.byte	0x00, 0xf0, 0x11, 0x00


	//----- nvinfo : EIATTR_SPARSE_MMA_MASK
	.align		4
.L_660:
        /*0098*/ 	.byte	0x03, 0x50
        /*009a*/ 	.short	0x0000


	//----- nvinfo : EIATTR_MAXREG_COUNT
	.align		4
        /*009c*/ 	.byte	0x03, 0x1b
        /*009e*/ 	.short	0x00ff


	//----- nvinfo : EIATTR_MERCURY_ISA_VERSION
	.align		4
        /*00a0*/ 	.byte	0x03, 0x5f
        /*00a2*/ 	.short	0x0101


	//----- nvinfo : EIATTR_VRC_CTA_INIT_COUNT
	.align		4
        /*00a4*/ 	.byte	0x02, 0x4a
	.zero		1
	.zero		1


	//----- nvinfo : EIATTR_EXIT_INSTR_OFFSETS
	.align		4
        /*00a8*/ 	.byte	0x04, 0x1c
        /*00aa*/ 	.short	(.L_662 - .L_661)


	//   ....[0]....
.L_661:
        /*00ac*/ 	.word	0x000000f0


	//   ....[1]....
        /*00b0*/ 	.word	0x00000210


	//----- nvinfo : EIATTR_CBANK_PARAM_SIZE
	.align		4
.L_662:
        /*00b4*/ 	.byte	0x03, 0x19
        /*00b6*/ 	.short	0x0034


	//----- nvinfo : EIATTR_PARAM_CBANK
	.align		4
        /*00b8*/ 	.byte	0x04, 0x0a
        /*00ba*/ 	.short	(.L_664 - .L_663)
	.align		4
.L_663:
        /*00bc*/ 	.word	index@(.nv.constant0._Z11load_recordiiiiPfS_S_S_i)
        /*00c0*/ 	.short	0x0380
        /*00c2*/ 	.short	0x0034


	//----- nvinfo : EIATTR_SW_WAR
	.align		4
.L_664:
        /*00c4*/ 	.byte	0x04, 0x36
        /*00c6*/ 	.short	(.L_666 - .L_665)
.L_665:
        /*00c8*/ 	.word	0x00000008
.L_666:


//--------------------- .nv.info._Z6removeiiiiiifPfS_S_ --------------------------
	.section	.nv.info._Z6removeiiiiiifPfS_S_,"",@"SHT_CUDA_INFO"
	.sectionflags	@""
	.align	4


	//----- nvinfo : EIATTR_CUDA_API_VERSION
	.align		4
        /*0000*/ 	.byte	0x04, 0x37
        /*0002*/ 	.short	(.L_668 - .L_667)
.L_667:
        /*0004*/ 	.word	0x00000082


	//----- nvinfo : EIATTR_KPARAM_INFO
	.align		4
.L_668:
        /*0008*/ 	.byte	0x04, 0x17
        /*000a*/ 	.short	(.L_670 - .L_669)
.L_669:
        /*000c*/ 	.word	0x00000000
        /*0010*/ 	.short	0x0009
        /*0012*/ 	.short	0x0030
        /*0014*/ 	.byte	0x00, 0xf5, 0x21, 0x00


	//----- nvinfo : EIATTR_KPARAM_INFO
	.align		4
.L_670:
        /*0018*/ 	.byte	0x04, 0x17
        /*001a*/ 	.short	(.L_672 - .L_671)
.L_671:
        /*001c*/ 	.word	0x00000000
        /*0020*/ 	.short	0x0008
        /*0022*/ 	.short	0x0028
        /*0024*/ 	.byte	0x00, 0xf5, 0x21, 0x00


	//----- nvinfo : EIATTR_KPARAM_INFO
	.align		4
.L_672:
        /*0028*/ 	.byte	0x04, 0x17
        /*002a*/ 	.short	(.L_674 - .L_673)
.L_673:
        /*002c*/ 	.word	0x00000000
        /*0030*/ 	.short	0x0007
        /*0032*/ 	.short	0x0020
        /*0034*/ 	.byte	0x00, 0xf5, 0x21, 0x00


	//----- nvinfo : EIATTR_KPARAM_INFO
	.align		4
.L_674:
        /*0038*/ 	.byte	0x04, 0x17
        /*003a*/ 	.short	(.L_676 - .L_675)
.L_675:
        /*003c*/ 	.word	0x00000000
        /*0040*/ 	.short	0x0006
        /*0042*/ 	.short	0x0018
        /*0044*/ 	.byte	0x00, 0xf0, 0x11, 0x00


	//----- nvinfo : EIATTR_KPARAM_INFO
	.align		4
.L_676:
        /*0048*/ 	.byte	0x04, 0x17
        /*004a*/ 	.short	(.L_678 - .L_677)
.L_677:
        /*004c*/ 	.word	0x00000000
        /*0050*/ 	.short	0x0005
        /*0052*/ 	.short	0x0014
        /*0054*/ 	.byte	0x00, 0xf0, 0x11, 0x00


	//----- nvinfo : EIATTR_KPARAM_INFO
	.align		4
.L_678:
        /*0058*/ 	.byte	0x04, 0x17
        /*005a*/ 	.short	(.L_680 - .L_679)
.L_679:
        /*005c*/ 	.word	0x00000000
        /*0060*/ 	.short	0x0004
        /*0062*/ 	.short	0x0010
        /*0064*/ 	.byte	0x00, 0xf0, 0x11, 0x00


	//----- nvinfo : EIATTR_KPARAM_INFO
	.align		4
.L_680:
        /*0068*/ 	.byte	0x04, 0x17
        /*006a*/ 	.short	(.L_682 - .L_681)
.L_681:
        /*006c*/ 	.word	0x00000000
        /*0070*/ 	.short	0x0003
        /*0072*/ 	.short	0x000c
        /*0074*/ 	.byte	0x00, 0xf0, 0x11, 0x00


	//----- nvinfo : EIATTR_KPARAM_INFO
	.align		4
.L_682:
        /*0078*/ 	.byte	0x04, 0x17
        /*007a*/ 	.short	(.L_684 - .L_683)
.L_683:
        /*007c*/ 	.word	0x00000000
        /*0080*/ 	.short	0x0002
        /*0082*/ 	.short	0x0008
        /*0084*/ 	.byte	0x00, 0xf0, 0x11, 0x00


	//----- nvinfo : EIATTR_KPARAM_INFO
	.align		4
.L_684:
        /*0088*/ 	.byte	0x04, 0x17
        /*008a*/ 	.short	(.L_686 - .L_685)
.L_685:
        /*008c*/ 	.word	0x00000000
        /*0090*/ 	.short	0x0001
        /*0092*/ 	.short	0x0004
        /*0094*/ 	.byte	0x00, 0xf0, 0x11, 0x00


	//----- nvinfo : EIATTR_KPARAM_INFO
	.align		4
.L_686:
        /*0098*/ 	.byte	0x04, 0x17
        /*009a*/ 	.short	(.L_688 - .L_687)
.L_687:
        /*009c*/ 	.word	0x00000000
        /*00a0*/ 	.short	0x0000
        /*00a2*/ 	.short	0x0000
        /*00a4*/ 	.byte	0x00, 0xf0, 0x11, 0x00


	//----- nvinfo : EIATTR_SPARSE_MMA_MASK
	.align		4
.L_688:
        /*00a8*/ 	.byte	0x03, 0x50
        /*00aa*/ 	.short	0x0000


	//----- nvinfo : EIATTR_MAXREG_COUNT
	.align		4
        /*00ac*/ 	.byte	0x03, 0x1b
        /*00ae*/ 	.short	0x00ff


	//----- nvinfo : EIATTR_MERCURY_ISA_VERSION
	.align		4
        /*00b0*/ 	.byte	0x03, 0x5f
        /*00b2*/ 	.short	0x0101


	//----- nvinfo : EIATTR_VRC_CTA_INIT_COUNT
	.align		4
        /*00b4*/ 	.byte	0x02, 0x4a
	.zero		1
	.zero		1


	//----- nvinfo : EIATTR_EXIT_INSTR_OFFSETS
	.align		4
        /*00b8*/ 	.byte	0x04, 0x1c
        /*00ba*/ 	.short	(.L_690 - .L_689)


	//   ....[0]....
.L_689:
        /*00bc*/ 	.word	0x000000e0


	//   ....[1]....
        /*00c0*/ 	.word	0x00001690


	//----- nvinfo : EIATTR_CRS_STACK_SIZE
	.align		4
.L_690:
        /*00c4*/ 	.byte	0x04, 0x1e
        /*00c6*/ 	.short	(.L_692 - .L_691)
.L_691:
        /*00c8*/ 	.word	0x00000000


	//----- nvinfo : EIATTR_CBANK_PARAM_SIZE
	.align		4
.L_692:
        /*00cc*/ 	.byte	0x03, 0x19
        /*00ce*/ 	.short	0x0038


	//----- nvinfo : EIATTR_PARAM_CBANK
	.align		4
        /*00d0*/ 	.byte	0x04, 0x0a
        /*00d2*/ 	.short	(.L_694 - .L_693)
	.align		4
.L_693:
        /*00d4*/ 	.word	index@(.nv.constant0._Z6removeiiiiiifPfS_S_)
        /*00d8*/ 	.short	0x0380
        /*00da*/ 	.short	0x0038


	//----- nvinfo : EIATTR_SW_WAR
	.align		4
.L_694:
        /*00dc*/ 	.byte	0x04, 0x36
        /*00de*/ 	.short	(.L_696 - .L_695)
.L_695:
        /*00e0*/ 	.word	0x00000008
.L_696:


//--------------------- .nv.info._Z18read_wavefiled_NT3iiiPfS_S_S_S_S_S_S_S_S_S_S_S_S_S_S_S_S_S_S_S_S_S_S_ --------------------------
	.section	.nv.info._Z18read_wavefiled_NT3iiiPfS_S_S_S_S_S_S_S_S_S_S_S_S_S_S_S_S_S_S_S_S_S_S_,"",@"SHT_CUDA_INFO"
	.sectionflags	@""
	.align	4


	//----- nvinfo : EIATTR_CUDA_API_VERSION
	.align		4
        /*0000*/ 	.byte	0x04, 0x37
        /*0002*/ 	.short	(.L_698 - .L_697)
.L_697:
        /*0004*/ 	.word	0x00000082


	//----- nvinfo : EIATTR_KPARAM_INFO
	.align		4
.L_698:
        /*0008*/ 	.byte	0x04, 0x17
        /*000a*/ 	.short	(.L_700 - .L_699)
.L_699:
        /*000c*/ 	.word	0x00000000
        /*0010*/ 	.short	0x001a
        /*0012*/ 	.short	0x00c8
        /*0014*/ 	.byte	0x00, 0xf5, 0x21, 0x00


	//----- nvinfo : EIATTR_KPARAM_INFO
	.align		4
.L_700:
        /*0018*/ 	.byte	0x04, 0x17
        /*001a*/ 	.short	(.L_702 - .L_701)
.L_701:
        /*001c*/ 	.word	0x00000000
        /*0020*/ 	.short	0x0019
        /*0022*/ 	.short	0x00c0
        /*0024*/ 	.byte	0x00, 0xf5, 0x21, 0x00


	//----- nvinfo : EIATTR_KPARAM_INFO
	.align		4
.L_702:
        /*0028*/ 	.byte	0x04, 0x17
        /*002a*/ 	.short	(.L_704 - .L_703)
.L_703:
        /*002c*/ 	.word	0x00000000
        /*0030*/ 	.short	0x0018
        /*0032*/ 	.short	0x00b8
        /*0034*/ 	.byte	0x00, 0xf5, 0x21, 0x00


	//----- nvinfo : EIATTR_KPARAM_INFO
	.align		4
.L_704:
        /*0038*/ 	.byte	0x04, 0x17
        /*003a*/ 	.short	(.L_706 - .L_705)
.L_705:
        /*003c*/ 	.word	0x00000000
        /*0040*/ 	.short	0x0017
        /*0042*/ 	.short	0x00b0
        /*0044*/ 	.byte	0x00, 0xf5, 0x21, 0x00


	//----- nvinfo : EIATTR_KPARAM_INFO
	.align		4
.L_706:
        /*0048*/ 	.byte	0x04, 0x17
        /*004a*/ 	.short	(.L_708 - .L_707)
.L_707:
        /*004c*/ 	.word	0x00000000
        /*0050*/ 	.short	0x0016
        /*0052*/ 	.short	0x00a8
        /*0054*/ 	.byte	0x00, 0xf5, 0x21, 0x00


	//----- nvinfo : EIATTR_KPARAM_INFO
	.align		4
.L_708:
        /*0058*/ 	.byte	0x04, 0x17
        /*005a*/ 	.short	(.L_710 - .L_709)
.L_709:
        /*005c*/ 	.word	0x00000000
        /*0060*/ 	.short	0x0015
        /*0062*/ 	.short	0x00a0
        /*0064*/ 	.byte	0x00, 0xf5, 0x21, 0x00


	//----- nvinfo : EIATTR_KPARAM_INFO
	.align		4
.L_710:
        /*0068*/ 	.byte	0x04, 0x17
        /*006a*/ 	.short	(.L_712 - .L_711)
.L_711:
        /*006c*/ 	.word	0x00000000
        /*0070*/ 	.short	0x0014
        /*0072*/ 	.short	0x0098
        /*0074*/ 	.byte	0x00, 0xf5, 0x21, 0x00


	//----- nvinfo : EIATTR_KPARAM_INFO
	.align		4
.L_712:
        /*0078*/ 	.byte	0x04, 0x17
        /*007a*/ 	.short	(.L_714 - .L_713)
.L_713:
        /*007c*/ 	.word	0x00000000
        /*0080*/ 	.short	0x0013
        /*0082*/ 	.short	0x0090
        /*0084*/ 	.byte	0x00, 0xf5, 0x21, 0x00


	//----- nvinfo : EIATTR_KPARAM_INFO
	.align		4
.L_714:
        /*0088*/ 	.byte	0x04, 0x17
        /*008a*/ 	.short	(.L_716 - .L_715)
.L_715:
        /*008c*/ 	.word	0x00000000
        /*0090*/ 	.short	0x0012
        /*0092*/ 	.short	0x0088
        /*0094*/ 	.byte	0x00, 0xf5, 0x21, 0x00


	//----- nvinfo : EIATTR_KPARAM_INFO
	.align		4
.L_716:
        /*0098*/ 	.byte	0x04, 0x17
        /*009a*/ 	.short	(.L_718 - .L_717)
.L_717:
        /*009c*/ 	.word	0x00000000
        /*00a0*/ 	.short	0x0011
        /*00a2*/ 	.short	0x0080
        /*00a4*/ 	.byte	0x00, 0xf5, 0x21, 0x00


	//----- nvinfo : EIATTR_KPARAM_INFO
	.align		4
.L_718:
        /*00a8*/ 	.byte	0x04, 0x17
        /*00aa*/ 	.short	(.L_720 - .L_719)
.L_719:
        /*00ac*/ 	.word	0x00000000
        /*00b0*/ 	.short	0x0010
        /*00b2*/ 	.short	0x0078
        /*00b4*/ 	.byte	0x00, 0xf5, 0x21, 0x00


	//----- nvinfo : EIATTR_KPARAM_INFO
	.align		4
.L_720:
        /*00b8*/ 	.byte	0x04, 0x17
        /*00ba*/ 	.short	(.L_722 - .L_721)
.L_721:
        /*00bc*/ 	.word	0x00000000
        /*00c0*/ 	.short	0x000f
        /*00c2*/ 	.short	0x0070
        /*00c4*/ 	.byte	0x00, 0xf5, 0x21, 0x00


	//----- nvinfo : EIATTR_KPARAM_INFO
	.align		4
.L_722:
        /*00c8*/ 	.byte	0x04, 0x17
        /*00ca*/ 	.short	(.L_724 - .L_723)
.L_723:
        /*00cc*/ 	.word	0x00000000
        /*00d0*/ 	.short	0x000e
        /*00d2*/ 	.short	0x0068
        /*00d4*/ 	.byte	0x00, 0xf5, 0x21, 0x00


	//----- nvinfo : EIATTR_KPARAM_INFO
	.align		4
.L_724:
        /*00d8*/ 	.byte	0x04, 0x17
        /*00da*/ 	.short	(.L_726 - .L_725)
.L_725:
        /*00dc*/ 	.word	0x00000000
        /*00e0*/ 	.short	0x000d
        /*00e2*/ 	.short	0x0060
        /*00e4*/ 	.byte	0x00, 0xf5, 0x21, 0x00


	//----- nvinfo : EIATTR_KPARAM_INFO
	.align		4
.L_726:
        /*00e8*/ 	.byte	0x04, 0x17
        /*00ea*/ 	.short	(.L_728 - .L_727)
.L_727:
        /*00ec*/ 	.word	0x00000000
        /*00f0*/ 	.short	0x000c
        /*00f2*/ 	.short	0x0058
        /*00f4*/ 	.byte	0x00, 0xf5, 0x21, 0x00


	//----- nvinfo : EIATTR_KPARAM_INFO
	.align		4
.L_728:
        /*00f8*/ 	.byte	0x04, 0x17
        /*00fa*/ 	.short	(.L_730 - .L_729)
.L_729:
        /*00fc*/ 	.word	0x00000000
        /*0100*/ 	.short	0x000b
        /*0102*/ 	.short	0x0050
        /*0104*/ 	.byte	0x00, 0xf5, 0x21, 0x00


	//----- nvinfo : EIATTR_KPARAM_INFO
	.align		4
.L_730:
        /*0108*/ 	.byte	0x04, 0x17
        /*010a*/ 	.short	(.L_732 - .L_731)
.L_731:
        /*010c*/ 	.word	0x00000000
        /*0110*/ 	.short	0x000a
        /*0112*/ 	.short	0x0048
        /*0114*/ 	.byte	0x00, 0xf5, 0x21, 0x00


	//----- nvinfo : EIATTR_KPARAM_INFO
	.align		4
.L_732:
        /*0118*/ 	.byte	0x04, 0x17
        /*011a*/ 	.short	(.L_734 - .L_733)
.L_733:
        /*011c*/ 	.word	0x00000000
        /*0120*/ 	.short	0x0009
        /*0122*/ 	.short	0x0040
        /*0124*/ 	.byte	0x00, 0xf5, 0x21, 0x00


	//----- nvinfo : EIATTR_KPARAM_INFO
	.align		4
.L_734:
        /*0128*/ 	.byte	0x04, 0x17
        /*012a*/ 	.short	(.L_736 - .L_735)
.L_735:
        /*012c*/ 	.word	0x00000000
        /*0130*/ 	.short	0x0008
        /*0132*/ 	.short	0x0038
        /*0134*/ 	.byte	0x00, 0xf5, 0x21, 0x00


	//----- nvinfo : EIATTR_KPARAM_INFO
	.align		4
.L_736:
        /*0138*/ 	.byte	0x04, 0x17
        /*013a*/ 	.short	(.L_738 - .L_737)
.L_737:
        /*013c*/ 	.word	0x00000000
        /*0140*/ 	.short	0x0007
        /*0142*/ 	.short	0x0030
        /*0144*/ 	.byte	0x00, 0xf5, 0x21, 0x00


	//----- nvinfo : EIATTR_KPARAM_INFO
	.align		4
.L_738:
        /*0148*/ 	.byte	0x04, 0x17
        /*014a*/ 	.short	(.L_740 - .L_739)
.L_739:
        /*014c*/ 	.word	0x00000000
        /*0150*/ 	.short	0x0006
        /*0152*/ 	.short	0x0028
        /*0154*/ 	.byte	0x00, 0xf5, 0x21, 0x00


	//----- nvinfo : EIATTR_KPARAM_INFO
	.align		4
.L_740:
        /*0158*/ 	.byte	0x04, 0x17
        /*015a*/ 	.short	(.L_742 - .L_741)
.L_741:
        /*015c*/ 	.word	0x00000000
        /*0160*/ 	.short	0x0005
        /*0162*/ 	.short	0x0020
        /*0164*/ 	.byte	0x00, 0xf5, 0x21, 0x00


	//----- nvinfo : EIATTR_KPARAM_INFO
	.align		4
.L_742:
        /*0168*/ 	.byte	0x04, 0x17
        /*016a*/ 	.short	(.L_744 - .L_743)
.L_743:
        /*016c*/ 	.word	0x00000000
        /*0170*/ 	.short	0x0004
        /*0172*/ 	.short	0x0018
        /*0174*/ 	.byte	0x00, 0xf5, 0x21, 0x00


	//----- nvinfo : EIATTR_KPARAM_INFO
	.align		4
.L_744:
        /*0178*/ 	.byte	0x04, 0x17
        /*017a*/ 	.short	(.L_746 - .L_745)
.L_745:
        /*017c*/ 	.word	0x00000000
        /*0180*/ 	.short	0x0003
        /*0182*/ 	.short	0x0010
        /*0184*/ 	.byte	0x00, 0xf5, 0x21, 0x00


	//----- nvinfo : EIATTR_KPARAM_INFO
	.align		4
.L_746:
        /*0188*/ 	.byte	0x04, 0x17
        /*018a*/ 	.short	(.L_748 - .L_747)
.L_747:
        /*018c*/ 	.word	0x00000000
        /*0190*/ 	.short	0x0002
        /*0192*/ 	.short	0x0008
        /*0194*/ 	.byte	0x00, 0xf0, 0x11, 0x00


	//----- nvinfo : EIATTR_KPARAM_INFO
	.align		4
.L_748:
        /*0198*/ 	.byte	0x04, 0x17
        /*019a*/ 	.short	(.L_750 - .L_749)
.L_749:
        /*019c*/ 	.word	0x00000000
        /*01a0*/ 	.short	0x0001
        /*01a2*/ 	.short	0x0004
        /*01a4*/ 	.byte	0x00, 0xf0, 0x11, 0x00


	//----- nvinfo : EIATTR_KPARAM_INFO
	.align		4
.L_750:
        /*01a8*/ 	.byte	0x04, 0x17
        /*01aa*/ 	.short	(.L_752 - .L_751)
.L_751:
        /*01ac*/ 	.word	0x00000000
        /*01b0*/ 	.short	0x0000
        /*01b2*/ 	.short	0x0000
        /*01b4*/ 	.byte	0x00, 0xf0, 0x11, 0x00


	//----- nvinfo : EIATTR_SPARSE_MMA_MASK
	.align		4
.L_752:
        /*01b8*/ 	.byte	0x03, 0x50
        /*01ba*/ 	.short	0x0000


	//----- nvinfo : EIATTR_MAXREG_COUNT
	.align		4
        /*01bc*/ 	.byte	0x03, 0x1b
        /*01be*/ 	.short	0x00ff


	//----- nvinfo : EIATTR_MERCURY_ISA_VERSION
	.align		4
        /*01c0*/ 	.byte	0x03, 0x5f
        /*01c2*/ 	.short	0x0101


	//----- nvinfo : EIATTR_VRC_CTA_INIT_COUNT
	.align		4
        /*01c4*/ 	.byte	0x02, 0x4a
	.zero		1
	.zero		1


	//----- nvinfo : EIATTR_EXIT_INSTR_OFFSETS
	.align		4
        /*01c8*/ 	.byte	0x04, 0x1c
        /*01ca*/ 	.short	(.L_754 - .L_753)


	//   ....[0]....
.L_753:
        /*01cc*/ 	.word	0x00000100


	//   ....[1]....
        /*01d0*/ 	.word	0x00000140


	//   ....[2]....
        /*01d4*/ 	.word	0x000005f0


	//----- nvinfo : EIATTR_CBANK_PARAM_SIZE
	.align		4
.L_754:
        /*01d8*/ 	.byte	0x03, 0x19
        /*01da*/ 	.short	0x00d0


	//----- nvinfo : EIATTR_PARAM_CBANK
	.align		4
        /*01dc*/ 	.byte	0x04, 0x0a
        /*01de*/ 	.short	(.L_756 - .L_755)
	.align		4
.L_755:
        /*01e0*/ 	.word	index@(.nv.constant0._Z18read_wavefiled_NT3iiiPfS_S_S_S_S_S_S_S_S_S_S_S_S_S_S_S_S_S_S_S_S_S_S_)
        /*01e4*/ 	.short	0x0380
        /*01e6*/ 	.short	0x00d0


	//----- nvinfo : EIATTR_SW_WAR
	.align		4
.L_756:
        /*01e8*/ 	.byte	0x04, 0x36
        /*01ea*/ 	.short	(.L_758 - .L_757)
.L_757:
        /*01ec*/ 	.word	0x00000008
.L_758:


//--------------------- .nv.info._Z18read_wavefiled_NT2iiiPfS_S_S_S_S_S_S_ --------------------------
	.section	.nv.info._Z18read_wavefiled_NT2iiiPfS_S_S_S_S_S_S_,"",@"SHT_CUDA_INFO"
	.sectionflags	@""
	.align	4


	//----- nvinfo : EIATTR_CUDA_API_VERSION
	.align		4
        /*0000*/ 	.byte	0x04, 0x37
        /*0002*/ 	.short	(.L_760 - .L_759)
.L_759:
        /*0004*/ 	.word	0x00000082


	//----- nvinfo : EIATTR_KPARAM_INFO
	.align		4
.L_760:
        /*0008*/ 	.byte	0x04, 0x17
        /*000a*/ 	.short	(.L_762 - .L_761)
.L_761:
        /*000c*/ 	.word	0x00000000
        /*0010*/ 	.short	0x000a
        /*0012*/ 	.short	0x0048
        /*0014*/ 	.byte	0x00, 0xf5, 0x21, 0x00


	//----- nvinfo : EIATTR_KPARAM_INFO
	.align		4
.L_762:
        /*0018*/ 	.byte	0x04, 0x17
        /*001a*/ 	.short	(.L_764 - .L_763)
.L_763:
        /*001c*/ 	.word	0x00000000
        /*0020*/ 	.short	0x0009
        /*0022*/ 	.short	0x0040
        /*0024*/ 	.byte	0x00, 0xf5, 0x21, 0x00


	//----- nvinfo : EIATTR_KPARAM_INFO
	.align		4
.L_764:
        /*0028*/ 	.byte	0x04, 0x17
        /*002a*/ 	.short	(.L_766 - .L_765)
.L_765:
        /*002c*/ 	.word	0x00000000
        /*0030*/ 	.short	0x0008
        /*0032*/ 	.short	0x0038
        /*0034*/ 	.byte	0x00, 0xf5, 0x21, 0x00


	//----- nvinfo : EIATTR_KPARAM_INFO
	.align		4
.L_766:
        /*0038*/ 	.byte	0x04, 0x17
        /*003a*/ 	.short	(.L_768 - .L_767)
.L_767:
        /*003c*/ 	.word	0x00000000
        /*0040*/ 	.short	0x0007
        /*0042*/ 	.short	0x0030
        /*0044*/ 	.byte	0x00, 0xf5, 0x21, 0x00


	//----- nvinfo : EIATTR_KPARAM_INFO
	.align		4
.L_768:
        /*0048*/ 	.byte	0x04, 0x17
        /*004a*/ 	.short	(.L_770 - .L_769)
.L_769:
        /*004c*/ 	.word	0x00000000
        /*0050*/ 	.short	0x0006
        /*0052*/ 	.short	0x0028
        /*0054*/ 	.byte	0x00, 0xf5, 0x21, 0x00


	//----- nvinfo : EIATTR_KPARAM_INFO
	.align		4
.L_770:
        /*0058*/ 	.byte	0x04, 0x17
        /*005a*/ 	.short	(.L_772 - .L_771)
.L_771:
        /*005c*/ 	.word	0x00000000
        /*0060*/ 	.short	0x0005
        /*0062*/ 	.short	0x0020
        /*0064*/ 	.byte	0x00, 0xf5, 0x21, 0x00


	//----- nvinfo : EIATTR_KPARAM_INFO
	.align		4
.L_772:
        /*0068*/ 	.byte	0x04, 0x17
        /*006a*/ 	.short	(.L_774 - .L_773)
.L_773:
        /*006c*/ 	.word	0x00000000
        /*0070*/ 	.short	0x0004
        /*0072*/ 	.short	0x0018
        /*0074*/ 	.byte	0x00, 0xf5, 0x21, 0x00


	//----- nvinfo : EIATTR_KPARAM_INFO
	.align		4
.L_774:
        /*0078*/ 	.byte	0x04, 0x17
        /*007a*/ 	.short	(.L_776 - .L_775)
.L_775:
        /*007c*/ 	.word	0x00000000
        /*0080*/ 	.short	0x0003
        /*0082*/ 	.short	0x0010
        /*0084*/ 	.byte	0x00, 0xf5, 0x21, 0x00


	//----- nvinfo : EIATTR_KPARAM_INFO
	.align		4
.L_776:
        /*0088*/ 	.byte	0x04, 0x17
        /*008a*/ 	.short	(.L_778 - .L_777)
.L_777:
        /*008c*/ 	.word	0x00000000
        /*0090*/ 	.short	0x0002
        /*0092*/ 	.short	0x0008
        /*0094*/ 	.byte	0x00, 0xf0, 0x11, 0x00


	//----- nvinfo : EIATTR_KPARAM_INFO
	.align		4
.L_778:
        /*0098*/ 	.byte	0x04, 0x17
        /*009a*/ 	.short	(.L_780 - .L_779)
.L_779:
        /*009c*/ 	.word	0x00000000
        /*00a0*/ 	.short	0x0001
        /*00a2*/ 	.short	0x0004
        /*00a4*/ 	.byte	0x00, 0xf0, 0x11, 0x00


	//----- nvinfo : EIATTR_KPARAM_INFO
	.align		4
.L_780:
        /*00a8*/ 	.byte	0x04, 0x17
        /*00aa*/ 	.short	(.L_782 - .L_781)
.L_781:
        /*00ac*/ 	.word	0x00000000
        /*00b0*/ 	.short	0x0000
        /*00b2*/ 	.short	0x0000
        /*00b4*/ 	.byte	0x00, 0xf0, 0x11, 0x00


	//----- nvinfo : EIATTR_SPARSE_MMA_MASK
	.align		4
.L_782:
        /*00b8*/ 	.byte	0x03, 0x50
        /*00ba*/ 	.short	0x0000


	//----- nvinfo : EIATTR_MAXREG_COUNT
	.align		4
        /*00bc*/ 	.byte	0x03, 0x1b
        /*00be*/ 	.short	0x00ff


	//----- nvinfo : EIATTR_MERCURY_ISA_VERSION
	.align		4
        /*00c0*/ 	.byte	0x03, 0x5f
        /*00c2*/ 	.short	0x0101


	//----- nvinfo : EIATTR_VRC_CTA_INIT_COUNT
	.align		4
        /*00c4*/ 	.byte	0x02, 0x4a
	.zero		1
	.zero		1


	//----- nvinfo : EIATTR_EXIT_INSTR_OFFSETS
	.align		4
        /*00c8*/ 	.byte	0x04, 0x1c
        /*00ca*/ 	.short	(.L_784 - .L_783)


	//   ....[0]....
.L_783:
        /*00cc*/ 	.word	0x00000100


	//   ....[1]....
        /*00d0*/ 	.word	0x00000140


	//   ....[2]....
        /*00d4*/ 	.word	0x000002f0


	//----- nvinfo : EIATTR_CBANK_PARAM_SIZE
	.align		4
.L_784:
        /*00d8*/ 	.byte	0x03, 0x19
        /*00da*/ 	.short	0x0050


	//----- nvinfo : EIATTR_PARAM_CBANK
	.align		4
        /*00dc*/ 	.byte	0x04, 0x0a
        /*00de*/ 	.short	(.L_786 - .L_785)
	.align		4
.L_785:
        /*00e0*/ 	.word	index@(.nv.constant0._Z18read_wavefiled_NT2iiiPfS_S_S_S_S_S_S_)
        /*00e4*/ 	.short	0x0380
        /*00e6*/ 	.short	0x0050


	//----- nvinfo : EIATTR_SW_WAR
	.align		4
.L_786:
        /*00e8*/ 	.byte	0x04, 0x36
        /*00ea*/ 	.short	(.L_788 - .L_787)
.L_787:
        /*00ec*/ 	.word	0x00000008
.L_788:


//--------------------- .nv.info._Z18read_wavefiled_NT1iiiPfS_S_S_S_S_S_S_ --------------------------
	.section	.nv.info._Z18read_wavefiled_NT1iiiPfS_S_S_S_S_S_S_,"",@"SHT_CUDA_INFO"
	.sectionflags	@""
	.align	4


	//----- nvinfo : EIATTR_CUDA_API_VERSION
	.align		4
        /*0000*/ 	.byte	0x04, 0x37
        /*0002*/ 	.short	(.L_790 - .L_789)
.L_789:
        /*0004*/ 	.word	0x00000082


	//----- nvinfo : EIATTR_KPARAM_INFO
	.align		4
.L_790:
        /*0008*/ 	.byte	0x04, 0x17
        /*000a*/ 	.short	(.L_792 - .L_791)
.L_791:
        /*000c*/ 	.word	0x00000000
        /*0010*/ 	.short	0x000a
        /*0012*/ 	.short	0x0048
        /*0014*/ 	.byte	0x00, 0xf5, 0x21, 0x00


	//----- nvinfo : EIATTR_KPARAM_INFO
	.align		4
.L_792:
        /*0018*/ 	.byte	0x04, 0x17
        /*001a*/ 	.short	(.L_794 - .L_793)
.L_793:
        /*001c*/ 	.word	0x00000000
        /*0020*/ 	.short	0x0009
        /*0022*/ 	.short	0x0040
        /*0024*/ 	.byte	0x00, 0xf5, 0x21, 0x00


	//----- nvinfo : EIATTR_KPARAM_INFO
	.align		4
.L_794:
        /*0028*/ 	.byte	0x04, 0x17
        /*002a*/ 	.short	(.L_796 - .L_795)
.L_795:
        /*002c*/ 	.word	0x00000000
        /*0030*/ 	.short	0x0008
        /*0032*/ 	.short	0x0038
        /*0034*/ 	.byte	0x00, 0xf5, 0x21, 0x00


	//----- nvinfo : EIATTR_KPARAM_INFO
	.align		4
.L_796:
        /*0038*/ 	.byte	0x04, 0x17
        /*003a*/ 	.short	(.L_798 - .L_797)
.L_797:
        /*003c*/ 	.word	0x00000000
        /*0040*/ 	.short	0x0007
        /*0042*/ 	.short	0x0030
        /*0044*/ 	.byte	0x00, 0xf5, 0x21, 0x00


	//----- nvinfo : EIATTR_KPARAM_INFO
	.align		4
.L_798:
        /*0048*/ 	.byte	0x04, 0x17
        /*004a*/ 	.short	(.L_800 - .L_799)
.L_799:
        /*004c*/ 	.word	0x00000000
        /*0050*/ 	.short	0x0006
        /*0052*/ 	.short	0x0028
        /*0054*/ 	.byte	0x00, 0xf5, 0x21, 0x00


	//----- nvinfo : EIATTR_KPARAM_INFO
	.align		4
.L_800:
        /*0058*/ 	.byte	0x04, 0x17
        /*005a*/ 	.short	(.L_802 - .L_801)
.L_801:
        /*005c*/ 	.word	0x00000000
        /*0060*/ 	.short	0x0005
        /*0062*/ 	.short	0x0020
        /*0064*/ 	.byte	0x00, 0xf5, 0x21, 0x00


	//----- nvinfo : EIATTR_KPARAM_INFO
	.align		4
.L_802:
        /*0068*/ 	.byte	0x04, 0x17
        /*006a*/ 	.short	(.L_804 - .L_803)
.L_803:
        /*006c*/ 	.word	0x00000000
        /*0070*/ 	.short	0x0004
        /*0072*/ 	.short	0x0018
        /*0074*/ 	.byte	0x00, 0xf5, 0x21, 0x00


	//----- nvinfo : EIATTR_KPARAM_INFO
	.align		4
.L_804:
        /*0078*/ 	.byte	0x04, 0x17
        /*007a*/ 	.short	(.L_806 - .L_805)
.L_805:
        /*007c*/ 	.word	0x00000000
        /*0080*/ 	.short	0x0003
        /*0082*/ 	.short	0x0010
        /*0084*/ 	.byte	0x00, 0xf5, 0x21, 0x00


	//----- nvinfo : EIATTR_KPARAM_INFO
	.align		4
.L_806:
        /*0088*/ 	.byte	0x04, 0x17
        /*008a*/ 	.short	(.L_808 - .L_807)
.L_807:
        /*008c*/ 	.word	0x00000000
        /*0090*/ 	.short	0x0002
        /*0092*/ 	.short	0x0008
        /*0094*/ 	.byte	0x00, 0xf0, 0x11, 0x00


	//----- nvinfo : EIATTR_KPARAM_INFO
	.align		4
.L_808:
        /*0098*/ 	.byte	0x04, 0x17
        /*009a*/ 	.short	(.L_810 - .L_809)
.L_809:
        /*009c*/ 	.word	0x00000000
        /*00a0*/ 	.short	0x0001
        /*00a2*/ 	.short	0x0004
        /*00a4*/ 	.byte	0x00, 0xf0, 0x11, 0x00


	//----- nvinfo : EIATTR_KPARAM_INFO
	.align		4
.L_810:
        /*00a8*/ 	.byte	0x04, 0x17
        /*00aa*/ 	.short	(.L_812 - .L_811)
.L_811:
        /*00ac*/ 	.word	0x00000000
        /*00b0*/ 	.short	0x0000
        /*00b2*/ 	.short	0x0000
        /*00b4*/ 	.byte	0x00, 0xf0, 0x11, 0x00


	//----- nvinfo : EIATTR_SPARSE_MMA_MASK
	.align		4
.L_812:
        /*00b8*/ 	.byte	0x03, 0x50
        /*00ba*/ 	.short	0x0000


	//----- nvinfo : EIATTR_MAXREG_COUNT
	.align		4
        /*00bc*/ 	.byte	0x03, 0x1b
        /*00be*/ 	.short	0x00ff


	//----- nvinfo : EIATTR_MERCURY_ISA_VERSION
	.align		4
        /*00c0*/ 	.byte	0x03, 0x5f
        /*00c2*/ 	.short	0x0101


	//----- nvinfo : EIATTR_VRC_CTA_INIT_COUNT
	.align		4
        /*00c4*/ 	.byte	0x02, 0x4a
	.zero		1
	.zero		1


	//----- nvinfo : EIATTR_EXIT_INSTR_OFFSETS
	.align		4
        /*00c8*/ 	.byte	0x04, 0x1c
        /*00ca*/ 	.short	(.L_814 - .L_813)


	//   ....[0]....
.L_813:
        /*00cc*/ 	.word	0x00000100


	//   ....[1]....
        /*00d0*/ 	.word	0x00000140


	//   ....[2]....
        /*00d4*/ 	.word	0x000002f0


	//----- nvinfo : EIATTR_CBANK_PARAM_SIZE
	.align		4
.L_814:
        /*00d8*/ 	.byte	0x03, 0x19
        /*00da*/ 	.short	0x0050


	//----- nvinfo : EIATTR_PARAM_CBANK
	.align		4
        /*00dc*/ 	.byte	0x04, 0x0a
        /*00de*/ 	.short	(.L_816 - .L_815)
	.align		4
.L_815:
        /*00e0*/ 	.word	index@(.nv.constant0._Z18read_wavefiled_NT1iiiPfS_S_S_S_S_S_S_)
        /*00e4*/ 	.short	0x0380
        /*00e6*/ 	.short	0x0050


	//----- nvinfo : EIATTR_SW_WAR
	.align		4
.L_816:
        /*00e8*/ 	.byte	0x04, 0x36
        /*00ea*/ 	.short	(.L_818 - .L_817)
.L_817:
        /*00ec*/ 	.word	0x00000008
.L_818:


//--------------------- .nv.info._Z19read_last_wavefilediiiPfS_S_S_S_S_S_S_S_S_S_S_S_S_S_S_S_S_S_S_S_S_S_S_S_S_S_S_S_S_S_S_ --------------------------
	.section	.nv.info._Z19read_last_wavefilediiiPfS_S_S_S_S_S_S_S_S_S_S_S_S_S_S_S_S_S_S_S_S_S_S_S_S_S_S_S_S_S_S_,"",@"SHT_CUDA_INFO"
	.sectionflags	@""
	.align	4


	//----- nvinfo : EIATTR_CUDA_API_VERSION
	.align		4
        /*0000*/ 	.byte	0x04, 0x37
        /*0002*/ 	.short	(.L_820 - .L_819)
.L_819:
        /*0004*/ 	.word	0x00000082


	//----- nvinfo : EIATTR_KPARAM_INFO
	.align		4
.L_820:
        /*0008*/ 	.byte	0x04, 0x17
        /*000a*/ 	.short	(.L_822 - .L_821)
.L_821:
        /*000c*/ 	.word	0x00000000
        /*0010*/ 	.short	0x0022
        /*0012*/ 	.short	0x0108
        /*0014*/ 	.byte	0x00, 0xf5, 0x21, 0x00


	//----- nvinfo : EIATTR_KPARAM_INFO
	.align		4
.L_822:
        /*0018*/ 	.byte	0x04, 0x17
        /*001a*/ 	.short	(.L_824 - .L_823)
.L_823:
        /*001c*/ 	.word	0x00000000
        /*0020*/ 	.short	0x0021
        /*0022*/ 	.short	0x0100
        /*0024*/ 	.byte	0x00, 0xf5, 0x21, 0x00


	//----- nvinfo : EIATTR_KPARAM_INFO
	.align		4
.L_824:
        /*0028*/ 	.byte	0x04, 0x17
        /*002a*/ 	.short	(.L_826 - .L_825)
.L_825:
        /*002c*/ 	.word	0x00000000
        /*0030*/ 	.short	0x0020
        /*0032*/ 	.short	0x00f8
        /*0034*/ 	.byte	0x00, 0xf5, 0x21, 0x00


	//----- nvinfo : EIATTR_KPARAM_INFO
	.align		4
.L_826:
        /*0038*/ 	.byte	0x04, 0x17
        /*003a*/ 	.short	(.L_828 - .L_827)
.L_827:
        /*003c*/ 	.word	0x00000000
        /*0040*/ 	.short	0x001f
        /*0042*/ 	.short	0x00f0
        /*0044*/ 	.byte	0x00, 0xf5, 0x21, 0x00


	//----- nvinfo : EIATTR_KPARAM_INFO
	.align		4
.L_828:
        /*0048*/ 	.byte	0x04, 0x17
        /*004a*/ 	.short	(.L_830 - .L_829)
.L_829:
        /*004c*/ 	.word	0x00000000
        /*0050*/ 	.short	0x001e
        /*0052*/ 	.short	0x00e8
        /*0054*/ 	.byte	0x00, 0xf5, 0x21, 0x00


	//----- nvinfo : EIATTR_KPARAM_INFO
	.align		4
.L_830:
        /*0058*/ 	.byte	0x04, 0x17
        /*005a*/ 	.short	(.L_832 - .L_831)
.L_831:
        /*005c*/ 	.word	0x00000000
        /*0060*/ 	.short	0x001d
        /*0062*/ 	.short	0x00e0
        /*0064*/ 	.byte	0x00, 0xf5, 0x21, 0x00


	//----- nvinfo : EIATTR_KPARAM_INFO
	.align		4
.L_832:
        /*0068*/ 	.byte	0x04, 0x17
        /*006a*/ 	.short	(.L_834 - .L_833)
.L_833:
        /*006c*/ 	.word	0x00000000
        /*0070*/ 	.short	0x001c
        /*0072*/ 	.short	0x00d8
        /*0074*/ 	.byte	0x00, 0xf5, 0x21, 0x00


	//----- nvinfo : EIATTR_KPARAM_INFO
	.align		4
.L_834:
        /*0078*/ 	.byte	0x04, 0x17
        /*007a*/ 	.short	(.L_836 - .L_835)
.L_835:
        /*007c*/ 	.word	0x00000000
        /*0080*/ 	.short	0x001b
        /*0082*/ 	.short	0x00d0
        /*0084*/ 	.byte	0x00, 0xf5, 0x21, 0x00


	//----- nvinfo : EIATTR_KPARAM_INFO
	.align		4
.L_836:
        /*0088*/ 	.byte	0x04, 0x17
        /*008a*/ 	.short	(.L_838 - .L_837)
.L_837:
        /*008c*/ 	.word	0x00000000
        /*0090*/ 	.short	0x001a
        /*0092*/ 	.short	0x00c8
        /*0094*/ 	.byte	0x00, 0xf5, 0x21, 0x00


	//----- nvinfo : EIATTR_KPARAM_INFO
	.align		4
.L_838:
        /*0098*/ 	.byte	0x04, 0x17
        /*009a*/ 	.short	(.L_840 - .L_839)
.L_839:
        /*009c*/ 	.word	0x00000000
        /*00a0*/ 	.short	0x0019
        /*00a2*/ 	.short	0x00c0
        /*00a4*/ 	.byte	0x00, 0xf5, 0x21, 0x00


	//----- nvinfo : EIATTR_KPARAM_INFO
	.align		4
.L_840:
        /*00a8*/ 	.byte	0x04, 0x17
        /*00aa*/ 	.short	(.L_842 - .L_841)
.L_841:
        /*00ac*/ 	.word	0x00000000
        /*00b0*/ 	.short	0x0018
        /*00b2*/ 	.short	0x00b8
        /*00b4*/ 	.byte	0x00, 0xf5, 0x21, 0x00


	//----- nvinfo : EIATTR_KPARAM_INFO
	.align		4
.L_842:
        /*00b8*/ 	.byte	0x04, 0x17
        /*00ba*/ 	.short	(.L_844 - .L_843)
.L_843:
        /*00bc*/ 	.word	0x00000000
        /*00c0*/ 	.short	0x0017
        /*00c2*/ 	.short	0x00b0
        /*00c4*/ 	.byte	0x00, 0xf5, 0x21, 0x00


	//----- nvinfo : EIATTR_KPARAM_INFO
	.align		4
.L_844:
        /*00c8*/ 	.byte	0x04, 0x17
        /*00ca*/ 	.short	(.L_846 - .L_845)
.L_845:
        /*00cc*/ 	.word	0x00000000
        /*00d0*/ 	.short	0x0016
        /*00d2*/ 	.short	0x00a8
        /*00d4*/ 	.byte	0x00, 0xf5, 0x21, 0x00


	//----- nvinfo : EIATTR_KPARAM_INFO
	.align		4
.L_846:
        /*00d8*/ 	.byte	0x04, 0x17
        /*00da*/ 	.short	(.L_848 - .L_847)
.L_847:
        /*00dc*/ 	.word	0x00000000
        /*00e0*/ 	.short	0x0015
        /*00e2*/ 	.short	0x00a0
        /*00e4*/ 	.byte	0x00, 0xf5, 0x21, 0x00


	//----- nvinfo : EIATTR_KPARAM_INFO
	.align		4
.L_848:
        /*00e8*/ 	.byte	0x04, 0x17
        /*00ea*/ 	.short	(.L_850 - .L_849)
.L_849:
        /*00ec*/ 	.word	0x00000000
        /*00f0*/ 	.short	0x0014
        /*00f2*/ 	.short	0x0098
        /*00f4*/ 	.byte	0x00, 0xf5, 0x21, 0x00


	//----- nvinfo : EIATTR_KPARAM_INFO
	.align		4
.L_850:
        /*00f8*/ 	.byte	0x04, 0x17
        /*00fa*/ 	.short	(.L_852 - .L_851)
.L_851:
        /*00fc*/ 	.word	0x00000000
        /*0100*/ 	.short	0x0013
        /*0102*/ 	.short	0x0090
        /*0104*/ 	.byte	0x00, 0xf5, 0x21, 0x00


	//----- nvinfo : EIATTR_KPARAM_INFO
	.align		4
.L_852:
        /*0108*/ 	.byte	0x04, 0x17
        /*010a*/ 	.short	(.L_854 - .L_853)
.L_853:
        /*010c*/ 	.word	0x00000000
        /*0110*/ 	.short	0x0012
        /*0112*/ 	.short	0x0088
        /*0114*/ 	.byte	0x00, 0xf5, 0x21, 0x00


	//----- nvinfo : EIATTR_KPARAM_INFO
	.align		4
.L_854:
        /*0118*/ 	.byte	0x04, 0x17
        /*011a*/ 	.short	(.L_856 - .L_855)
.L_855:
        /*011c*/ 	.word	0x00000000
        /*0120*/ 	.short	0x0011
        /*0122*/ 	.short	0x0080
        /*0124*/ 	.byte	0x00, 0xf5, 0x21, 0x00


	//----- nvinfo : EIATTR_KPARAM_INFO
	.align		4
.L_856:
        /*0128*/ 	.byte	0x04, 0x17
        /*012a*/ 	.short	(.L_858 - .L_857)
.L_857:
        /*012c*/ 	.word	0x00000000
        /*0130*/ 	.short	0x0010
        /*0132*/ 	.short	0x0078
        /*0134*/ 	.byte	0x00, 0xf5, 0x21, 0x00


	//----- nvinfo : EIATTR_KPARAM_INFO
	.align		4
.L_858:
        /*0138*/ 	.byte	0x04, 0x17
        /*013a*/ 	.short	(.L_860 - .L_859)
.L_859:
        /*013c*/ 	.word	0x00000000
        /*0140*/ 	.short	0x000f
        /*0142*/ 	.short	0x0070
        /*0144*/ 	.byte	0x00, 0xf5, 0x21, 0x00


	//----- nvinfo : EIATTR_KPARAM_INFO
	.align		4
.L_860:
        /*0148*/ 	.byte	0x04, 0x17
        /*014a*/ 	.short	(.L_862 - .L_861)
.L_861:
        /*014c*/ 	.word	0x00000000
        /*0150*/ 	.short	0x000e
        /*0152*/ 	.short	0x0068
        /*0154*/ 	.byte	0x00, 0xf5, 0x21, 0x00


	//----- nvinfo : EIATTR_KPARAM_INFO
	.align		4
.L_862:
        /*0158*/ 	.byte	0x04, 0x17
        /*015a*/ 	.short	(.L_864 - .L_863)
.L_863:
        /*015c*/ 	.word	0x00000000
        /*0160*/ 	.short	0x000d
        /*0162*/ 	.short	0x0060
        /*0164*/ 	.byte	0x00, 0xf5, 0x21, 0x00


	//----- nvinfo : EIATTR_KPARAM_INFO
	.align		4
.L_864:
        /*0168*/ 	.byte	0x04, 0x17
        /*016a*/ 	.short	(.L_866 - .L_865)
.L_865:
        /*016c*/ 	.word	0x00000000
        /*0170*/ 	.short	0x000c
        /*0172*/ 	.short	0x0058
        /*0174*/ 	.byte	0x00, 0xf5, 0x21, 0x00


	//----- nvinfo : EIATTR_KPARAM_INFO
	.align		4
.L_866:
        /*0178*/ 	.byte	0x04, 0x17
        /*017a*/ 	.short	(.L_868 - .L_867)
.L_867:
        /*017c*/ 	.word	0x00000000
        /*0180*/ 	.short	0x000b
        /*0182*/ 	.short	0x0050
        /*0184*/ 	.byte	0x00, 0xf5, 0x21, 0x00


	//----- nvinfo : EIATTR_KPARAM_INFO
	.align		4
.L_868:
        /*0188*/ 	.byte	0x04, 0x17
        /*018a*/ 	.short	(.L_870 - .L_869)
.L_869:
        /*018c*/ 	.word	0x00000000
        /*0190*/ 	.short	0x000a
        /*0192*/ 	.short	0x0048
        /*0194*/ 	.byte	0x00, 0xf5, 0x21, 0x00


	//----- nvinfo : EIATTR_KPARAM_INFO
	.align		4
.L_870:
        /*0198*/ 	.byte	0x04, 0x17
        /*019a*/ 	.short	(.L_872 - .L_871)
.L_871:
        /*019c*/ 	.word	0x00000000
        /*01a0*/ 	.short	0x0009
        /*01a2*/ 	.short	0x0040
        /*01a4*/ 	.byte	0x00, 0xf5, 0x21, 0x00


	//----- nvinfo : EIATTR_KPARAM_INFO
	.align		4
.L_872:
        /*01a8*/ 	.byte	0x04, 0x17
        /*01aa*/ 	.short	(.L_874 - .L_873)
.L_873:
        /*01ac*/ 	.word	0x00000000
        /*01b0*/ 	.short	0x0008
        /*01b2*/ 	.short	0x0038
        /*01b4*/ 	.byte	0x00, 0xf5, 0x21, 0x00


	//----- nvinfo : EIATTR_KPARAM_INFO
	.align		4
.L_874:
        /*01b8*/ 	.byte	0x04, 0x17
        /*01ba*/ 	.short	(.L_876 - .L_875)
.L_875:
        /*01bc*/ 	.word	0x00000000
        /*01c0*/ 	.short	0x0007
        /*01c2*/ 	.short	0x0030
        /*01c4*/ 	.byte	0x00, 0xf5, 0x21, 0x00


	//----- nvinfo : EIATTR_KPARAM_INFO
	.align		4
.L_876:
        /*01c8*/ 	.byte	0x04, 0x17
        /*01ca*/ 	.short	(.L_878 - .L_877)
.L_877:
        /*01cc*/ 	.word	0x00000000
        /*01d0*/ 	.short	0x0006
        /*01d2*/ 	.short	0x0028
        /*01d4*/ 	.byte	0x00, 0xf5, 0x21, 0x00


	//----- nvinfo : EIATTR_KPARAM_INFO
	.align		4
.L_878:
        /*01d8*/ 	.byte	0x04, 0x17
        /*01da*/ 	.short	(.L_880 - .L_879)
.L_879:
        /*01dc*/ 	.word	0x00000000
        /*01e0*/ 	.short	0x0005
        /*01e2*/ 	.short	0x0020
        /*01e4*/ 	.byte	0x00, 0xf5, 0x21, 0x00


	//----- nvinfo : EIATTR_KPARAM_INFO
	.align		4
.L_880:
        /*01e8*/ 	.byte	0x04, 0x17
        /*01ea*/ 	.short	(.L_882 - .L_881)
.L_881:
        /*01ec*/ 	.word	0x00000000
        /*01f0*/ 	.short	0x0004
        /*01f2*/ 	.short	0x0018
        /*01f4*/ 	.byte	0x00, 0xf5, 0x21, 0x00


	//----- nvinfo : EIATTR_KPARAM_INFO
	.align		4
.L_882:
        /*01f8*/ 	.byte	0x04, 0x17
        /*01fa*/ 	.short	(.L_884 - .L_883)
.L_883:
        /*01fc*/ 	.word	0x00000000
        /*0200*/ 	.short	0x0003
        /*0202*/ 	.short	0x0010
        /*0204*/ 	.byte	0x00, 0xf5, 0x21, 0x00


	//----- nvinfo : EIATTR_KPARAM_INFO
	.align		4
.L_884:
        /*0208*/ 	.byte	0x04, 0x17
        /*020a*/ 	.short	(.L_886 - .L_885)
.L_885:
        /*020c*/ 	.word	0x00000000
        /*0210*/ 	.short	0x0002
        /*0212*/ 	.short	0x0008
        /*0214*/ 	.byte	0x00, 0xf0, 0x11, 0x00


	//----- nvinfo : EIATTR_KPARAM_INFO
	.align		4
.L_886:
        /*0218*/ 	.byte	0x04, 0x17
        /*021a*/ 	.short	(.L_888 - .L_887)
.L_887:
        /*021c*/ 	.word	0x00000000
        /*0220*/ 	.short	0x0001
        /*0222*/ 	.short	0x0004
        /*0224*/ 	.byte	0x00, 0xf0, 0x11, 0x00


	//----- nvinfo : EIATTR_KPARAM_INFO
	.align		4
.L_888:
        /*0228*/ 	.byte	0x04, 0x17
        /*022a*/ 	.short	(.L_890 - .L_889)
.L_889:
        /*022c*/ 	.word	0x00000000
        /*0230*/ 	.short	0x0000
        /*0232*/ 	.short	0x0000
        /*0234*/ 	.byte	0x00, 0xf0, 0x11, 0x00


	//----- nvinfo : EIATTR_SPARSE_MMA_MASK
	.align		4
.L_890:
        /*0238*/ 	.byte	0x03, 0x50
        /*023a*/ 	.short	0x0000


	//----- nvinfo : EIATTR_MAXREG_COUNT
	.align		4
        /*023c*/ 	.byte	0x03, 0x1b
        /*023e*/ 	.short	0x00ff


	//----- nvinfo : EIATTR_MERCURY_ISA_VERSION
	.align		4
        /*0240*/ 	.byte	0x03, 0x5f
        /*0242*/ 	.short	0x0101


	//----- nvinfo : EIATTR_VRC_CTA_INIT_COUNT
	.align		4
        /*0244*/ 	.byte	0x02, 0x4a
	.zero		1
	.zero		1


	//----- nvinfo : EIATTR_EXIT_INSTR_OFFSETS
	.align		4
        /*0248*/ 	.byte	0x04, 0x1c
        /*024a*/ 	.short	(.L_892 - .L_891)


	//   ....[0]....
.L_891:
        /*024c*/ 	.word	0x00000100


	//   ....[1]....
        /*0250*/ 	.word	0x00000140


	//   ....[2]....
        /*0254*/ 	.word	0x00000770


	//----- nvinfo : EIATTR_CBANK_PARAM_SIZE
	.align		4
.L_892:
        /*0258*/ 	.byte	0x03, 0x19
        /*025a*/ 	.short	0x0110


	//----- nvinfo : EIATTR_PARAM_CBANK
	.align		4
        /*025c*/ 	.byte	0x04, 0x0a
        /*025e*/ 	.short	(.L_894 - .L_893)
	.align		4
.L_893:
        /*0260*/ 	.word	index@(.nv.constant0._Z19read_last_wavefilediiiPfS_S_S_S_S_S_S_S_S_S_S_S_S_S_S_S_S_S_S_S_S_S_S_S_S_S_S_S_S_S_S_)
        /*0264*/ 	.short	0x0380
        /*0266*/ 	.short	0x0110


	//----- nvinfo : EIATTR_SW_WAR
	.align		4
.L_894:
        /*0268*/ 	.byte	0x04, 0x36
        /*026a*/ 	.short	(.L_896 - .L_895)
.L_895:
        /*026c*/ 	.word	0x00000008
.L_896:


//--------------------- .nv.info._Z14save_wavefilediiiPfS_S_S_S_S_S_S_S_S_S_S_S_S_S_S_S_S_S_S_S_S_S_S_S_S_S_S_S_S_S_S_S_S_S_S_S_S_S_S_iS_S_S_S_S_S_S_S_S_S_S_S_S_S_S_S_S_S_S_S_S_S_S_S_S_S_S_S_S_S_S_S_S_S_S_S_S_S_S_S_ --------------------------
	.section	.nv.info._Z14save_wavefilediiiPfS_S_S_S_S_S_S_S_S_S_S_S_S_S_S_S_S_S_S_S_S_S_S_S_S_S_S_S_S_S_S_S_S_S_S_S_S_S_S_iS_S_S_S_S_S_S_S_S_S_S_S_S_S_S_S_S_S_S_S_S_S_S_S_S_S_S_S_S_S_S_S_S_S_S_S_S_S_S_S_,"",@"SHT_CUDA_INFO"
	.sectionflags	@""
	.align	4


	//----- nvinfo : EIATTR_CUDA_API_VERSION
	.align		4
        /*0000*/ 	.byte	0x04, 0x37
        /*0002*/ 	.short	(.L_898 - .L_897)
.L_897:
        /*0004*/ 	.word	0x00000082


	//----- nvinfo : EIATTR_KPARAM_INFO
	.align		4
.L_898:
        /*0008*/ 	.byte	0x04, 0x17
        /*000a*/ 	.short	(.L_900 - .L_899)
.L_899:
        /*000c*/ 	.word	0x00000000
        /*0010*/ 	.short	0x0053
        /*0012*/ 	.short	0x0290
        /*0014*/ 	.byte	0x00, 0xf5, 0x21, 0x00


	//----- nvinfo : EIATTR_KPARAM_INFO
	.align		4
.L_900:
        /*0018*/ 	.byte	0x04, 0x17
        /*001a*/ 	.short	(.L_902 - .L_901)
.L_901:
        /*001c*/ 	.word	0x00000000
        /*0020*/ 	.short	0x0052
        /*0022*/ 	.short	0x0288
        /*0024*/ 	.byte	0x00, 0xf5, 0x21, 0x00


	//----- nvinfo : EIATTR_KPARAM_INFO
	.align		4
.L_902:
        /*0028*/ 	.byte	0x04, 0x17
        /*002a*/ 	.short	(.L_904 - .L_903)
.L_903:
        /*002c*/ 	.word	0x00000000
        /*0030*/ 	.short	0x0051
        /*0032*/ 	.short	0x0280
        /*0034*/ 	.byte	0x00, 0xf5, 0x21, 0x00


	//----- nvinfo : EIATTR_KPARAM_INFO
	.align		4
.L_904:
        /*0038*/ 	.byte	0x04, 0x17
        /*003a*/ 	.short	(.L_906 - .L_905)
.L_905:
        /*003c*/ 	.word	0x00000000
        /*0040*/ 	.short	0x0050
        /*0042*/ 	.short	0x0278
        /*0044*/ 	.byte	0x00, 0xf5, 0x21, 0x00


	//----- nvinfo : EIATTR_KPARAM_INFO
	.align		4
.L_906:
        /*0048*/ 	.byte	0x04, 0x17
        /*004a*/ 	.short	(.L_908 - .L_907)
.L_907:
        /*004c*/ 	.word	0x00000000
        /*0050*/ 	.short	0x004f
        /*0052*/ 	.short	0x0270
        /*0054*/ 	.byte	0x00, 0xf5, 0x21, 0x00


	//----- nvinfo : EIATTR_KPARAM_INFO
	.align		4
.L_908:
        /*0058*/ 	.byte	0x04, 0x17
        /*005a*/ 	.short	(.L_910 - .L_909)
.L_909:
        /*005c*/ 	.word	0x00000000
        /*0060*/ 	.short	0x004e
        /*0062*/ 	.short	0x0268
        /*0064*/ 	.byte	0x00, 0xf5, 0x21, 0x00


	//----- nvinfo : EIATTR_KPARAM_INFO
	.align		4
.L_910:
        /*0068*/ 	.byte	0x04, 0x17
        /*006a*/ 	.short	(.L_912 - .L_911)
.L_911:
        /*006c*/ 	.word	0x00000000
        /*0070*/ 	.short	0x004d
        /*0072*/ 	.short	0x0260
        /*0074*/ 	.byte	0x00, 0xf5, 0x21, 0x00


	//----- nvinfo : EIATTR_KPARAM_INFO
	.align		4
.L_912:
        /*0078*/ 	.byte	0x04, 0x17
        /*007a*/ 	.short	(.L_914 - .L_913)
.L_913:
        /*007c*/ 	.word	0x00000000
        /*0080*/ 	.short	0x004c
        /*0082*/ 	.short	0x0258
        /*0084*/ 	.byte	0x00, 0xf5, 0x21, 0x00


	//----- nvinfo : EIATTR_KPARAM_INFO
	.align		4
.L_914:
        /*0088*/ 	.byte	0x04, 0x17
        /*008a*/ 	.short	(.L_916 - .L_915)
.L_915:
        /*008c*/ 	.word	0x00000000
        /*0090*/ 	.short	0x004b
        /*0092*/ 	.short	0x0250
        /*0094*/ 	.byte	0x00, 0xf5, 0x21, 0x00


	//----- nvinfo : EIATTR_KPARAM_INFO
	.align		4
.L_916:
        /*0098*/ 	.byte	0x04, 0x17
        /*009a*/ 	.short	(.L_918 - .L_917)
.L_917:
        /*009c*/ 	.word	0x00000000
        /*00a0*/ 	.short	0x004a
        /*00a2*/ 	.short	0x0248
        /*00a4*/ 	.byte	0x00, 0xf5, 0x21, 0x00


	//----- nvinfo : EIATTR_KPARAM_INFO
	.align		4
.L_918:
        /*00a8*/ 	.byte	0x04, 0x17
        /*00aa*/ 	.short	(.L_920 - .L_919)
.L_919:
        /*00ac*/ 	.word	0x00000000
        /*00b0*/ 	.short	0x0049
        /*00b2*/ 	.short	0x0240
        /*00b4*/ 	.byte	0x00, 0xf5, 0x21, 0x00


	//----- nvinfo : EIATTR_KPARAM_INFO
	.align		4
.L_920:
        /*00b8*/ 	.byte	0x04, 0x17
        /*00ba*/ 	.short	(.L_922 - .L_921)
.L_921:
        /*00bc*/ 	.word	0x00000000
        /*00c0*/ 	.short	0x0048
        /*00c2*/ 	.short	0x0238
        /*00c4*/ 	.byte	0x00, 0xf5, 0x21, 0x00


	//----- nvinfo : EIATTR_KPARAM_INFO
	.align		4
.L_922:
        /*00c8*/ 	.byte	0x04, 0x17
        /*00ca*/ 	.short	(.L_924 - .L_923)
.L_923:
        /*00cc*/ 	.word	0x00000000
        /*00d0*/ 	.short	0x0047
        /*00d2*/ 	.short	0x0230
        /*00d4*/ 	.byte	0x00, 0xf5, 0x21, 0x00


	//----- nvinfo : EIATTR_KPARAM_INFO
	.align		4
.L_924:
        /*00d8*/ 	.byte	0x04, 0x17
        /*00da*/ 	.short	(.L_926 - .L_925)
.L_925:
        /*00dc*/ 	.word	0x00000000
        /*00e0*/ 	.short	0x0046
        /*00e2*/ 	.short	0x0228
        /*00e4*/ 	.byte	0x00, 0xf5, 0x21, 0x00


	//----- nvinfo : EIATTR_KPARAM_INFO
	.align		4
.L_926:
        /*00e8*/ 	.byte	0x04, 0x17
        /*00ea*/ 	.short	(.L_928 - .L_927)
.L_927:
        /*00ec*/ 	.word	0x00000000
        /*00f0*/ 	.short	0x0045
        /*00f2*/ 	.short	0x0220
        /*00f4*/ 	.byte	0x00, 0xf5, 0x21, 0x00


	//----- nvinfo : EIATTR_KPARAM_INFO
	.align		4
.L_928:
        /*00f8*/ 	.byte	0x04, 0x17
        /*00fa*/ 	.short	(.L_930 - .L_929)
.L_929:
        /*00fc*/ 	.word	0x00000000
        /*0100*/ 	.short	0x0044
        /*0102*/ 	.short	0x0218
        /*0104*/ 	.byte	0x00, 0xf5, 0x21, 0x00


	//----- nvinfo : EIATTR_KPARAM_INFO
	.align		4
.L_930:
        /*0108*/ 	.byte	0x04, 0x17
        /*010a*/ 	.short	(.L_932 - .L_931)
.L_931:
        /*010c*/ 	.word	0x00000000
        /*0110*/ 	.short	0x0043
        /*0112*/ 	.short	0x0210
        /*0114*/ 	.byte	0x00, 0xf5, 0x21, 0x00


	//----- nvinfo : EIATTR_KPARAM_INFO
	.align		4
.L_932:
        /*0118*/ 	.byte	0x04, 0x17
        /*011a*/ 	.short	(.L_934 - .L_933)
.L_933:
        /*011c*/ 	.word	0x00000000
        /*0120*/ 	.short	0x0042
        /*0122*/ 	.short	0x0208
        /*0124*/ 	.byte	0x00, 0xf5, 0x21, 0x00


	//----- nvinfo : EIATTR_KPARAM_INFO
	.align		4
.L_934:
        /*0128*/ 	.byte	0x04, 0x17
        /*012a*/ 	.short	(.L_936 - .L_935)
.L_935:
        /*012c*/ 	.word	0x00000000
        /*0130*/ 	.short	0x0041
        /*0132*/ 	.short	0x0200
        /*0134*/ 	.byte	0x00, 0xf5, 0x21, 0x00


	//----- nvinfo : EIATTR_KPARAM_INFO
	.align		4
.L_936:
        /*0138*/ 	.byte	0x04, 0x17
        /*013a*/ 	.short	(.L_938 - .L_937)
.L_937:
        /*013c*/ 	.word	0x00000000
        /*0140*/ 	.short	0x0040
        /*0142*/ 	.short	0x01f8
        /*0144*/ 	.byte	0x00, 0xf5, 0x21, 0x00


	//----- nvinfo : EIATTR_KPARAM_INFO
	.align		4
.L_938:
        /*0148*/ 	.byte	0x04, 0x17
        /*014a*/ 	.short	(.L_940 - .L_939)
.L_939:
        /*014c*/ 	.word	0x00000000
        /*0150*/ 	.short	0x003f
        /*0152*/ 	.short	0x01f0
        /*0154*/ 	.byte	0x00, 0xf5, 0x21, 0x00


	//----- nvinfo : EIATTR_KPARAM_INFO
	.align		4
.L_940:
        /*0158*/ 	.byte	0x04, 0x17
        /*015a*/ 	.short	(.L_942 - .L_941)
.L_941:
        /*015c*/ 	.word	0x00000000
        /*0160*/ 	.short	0x003e
        /*0162*/ 	.short	0x01e8
        /*0164*/ 	.byte	0x00, 0xf5, 0x21, 0x00


	//----- nvinfo : EIATTR_KPARAM_INFO
	.align		4
.L_942:
        /*0168*/ 	.byte	0x04, 0x17
        /*016a*/ 	.short	(.L_944 - .L_943)
.L_943:
        /*016c*/ 	.word	0x00000000
        /*0170*/ 	.short	0x003d
        /*0172*/ 	.short	0x01e0
        /*0174*/ 	.byte	0x00, 0xf5, 0x21, 0x00


	//----- nvinfo : EIATTR_KPARAM_INFO
	.align		4
.L_944:
        /*0178*/ 	.byte	0x04, 0x17
        /*017a*/ 	.short	(.L_946 - .L_945)
.L_945:
        /*017c*/ 	.word	0x00000000
        /*0180*/ 	.short	0x003c
        /*0182*/ 	.short	0x01d8
        /*0184*/ 	.byte	0x00, 0xf5, 0x21, 0x00


	//----- nvinfo : EIATTR_KPARAM_INFO
	.align		4
.L_946:
        /*0188*/ 	.byte	0x04, 0x17
        /*018a*/ 	.short	(.L_948 - .L_947)
.L_947:
        /*018c*/ 	.word	0x00000000
        /*0190*/ 	.short	0x003b
        /*0192*/ 	.short	0x01d0
        /*0194*/ 	.byte	0x00, 0xf5, 0x21, 0x00


	//----- nvinfo : EIATTR_KPARAM_INFO
	.align		4
.L_948:
        /*0198*/ 	.byte	0x04, 0x17
        /*019a*/ 	.short	(.L_950 - .L_949)
.L_949:
        /*019c*/ 	.word	0x00000000
        /*01a0*/ 	.short	0x003a
        /*01a2*/ 	.short	0x01c8
        /*01a4*/ 	.byte	0x00, 0xf5, 0x21, 0x00


	//----- nvinfo : EIATTR_KPARAM_INFO
	.align		4
.L_950:
        /*01a8*/ 	.byte	0x04, 0x17
        /*01aa*/ 	.short	(.L_952 - .L_951)
.L_951:
        /*01ac*/ 	.word	0x00000000
        /*01b0*/ 	.short	0x0039
        /*01b2*/ 	.short	0x01c0
        /*01b4*/ 	.byte	0x00, 0xf5, 0x21, 0x00


	//----- nvinfo : EIATTR_KPARAM_INFO
	.align		4
.L_952:
        /*01b8*/ 	.byte	0x04, 0x17
        /*01ba*/ 	.short	(.L_954 - .L_953)
.L_953:
        /*01bc*/ 	.word	0x00000000
        /*01c0*/ 	.short	0x0038
        /*01c2*/ 	.short	0x01b8
        /*01c4*/ 	.byte	0x00, 0xf5, 0x21, 0x00


	//----- nvinfo : EIATTR_KPARAM_INFO
	.align		4
.L_954:
        /*01c8*/ 	.byte	0x04, 0x17
        /*01ca*/ 	.short	(.L_956 - .L_955)
.L_955:
        /*01cc*/ 	.word	0x00000000
        /*01d0*/ 	.short	0x0037
        /*01d2*/ 	.short	0x01b0
        /*01d4*/ 	.byte	0x00, 0xf5, 0x21, 0x00


	//----- nvinfo : EIATTR_KPARAM_INFO
	.align		4
.L_956:
        /*01d8*/ 	.byte	0x04, 0x17
        /*01da*/ 	.short	(.L_958 - .L_957)
.L_957:
        /*01dc*/ 	.word	0x00000000
        /*01e0*/ 	.short	0x0036
        /*01e2*/ 	.short	0x01a8
        /*01e4*/ 	.byte	0x00, 0xf5, 0x21, 0x00


	//----- nvinfo : EIATTR_KPARAM_INFO
	.align		4
.L_958:
        /*01e8*/ 	.byte	0x04, 0x17
        /*01ea*/ 	.short	(.L_960 - .L_959)
.L_959:
        /*01ec*/ 	.word	0x00000000
        /*01f0*/ 	.short	0x0035
        /*01f2*/ 	.short	0x01a0
        /*01f4*/ 	.byte	0x00, 0xf5, 0x21, 0x00


	//----- nvinfo : EIATTR_KPARAM_INFO
	.align		4
.L_960:
        /*01f8*/ 	.byte	0x04, 0x17
        /*01fa*/ 	.short	(.L_962 - .L_961)
.L_961:
        /*01fc*/ 	.word	0x00000000
        /*0200*/ 	.short	0x0034
        /*0202*/ 	.short	0x0198
        /*0204*/ 	.byte	0x00, 0xf5, 0x21, 0x00


	//----- nvinfo : EIATTR_KPARAM_INFO
	.align		4
.L_962:
        /*0208*/ 	.byte	0x04, 0x17
        /*020a*/ 	.short	(.L_964 - .L_963)
.L_963:
        /*020c*/ 	.word	0x00000000
        /*0210*/ 	.short	0x0033
        /*0212*/ 	.short	0x0190
        /*0214*/ 	.byte	0x00, 0xf5, 0x21, 0x00


	//----- nvinfo : EIATTR_KPARAM_INFO
	.align		4
.L_964:
        /*0218*/ 	.byte	0x04, 0x17
        /*021a*/ 	.short	(.L_966 - .L_965)
.L_965:
        /*021c*/ 	.word	0x00000000
        /*0220*/ 	.short	0x0032
        /*0222*/ 	.short	0x0188
        /*0224*/ 	.byte	0x00, 0xf5, 0x21, 0x00


	//----- nvinfo : EIATTR_KPARAM_INFO
	.align		4
.L_966:
        /*0228*/ 	.byte	0x04, 0x17
        /*022a*/ 	.short	(.L_968 - .L_967)
.L_967:
        /*022c*/ 	.word	0x00000000
        /*0230*/ 	.short	0x0031
        /*0232*/ 	.short	0x0180
        /*0234*/ 	.byte	0x00, 0xf5, 0x21, 0x00


	//----- nvinfo : EIATTR_KPARAM_INFO
	.align		4
.L_968:
        /*0238*/ 	.byte	0x04, 0x17
        /*023a*/ 	.short	(.L_970 - .L_969)
.L_969:
        /*023c*/ 	.word	0x00000000
        /*0240*/ 	.short	0x0030
        /*0242*/ 	.short	0x0178
        /*0244*/ 	.byte	0x00, 0xf5, 0x21, 0x00


	//----- nvinfo : EIATTR_KPARAM_INFO
	.align		4
.L_970:
        /*0248*/ 	.byte	0x04, 0x17
        /*024a*/ 	.short	(.L_972 - .L_971)
.L_971:
        /*024c*/ 	.word	0x00000000
        /*0250*/ 	.short	0x002f
        /*0252*/ 	.short	0x0170
        /*0254*/ 	.byte	0x00, 0xf5, 0x21, 0x00


	//----- nvinfo : EIATTR_KPARAM_INFO
	.align		4
.L_972:
        /*0258*/ 	.byte	0x04, 0x17
        /*025a*/ 	.short	(.L_974 - .L_973)
.L_973:
        /*025c*/ 	.word	0x00000000
        /*0260*/ 	.short	0x002e
        /*0262*/ 	.short	0x0168
        /*0264*/ 	.byte	0x00, 0xf5, 0x21, 0x00


	//----- nvinfo : EIATTR_KPARAM_INFO
	.align		4
.L_974:
        /*0268*/ 	.byte	0x04, 0x17
        /*026a*/ 	.short	(.L_976 - .L_975)
.L_975:
        /*026c*/ 	.word	0x00000000
        /*0270*/ 	.short	0x002d
        /*0272*/ 	.short	0x0160
        /*0274*/ 	.byte	0x00, 0xf5, 0x21, 0x00


	//----- nvinfo : EIATTR_KPARAM_INFO
	.align		4
.L_976:
        /*0278*/ 	.byte	0x04, 0x17
        /*027a*/ 	.short	(.L_978 - .L_977)
.L_977:
        /*027c*/ 	.word	0x00000000
        /*0280*/ 	.short	0x002c
        /*0282*/ 	.short	0x0158
        /*0284*/ 	.byte	0x00, 0xf5, 0x21, 0x00


	//----- nvinfo : EIATTR_KPARAM_INFO
	.align		4
.L_978:
        /*0288*/ 	.byte	0x04, 0x17
        /*028a*/ 	.short	(.L_980 - .L_979)
.L_979:
        /*028c*/ 	.word	0x00000000
        /*0290*/ 	.short	0x002b
        /*0292*/ 	.short	0x0150
        /*0294*/ 	.byte	0x00, 0xf0, 0x11, 0x00


	//----- nvinfo : EIATTR_KPARAM_INFO
	.align		4
.L_980:
        /*0298*/ 	.byte	0x04, 0x17
        /*029a*/ 	.short	(.L_982 - .L_981)
.L_981:
        /*029c*/ 	.word	0x00000000
        /*02a0*/ 	.short	0x002a
        /*02a2*/ 	.short	0x0148
        /*02a4*/ 	.byte	0x00, 0xf5, 0x21, 0x00


	//----- nvinfo : EIATTR_KPARAM_INFO
	.align		4
.L_982:
        /*02a8*/ 	.byte	0x04, 0x17
        /*02aa*/ 	.short	(.L_984 - .L_983)
.L_983:
        /*02ac*/ 	.word	0x00000000
        /*02b0*/ 	.short	0x0029
        /*02b2*/ 	.short	0x0140
        /*02b4*/ 	.byte	0x00, 0xf5, 0x21, 0x00


	//----- nvinfo : EIATTR_KPARAM_INFO
	.align		4
.L_984:
        /*02b8*/ 	.byte	0x04, 0x17
        /*02ba*/ 	.short	(.L_986 - .L_985)
.L_985:
        /*02bc*/ 	.word	0x00000000
        /*02c0*/ 	.short	0x0028
        /*02c2*/ 	.short	0x0138
        /*02c4*/ 	.byte	0x00, 0xf5, 0x21, 0x00


	//----- nvinfo : EIATTR_KPARAM_INFO
	.align		4
.L_986:
        /*02c8*/ 	.byte	0x04, 0x17
        /*02ca*/ 	.short	(.L_988 - .L_987)
.L_987:
        /*02cc*/ 	.word	0x00000000
        /*02d0*/ 	.short	0x0027
        /*02d2*/ 	.short	0x0130
        /*02d4*/ 	.byte	0x00, 0xf5, 0x21, 0x00


	//----- nvinfo : EIATTR_KPARAM_INFO
	.align		4
.L_988:
        /*02d8*/ 	.byte	0x04, 0x17
        /*02da*/ 	.short	(.L_990 - .L_989)
.L_989:
        /*02dc*/ 	.word	0x00000000
        /*02e0*/ 	.short	0x0026
        /*02e2*/ 	.short	0x0128
        /*02e4*/ 	.byte	0x00, 0xf5, 0x21, 0x00


	//----- nvinfo : EIATTR_KPARAM_INFO
	.align		4
.L_990:
        /*02e8*/ 	.byte	0x04, 0x17
        /*02ea*/ 	.short	(.L_992 - .L_991)
.L_991:
        /*02ec*/ 	.word	0x00000000
        /*02f0*/ 	.short	0x0025
        /*02f2*/ 	.short	0x0120
        /*02f4*/ 	.byte	0x00, 0xf5, 0x21, 0x00


	//----- nvinfo : EIATTR_KPARAM_INFO
	.align		4
.L_992:
        /*02f8*/ 	.byte	0x04, 0x17
        /*02fa*/ 	.short	(.L_994 - .L_993)
.L_993:
        /*02fc*/ 	.word	0x00000000
        /*0300*/ 	.short	0x0024
        /*0302*/ 	.short	0x0118
        /*0304*/ 	.byte	0x00, 0xf5, 0x21, 0x00


	//----- nvinfo : EIATTR_KPARAM_INFO
	.align		4
.L_994:
        /*0308*/ 	.byte	0x04, 0x17
        /*030a*/ 	.short	(.L_996 - .L_995)
.L_995:
        /*030c*/ 	.word	0x00000000
        /*0310*/ 	.short	0x0023
        /*0312*/ 	.short	0x0110
        /*0314*/ 	.byte	0x00, 0xf5, 0x21, 0x00


	//----- nvinfo : EIATTR_KPARAM_INFO
	.align		4
.L_996:
        /*0318*/ 	.byte	0x04, 0x17
        /*031a*/ 	.short	(.L_998 - .L_997)
.L_997:
        /*031c*/ 	.word	0x00000000
        /*0320*/ 	.short	0x0022
        /*0322*/ 	.short	0x0108
        /*0324*/ 	.byte	0x00, 0xf5, 0x21, 0x00


	//----- nvinfo : EIATTR_KPARAM_INFO
	.align		4
.L_998:
        /*0328*/ 	.byte	0x04, 0x17
        /*032a*/ 	.short	(.L_1000 - .L_999)
.L_999:
        /*032c*/ 	.word	0x00000000
        /*0330*/ 	.short	0x0021
        /*0332*/ 	.short	0x0100
        /*0334*/ 	.byte	0x00, 0xf5, 0x21, 0x00


	//----- nvinfo : EIATTR_KPARAM_INFO
	.align		4
.L_1000:
        /*0338*/ 	.byte	0x04, 0x17
        /*033a*/ 	.short	(.L_1002 - .L_1001)
.L_1001:
        /*033c*/ 	.word	0x00000000
        /*0340*/ 	.short	0x0020
        /*0342*/ 	.short	0x00f8
        /*0344*/ 	.byte	0x00, 0xf5, 0x21, 0x00


	//----- nvinfo : EIATTR_KPARAM_INFO
	.align		4
.L_1002:
        /*0348*/ 	.byte	0x04, 0x17
        /*034a*/ 	.short	(.L_1004 - .L_1003)
.L_1003:
        /*034c*/ 	.word	0x00000000
        /*0350*/ 	.short	0x001f
        /*0352*/ 	.short	0x00f0
        /*0354*/ 	.byte	0x00, 0xf5, 0x21, 0x00


	//----- nvinfo : EIATTR_KPARAM_INFO
	.align		4
.L_1004:
        /*0358*/ 	.byte	0x04, 0x17
        /*035a*/ 	.short	(.L_1006 - .L_1005)
.L_1005:
        /*035c*/ 	.word	0x00000000
        /*0360*/ 	.short	0x001e
        /*0362*/ 	.short	0x00e8
        /*0364*/ 	.byte	0x00, 0xf5, 0x21, 0x00


	//----- nvinfo : EIATTR_KPARAM_INFO
	.align		4
.L_1006:
        /*0368*/ 	.byte	0x04, 0x17
        /*036a*/ 	.short	(.L_1008 - .L_1007)
.L_1007:
        /*036c*/ 	.word	0x00000000
        /*0370*/ 	.short	0x001d
        /*0372*/ 	.short	0x00e0
        /*0374*/ 	.byte	0x00, 0xf5, 0x21, 0x00


	//----- nvinfo : EIATTR_KPARAM_INFO
	.align		4
.L_1008:
        /*0378*/ 	.byte	0x04, 0x17
        /*037a*/ 	.short	(.L_1010 - .L_1009)
.L_1009:
        /*037c*/ 	.word	0x00000000
        /*0380*/ 	.short	0x001c
        /*0382*/ 	.short	0x00d8
        /*0384*/ 	.byte	0x00, 0xf5, 0x21, 0x00


	//----- nvinfo : EIATTR_KPARAM_INFO
	.align		4
.L_1010:
        /*0388*/ 	.byte	0x04, 0x17
        /*038a*/ 	.short	(.L_1012 - .L_1011)
.L_1011:
        /*038c*/ 	.word	0x00000000
        /*0390*/ 	.short	0x001b
        /*0392*/ 	.short	0x00d0
        /*0394*/ 	.byte	0x00, 0xf5, 0x21, 0x00


	//----- nvinfo : EIATTR_KPARAM_INFO
	.align		4
.L_1012:
        /*0398*/ 	.byte	0x04, 0x17
        /*039a*/ 	.short	(.L_1014 - .L_1013)
.L_1013:
        /*039c*/ 	.word	0x00000000
        /*03a0*/ 	.short	0x001a
        /*03a2*/ 	.short	0x00c8
        /*03a4*/ 	.byte	0x00, 0xf5, 0x21, 0x00


	//----- nvinfo : EIATTR_KPARAM_INFO
	.align		4
.L_1014:
        /*03a8*/ 	.byte	0x04, 0x17
        /*03aa*/ 	.short	(.L_1016 - .L_1015)
.L_1015:
        /*03ac*/ 	.word	0x00000000
        /*03b0*/ 	.short	0x0019
        /*03b2*/ 	.short	0x00c0
        /*03b4*/ 	.byte	0x00, 0xf5, 0x21, 0x00


	//----- nvinfo : EIATTR_KPARAM_INFO
	.align		4
.L_1016:
        /*03b8*/ 	.byte	0x04, 0x17
        /*03ba*/ 	.short	(.L_1018 - .L_1017)
.L_1017:
        /*03bc*/ 	.word	0x00000000
        /*03c0*/ 	.short	0x0018
        /*03c2*/ 	.short	0x00b8
        /*03c4*/ 	.byte	0x00, 0xf5, 0x21, 0x00


	//----- nvinfo : EIATTR_KPARAM_INFO
	.align		4
.L_1018:
        /*03c8*/ 	.byte	0x04, 0x17
        /*03ca*/ 	.short	(.L_1020 - .L_1019)
.L_1019:
        /*03cc*/ 	.word	0x00000000
        /*03d0*/ 	.short	0x0017
        /*03d2*/ 	.short	0x00b0
        /*03d4*/ 	.byte	0x00, 0xf5, 0x21, 0x00


	//----- nvinfo : EIATTR_KPARAM_INFO
	.align		4
.L_1020:
        /*03d8*/ 	.byte	0x04, 0x17
        /*03da*/ 	.short	(.L_1022 - .L_1021)
.L_1021:
        /*03dc*/ 	.word	0x00000000
        /*03e0*/ 	.short	0x0016
        /*03e2*/ 	.short	0x00a8
        /*03e4*/ 	.byte	0x00, 0xf5, 0x21, 0x00


	//----- nvinfo : EIATTR_KPARAM_INFO
	.align		4
.L_1022:
        /*03e8*/ 	.byte	0x04, 0x17
        /*03ea*/ 	.short	(.L_1024 - .L_1023)
.L_1023:
        /*03ec*/ 	.word	0x00000000
        /*03f0*/ 	.short	0x0015
        /*03f2*/ 	.short	0x00a0
        /*03f4*/ 	.byte	0x00, 0xf5, 0x21, 0x00


	//----- nvinfo : EIATTR_KPARAM_INFO
	.align		4
.L_1024:
        /*03f8*/ 	.byte	0x04, 0x17
        /*03fa*/ 	.short	(.L_1026 - .L_1025)
.L_1025:
        /*03fc*/ 	.word	0x00000000
        /*0400*/ 	.short	0x0014
        /*0402*/ 	.short	0x0098
        /*0404*/ 	.byte	0x00, 0xf5, 0x21, 0x00


	//----- nvinfo : EIATTR_KPARAM_INFO
	.align		4
.L_1026:
        /*0408*/ 	.byte	0x04, 0x17
        /*040a*/ 	.short	(.L_1028 - .L_1027)
.L_1027:
        /*040c*/ 	.word	0x00000000
        /*0410*/ 	.short	0x0013
        /*0412*/ 	.short	0x0090
        /*0414*/ 	.byte	0x00, 0xf5, 0x21, 0x00


	//----- nvinfo : EIATTR_KPARAM_INFO
	.align		4
.L_1028:
        /*0418*/ 	.byte	0x04, 0x17
        /*041a*/ 	.short	(.L_1030 - .L_1029)
.L_1029:
        /*041c*/ 	.word	0x00000000
        /*0420*/ 	.short	0x0012
        /*0422*/ 	.short	0x0088
        /*0424*/ 	.byte	0x00, 0xf5, 0x21, 0x00


	//----- nvinfo : EIATTR_KPARAM_INFO
	.align		4
.L_1030:
        /*0428*/ 	.byte	0x04, 0x17
        /*042a*/ 	.short	(.L_1032 - .L_1031)
.L_1031:
        /*042c*/ 	.word	0x00000000
        /*0430*/ 	.short	0x0011
        /*0432*/ 	.short	0x0080
        /*0434*/ 	.byte	0x00, 0xf5, 0x21, 0x00


	//----- nvinfo : EIATTR_KPARAM_INFO
	.align		4
.L_1032:
        /*0438*/ 	.byte	0x04, 0x17
        /*043a*/ 	.short	(.L_1034 - .L_1033)
.L_1033:
        /*043c*/ 	.word	0x00000000
        /*0440*/ 	.short	0x0010
        /*0442*/ 	.short	0x0078
        /*0444*/ 	.byte	0x00, 0xf5, 0x21, 0x00


	//----- nvinfo : EIATTR_KPARAM_INFO
	.align		4
.L_1034:
        /*0448*/ 	.byte	0x04, 0x17
        /*044a*/ 	.short	(.L_1036 - .L_1035)
.L_1035:
        /*044c*/ 	.word	0x00000000
        /*0450*/ 	.short	0x000f
        /*0452*/ 	.short	0x0070
        /*0454*/ 	.byte	0x00, 0xf5, 0x21, 0x00


	//----- nvinfo : EIATTR_KPARAM_INFO
	.align		4
.L_1036:
        /*0458*/ 	.byte	0x04, 0x17
        /*045a*/ 	.short	(.L_1038 - .L_1037)
.L_1037:
        /*045c*/ 	.word	0x00000000
        /*0460*/ 	.short	0x000e
        /*0462*/ 	.short	0x0068
        /*0464*/ 	.byte	0x00, 0xf5, 0x21, 0x00


	//----- nvinfo : EIATTR_KPARAM_INFO
	.align		4
.L_1038:
        /*0468*/ 	.byte	0x04, 0x17
        /*046a*/ 	.short	(.L_1040 - .L_1039)
.L_1039:
        /*046c*/ 	.word	0x00000000
        /*0470*/ 	.short	0x000d
        /*0472*/ 	.short	0x0060
        /*0474*/ 	.byte	0x00, 0xf5, 0x21, 0x00


	//----- nvinfo : EIATTR_KPARAM_INFO
	.align		4
.L_1040:
        /*0478*/ 	.byte	0x04, 0x17
        /*047a*/ 	.short	(.L_1042 - .L_1041)
.L_1041:
        /*047c*/ 	.word	0x00000000
        /*0480*/ 	.short	0x000c
        /*0482*/ 	.short	0x0058
        /*0484*/ 	.byte	0x00, 0xf5, 0x21, 0x00


	//----- nvinfo : EIATTR_KPARAM_INFO
	.align		4
.L_1042:
        /*0488*/ 	.byte	0x04, 0x17
        /*048a*/ 	.short	(.L_1044 - .L_1043)
.L_1043:
        /*048c*/ 	.word	0x00000000
        /*0490*/ 	.short	0x000b
        /*0492*/ 	.short	0x0050
        /*0494*/ 	.byte	0x00, 0xf5, 0x21, 0x00


	//----- nvinfo : EIATTR_KPARAM_INFO
	.align		4
.L_1044:
        /*0498*/ 	.byte	0x04, 0x17
        /*049a*/ 	.short	(.L_1046 - .L_1045)
.L_1045:
        /*049c*/ 	.word	0x00000000
        /*04a0*/ 	.short	0x000a
        /*04a2*/ 	.short	0x0048
        /*04a4*/ 	.byte	0x00, 0xf5, 0x21, 0x00


	//----- nvinfo : EIATTR_KPARAM_INFO
	.align		4
.L_1046:
        /*04a8*/ 	.byte	0x04, 0x17
        /*04aa*/ 	.short	(.L_1048 - .L_1047)
.L_1047:
        /*04ac*/ 	.word	0x00000000
        /*04b0*/ 	.short	0x0009
        /*04b2*/ 	.short	0x0040
        /*04b4*/ 	.byte	0x00, 0xf5, 0x21, 0x00


	//----- nvinfo : EIATTR_KPARAM_INFO
	.align		4
.L_1048:
        /*04b8*/ 	.byte	0x04, 0x17
        /*04ba*/ 	.short	(.L_1050 - .L_1049)
.L_1049:
        /*04bc*/ 	.word	0x00000000
        /*04c0*/ 	.short	0x0008
        /*04c2*/ 	.short	0x0038
        /*04c4*/ 	.byte	0x00, 0xf5, 0x21, 0x00


	//----- nvinfo : EIATTR_KPARAM_INFO
	.align		4
.L_1050:
        /*04c8*/ 	.byte	0x04, 0x17
        /*04ca*/ 	.short	(.L_1052 - .L_1051)
.L_1051:
        /*04cc*/ 	.word	0x00000000
        /*04d0*/ 	.short	0x0007
        /*04d2*/ 	.short	0x0030
        /*04d4*/ 	.byte	0x00, 0xf5, 0x21, 0x00


	//----- nvinfo : EIATTR_KPARAM_INFO
	.align		4
.L_1052:
        /*04d8*/ 	.byte	0x04, 0x17
        /*04da*/ 	.short	(.L_1054 - .L_1053)
.L_1053:
        /*04dc*/ 	.word	0x00000000
        /*04e0*/ 	.short	0x0006
        /*04e2*/ 	.short	0x0028
        /*04e4*/ 	.byte	0x00, 0xf5, 0x21, 0x00


	//----- nvinfo : EIATTR_KPARAM_INFO
	.align		4
.L_1054:
        /*04e8*/ 	.byte	0x04, 0x17
        /*04ea*/ 	.short	(.L_1056 - .L_1055)
.L_1055:
        /*04ec*/ 	.word	0x00000000
        /*04f0*/ 	.short	0x0005
        /*04f2*/ 	.short	0x0020
        /*04f4*/ 	.byte	0x00, 0xf5, 0x21, 0x00


	//----- nvinfo : EIATTR_KPARAM_INFO
	.align		4
.L_1056:
        /*04f8*/ 	.byte	0x04, 0x17
        /*04fa*/ 	.short	(.L_1058 - .L_1057)
.L_1057:
        /*04fc*/ 	.word	0x00000000
        /*0500*/ 	.short	0x0004
        /*0502*/ 	.short	0x0018
        /*0504*/ 	.byte	0x00, 0xf5, 0x21, 0x00


	//----- nvinfo : EIATTR_KPARAM_INFO
	.align		4
.L_1058:
        /*0508*/ 	.byte	0x04, 0x17
        /*050a*/ 	.short	(.L_1060 - .L_1059)
.L_1059:
        /*050c*/ 	.word	0x00000000
        /*0510*/ 	.short	0x0003
        /*0512*/ 	.short	0x0010
        /*0514*/ 	.byte	0x00, 0xf5, 0x21, 0x00


	//----- nvinfo : EIATTR_KPARAM_INFO
	.align		4
.L_1060:
        /*0518*/ 	.byte	0x04, 0x17
        /*051a*/ 	.short	(.L_1062 - .L_1061)
.L_1061:
        /*051c*/ 	.word	0x00000000
        /*0520*/ 	.short	0x0002
        /*0522*/ 	.short	0x0008
        /*0524*/ 	.byte	0x00, 0xf0, 0x11, 0x00


	//----- nvinfo : EIATTR_KPARAM_INFO
	.align		4
.L_1062:
        /*0528*/ 	.byte	0x04, 0x17
        /*052a*/ 	.short	(.L_1064 - .L_1063)
.L_1063:
        /*052c*/ 	.word	0x00000000
        /*0530*/ 	.short	0x0001
        /*0532*/ 	.short	0x0004
        /*0534*/ 	.byte	0x00, 0xf0, 0x11, 0x00


	//----- nvinfo : EIATTR_KPARAM_INFO
	.align		4
.L_1064:
        /*0538*/ 	.byte	0x04, 0x17
        /*053a*/ 	.short	(.L_1066 - .L_1065)
.L_1065:
        /*053c*/ 	.word	0x00000000
        /*0540*/ 	.short	0x0000
        /*0542*/ 	.short	0x0000
        /*0544*/ 	.byte	0x00, 0xf0, 0x11, 0x00


	//----- nvinfo : EIATTR_SPARSE_MMA_MASK
	.align		4
.L_1066:
        /*0548*/ 	.byte	0x03, 0x50
        /*054a*/ 	.short	0x0000


	//----- nvinfo : EIATTR_MAXREG_COUNT
	.align		4
        /*054c*/ 	.byte	0x03, 0x1b
        /*054e*/ 	.short	0x00ff


	//----- nvinfo : EIATTR_MERCURY_ISA_VERSION
	.align		4
        /*0550*/ 	.byte	0x03, 0x5f
        /*0552*/ 	.short	0x0101


	//----- nvinfo : EIATTR_VRC_CTA_INIT_COUNT
	.align		4
        /*0554*/ 	.byte	0x02, 0x4a
	.zero		1
	.zero		1


	//----- nvinfo : EIATTR_EXIT_INSTR_OFFSETS
	.align		4
        /*0558*/ 	.byte	0x04, 0x1c
        /*055a*/ 	.short	(.L_1068 - .L_1067)


	//   ....[0]....
.L_1067:
        /*055c*/ 	.word	0x000015e0


	//   ....[1]....
        /*0560*/ 	.word	0x00001c40


	//----- nvinfo : EIATTR_CRS_STACK_SIZE
	.align		4
.L_1068:
        /*0564*/ 	.byte	0x04, 0x1e
        /*0566*/ 	.short	(.L_1070 - .L_1069)
.L_1069:
        /*0568*/ 	.word	0x00000000


	//----- nvinfo : EIATTR_CBANK_PARAM_SIZE
	.align		4
.L_1070:
        /*056c*/ 	.byte	0x03, 0x19
        /*056e*/ 	.short	0x0298


	//----- nvinfo : EIATTR_PARAM_CBANK
	.align		4
        /*0570*/ 	.byte	0x04, 0x0a
        /*0572*/ 	.short	(.L_1072 - .L_1071)
	.align		4
.L_1071:
        /*0574*/ 	.word	index@(.nv.constant0._Z14save_wavefilediiiPfS_S_S_S_S_S_S_S_S_S_S_S_S_S_S_S_S_S_S_S_S_S_S_S_S_S_S_S_S_S_S_S_S_S_S_S_S_S_S_iS_S_S_S_S_S_S_S_S_S_S_S_S_S_S_S_S_S_S_S_S_S_S_S_S_S_S_S_S_S_S_S_S_S_S_S_S_S_S_S_)
        /*0578*/ 	.short	0x0380
        /*057a*/ 	.short	0x0298


	//----- nvinfo : EIATTR_SW_WAR
	.align		4
.L_1072:
        /*057c*/ 	.byte	0x04, 0x36
        /*057e*/ 	.short	(.L_1074 - .L_1073)
.L_1073:
        /*0580*/ 	.word	0x00000008
.L_1074:


//--------------------- .nv.info._Z9forward_siiPfS_S_S_S_S_S_S_iiiS_S_S_S_S_S_S_S_S_ --------------------------
	.section	.nv.info._Z9forward_siiPfS_S_S_S_S_S_S_iiiS_S_S_S_S_S_S_S_S_,"",@"SHT_CUDA_INFO"
	.sectionflags	@""
	.align	4


	//----- nvinfo : EIATTR_CUDA_API_VERSION
	.align		4
        /*0000*/ 	.byte	0x04, 0x37
        /*0002*/ 	.short	(.L_1076 - .L_1075)
.L_1075:
        /*0004*/ 	.word	0x00000082


	//----- nvinfo : EIATTR_KPARAM_INFO
	.align		4
.L_1076:
        /*0008*/ 	.byte	0x04, 0x17
        /*000a*/ 	.short	(.L_1078 - .L_1077)
.L_1077:
        /*000c*/ 	.word	0x00000000
        /*0010*/ 	.short	0x0015
        /*0012*/ 	.short	0x0098
        /*0014*/ 	.byte	0x00, 0xf5, 0x21, 0x00


	//----- nvinfo : EIATTR_KPARAM_INFO
	.align		4
.L_1078:
        /*0018*/ 	.byte	0x04, 0x17
        /*001a*/ 	.short	(.L_1080 - .L_1079)
.L_1079:
        /*001c*/ 	.word	0x00000000
        /*0020*/ 	.short	0x0014
        /*0022*/ 	.short	0x0090
        /*0024*/ 	.byte	0x00, 0xf5, 0x21, 0x00


	//----- nvinfo : EIATTR_KPARAM_INFO
	.align		4
.L_1080:
        /*0028*/ 	.byte	0x04, 0x17
        /*002a*/ 	.short	(.L_1082 - .L_1081)
.L_1081:
        /*002c*/ 	.word	0x00000000
        /*0030*/ 	.short	0x0013
        /*0032*/ 	.short	0x0088
        /*0034*/ 	.byte	0x00, 0xf5, 0x21, 0x00


	//----- nvinfo : EIATTR_KPARAM_INFO
	.align		4
.L_1082:
        /*0038*/ 	.byte	0x04, 0x17
        /*003a*/ 	.short	(.L_1084 - .L_1083)
.L_1083:
        /*003c*/ 	.word	0x00000000
        /*0040*/ 	.short	0x0012
        /*0042*/ 	.short	0x0080
        /*0044*/ 	.byte	0x00, 0xf5, 0x21, 0x00


	//----- nvinfo : EIATTR_KPARAM_INFO
	.align		4
.L_1084:
        /*0048*/ 	.byte	0x04, 0x17
        /*004a*/ 	.short	(.L_1086 - .L_1085)
.L_1085:
        /*004c*/ 	.word	0x00000000
        /*0050*/ 	.short	0x0011
        /*0052*/ 	.short	0x0078
        /*0054*/ 	.byte	0x00, 0xf5, 0x21, 0x00


	//----- nvinfo : EIATTR_KPARAM_INFO
	.align		4
.L_1086:
        /*0058*/ 	.byte	0x04, 0x17
        /*005a*/ 	.short	(.L_1088 - .L_1087)
.L_1087:
        /*005c*/ 	.word	0x00000000
        /*0060*/ 	.short	0x0010
        /*0062*/ 	.short	0x0070
        /*0064*/ 	.byte	0x00, 0xf5, 0x21, 0x00


	//----- nvinfo : EIATTR_KPARAM_INFO
	.align		4
.L_1088:
        /*0068*/ 	.byte	0x04, 0x17
        /*006a*/ 	.short	(.L_1090 - .L_1089)
.L_1089:
        /*006c*/ 	.word	0x00000000
        /*0070*/ 	.short	0x000f
        /*0072*/ 	.short	0x0068
        /*0074*/ 	.byte	0x00, 0xf5, 0x21, 0x00


	//----- nvinfo : EIATTR_KPARAM_INFO
	.align		4
.L_1090:
        /*0078*/ 	.byte	0x04, 0x17
        /*007a*/ 	.short	(.L_1092 - .L_1091)
.L_1091:
        /*007c*/ 	.word	0x00000000
        /*0080*/ 	.short	0x000e
        /*0082*/ 	.short	0x0060
        /*0084*/ 	.byte	0x00, 0xf5, 0x21, 0x00


	//----- nvinfo : EIATTR_KPARAM_INFO
	.align		4
.L_1092:
        /*0088*/ 	.byte	0x04, 0x17
        /*008a*/ 	.short	(.L_1094 - .L_1093)
.L_1093:
        /*008c*/ 	.word	0x00000000
        /*0090*/ 	.short	0x000d
        /*0092*/ 	.short	0x0058
        /*0094*/ 	.byte	0x00, 0xf5, 0x21, 0x00


	//----- nvinfo : EIATTR_KPARAM_INFO
	.align		4
.L_1094:
        /*0098*/ 	.byte	0x04, 0x17
        /*009a*/ 	.short	(.L_1096 - .L_1095)
.L_1095:
        /*009c*/ 	.word	0x00000000
        /*00a0*/ 	.short	0x000c
        /*00a2*/ 	.short	0x0050
        /*00a4*/ 	.byte	0x00, 0xf0, 0x11, 0x00


	//----- nvinfo : EIATTR_KPARAM_INFO
	.align		4
.L_1096:
        /*00a8*/ 	.byte	0x04, 0x17
        /*00aa*/ 	.short	(.L_1098 - .L_1097)
.L_1097:
        /*00ac*/ 	.word	0x00000000
        /*00b0*/ 	.short	0x000b
        /*00b2*/ 	.short	0x004c
        /*00b4*/ 	.byte	0x00, 0xf0, 0x11, 0x00


	//----- nvinfo : EIATTR_KPARAM_INFO
	.align		4
.L_1098:
        /*00b8*/ 	.byte	0x04, 0x17
        /*00ba*/ 	.short	(.L_1100 - .L_1099)
.L_1099:
        /*00bc*/ 	.word	0x00000000
        /*00c0*/ 	.short	0x000a
        /*00c2*/ 	.short	0x0048
        /*00c4*/ 	.byte	0x00, 0xf0, 0x11, 0x00


	//----- nvinfo : EIATTR_KPARAM_INFO
	.align		4
.L_1100:
        /*00c8*/ 	.byte	0x04, 0x17
        /*00ca*/ 	.short	(.L_1102 - .L_1101)
.L_1101:
        /*00cc*/ 	.word	0x00000000
        /*00d0*/ 	.short	0x0009
        /*00d2*/ 	.short	0x0040
        /*00d4*/ 	.byte	0x00, 0xf5, 0x21, 0x00


	//----- nvinfo : EIATTR_KPARAM_INFO
	.align		4
.L_1102:
        /*00d8*/ 	.byte	0x04, 0x17
        /*00da*/ 	.short	(.L_1104 - .L_1103)
.L_1103:
        /*00dc*/ 	.word	0x00000000
        /*00e0*/ 	.short	0x0008
        /*00e2*/ 	.short	0x0038
        /*00e4*/ 	.byte	0x00, 0xf5, 0x21, 0x00


	//----- nvinfo : EIATTR_KPARAM_INFO
	.align		4
.L_1104:
        /*00e8*/ 	.byte	0x04, 0x17
        /*00ea*/ 	.short	(.L_1106 - .L_1105)
.L_1105:
        /*00ec*/ 	.word	0x00000000
        /*00f0*/ 	.short	0x0007
        /*00f2*/ 	.short	0x0030
        /*00f4*/ 	.byte	0x00, 0xf5, 0x21, 0x00


	//----- nvinfo : EIATTR_KPARAM_INFO
	.align		4
.L_1106:
        /*00f8*/ 	.byte	0x04, 0x17
        /*00fa*/ 	.short	(.L_1108 - .L_1107)
.L_1107:
        /*00fc*/ 	.word	0x00000000
        /*0100*/ 	.short	0x0006
        /*0102*/ 	.short	0x0028
        /*0104*/ 	.byte	0x00, 0xf5, 0x21, 0x00


	//----- nvinfo : EIATTR_KPARAM_INFO
	.align		4
.L_1108:
        /*0108*/ 	.byte	0x04, 0x17
        /*010a*/ 	.short	(.L_1110 - .L_1109)
.L_1109:
        /*010c*/ 	.word	0x00000000
        /*0110*/ 	.short	0x0005
        /*0112*/ 	.short	0x0020
        /*0114*/ 	.byte	0x00, 0xf5, 0x21, 0x00


	//----- nvinfo : EIATTR_KPARAM_INFO
	.align		4
.L_1110:
        /*0118*/ 	.byte	0x04, 0x17
        /*011a*/ 	.short	(.L_1112 - .L_1111)
.L_1111:
        /*011c*/ 	.word	0x00000000
        /*0120*/ 	.short	0x0004
        /*0122*/ 	.short	0x0018
        /*0124*/ 	.byte	0x00, 0xf5, 0x21, 0x00


	//----- nvinfo : EIATTR_KPARAM_INFO
	.align		4
.L_1112:
        /*0128*/ 	.byte	0x04, 0x17
        /*012a*/ 	.short	(.L_1114 - .L_1113)
.L_1113:
        /*012c*/ 	.word	0x00000000
        /*0130*/ 	.short	0x0003
        /*0132*/ 	.short	0x0010
        /*0134*/ 	.byte	0x00, 0xf5, 0x21, 0x00


	//----- nvinfo : EIATTR_KPARAM_INFO
	.align		4
.L_1114:
        /*0138*/ 	.byte	0x04, 0x17
        /*013a*/ 	.short	(.L_1116 - .L_1115)
.L_1115:
        /*013c*/ 	.word	0x00000000
        /*0140*/ 	.short	0x0002
        /*0142*/ 	.short	0x0008
        /*0144*/ 	.byte	0x00, 0xf5, 0x21, 0x00


	//----- nvinfo : EIATTR_KPARAM_INFO
	.align		4
.L_1116:
        /*0148*/ 	.byte	0x04, 0x17
        /*014a*/ 	.short	(.L_1118 - .L_1117)
.L_1117:
        /*014c*/ 	.word	0x00000000
        /*0150*/ 	.short	0x0001
        /*0152*/ 	.short	0x0004
        /*0154*/ 	.byte	0x00, 0xf0, 0x11, 0x00


	//----- nvinfo : EIATTR_KPARAM_INFO
	.align		4
.L_1118:
        /*0158*/ 	.byte	0x04, 0x17
        /*015a*/ 	.short	(.L_1120 - .L_1119)
.L_1119:
        /*015c*/ 	.word	0x00000000
        /*0160*/ 	.short	0x0000
        /*0162*/ 	.short	0x0000
        /*0164*/ 	.byte	0x00, 0xf0, 0x11, 0x00


	//----- nvinfo : EIATTR_SPARSE_MMA_MASK
	.align		4
.L_1120:
        /*0168*/ 	.byte	0x03, 0x50
        /*016a*/ 	.short	0x0000


	//----- nvinfo : EIATTR_MAXREG_COUNT
	.align		4
        /*016c*/ 	.byte	0x03, 0x1b
        /*016e*/ 	.short	0x00ff


	//----- nvinfo : EIATTR_MERCURY_ISA_VERSION
	.align		4
        /*0170*/ 	.byte	0x03, 0x5f
        /*0172*/ 	.short	0x0101


	//----- nvinfo : EIATTR_VRC_CTA_INIT_COUNT
	.align		4
        /*0174*/ 	.byte	0x02, 0x4a
	.zero		1
	.zero		1


	//----- nvinfo : EIATTR_EXIT_INSTR_OFFSETS
	.align		4
        /*0178*/ 	.byte	0x04, 0x1c
        /*017a*/ 	.short	(.L_1122 - .L_1121)


	//   ....[0]....
.L_1121:
        /*017c*/ 	.word	0x00000100


	//   ....[1]....
        /*0180*/ 	.word	0x00001520


	//----- nvinfo : EIATTR_CRS_STACK_SIZE
	.align		4
.L_1122:
        /*0184*/ 	.byte	0x04, 0x1e
        /*0186*/ 	.short	(.L_1124 - .L_1123)
.L_1123:
        /*0188*/ 	.word	0x00000000


	//----- nvinfo : EIATTR_CBANK_PARAM_SIZE
	.align		4
.L_1124:
        /*018c*/ 	.byte	0x03, 0x19
        /*018e*/ 	.short	0x00a0


	//----- nvinfo : EIATTR_PARAM_CBANK
	.align		4
        /*0190*/ 	.byte	0x04, 0x0a
        /*0192*/ 	.short	(.L_1126 - .L_1125)
	.align		4
.L_1125:
        /*0194*/ 	.word	index@(.nv.constant0._Z9forward_siiPfS_S_S_S_S_S_S_iiiS_S_S_S_S_S_S_S_S_)
        /*0198*/ 	.short	0x0380
        /*019a*/ 	.short	0x00a0


	//----- nvinfo : EIATTR_SW_WAR
	.align		4
.L_1126:
        /*019c*/ 	.byte	0x04, 0x36
        /*019e*/ 	.short	(.L_1128 - .L_1127)
.L_1127:
        /*01a0*/ 	.word	0x00000008
.L_1128:


//--------------------- .nv.info._Z9forward_uiiPfS_S_S_S_S_S_S_S_S_S_S_S_S_S_S_S_S_S_S_S_S_S_S_iiS_S_S_S_S_S_S_S_S_S_S_S_ --------------------------
	.section	.nv.info._Z9forward_uiiPfS_S_S_S_S_S_S_S_S_S_S_S_S_S_S_S_S_S_S_S_S_S_S_iiS_S_S_S_S_S_S_S_S_S_S_S_,"",@"SHT_CUDA_INFO"
	.sectionflags	@""
	.align	4


	//----- nvinfo : EIATTR_CUDA_API_VERSION
	.align		4
        /*0000*/ 	.byte	0x04, 0x37
        /*0002*/ 	.short	(.L_1130 - .L_1129)
.L_1129:
        /*0004*/ 	.word	0x00000082


	//----- nvinfo : EIATTR_KPARAM_INFO
	.align		4
.L_1130:
        /*0008*/ 	.byte	0x04, 0x17
        /*000a*/ 	.short	(.L_1132 - .L_1131)
.L_1131:
        /*000c*/ 	.word	0x00000000
        /*0010*/ 	.short	0x0027
        /*0012*/ 	.short	0x0128
        /*0014*/ 	.byte	0x00, 0xf5, 0x21, 0x00


	//----- nvinfo : EIATTR_KPARAM_INFO
	.align		4
.L_1132:
        /*0018*/ 	.byte	0x04, 0x17
        /*001a*/ 	.short	(.L_1134 - .L_1133)
.L_1133:
        /*001c*/ 	.word	0x00000000
        /*0020*/ 	.short	0x0026
        /*0022*/ 	.short	0x0120
        /*0024*/ 	.byte	0x00, 0xf5, 0x21, 0x00


	//----- nvinfo : EIATTR_KPARAM_INFO
	.align		4
.L_1134:
        /*0028*/ 	.byte	0x04, 0x17
        /*002a*/ 	.short	(.L_1136 - .L_1135)
.L_1135:
        /*002c*/ 	.word	0x00000000
        /*0030*/ 	.short	0x0025
        /*0032*/ 	.short	0x0118
        /*0034*/ 	.byte	0x00, 0xf5, 0x21, 0x00


	//----- nvinfo : EIATTR_KPARAM_INFO
	.align		4
.L_1136:
        /*0038*/ 	.byte	0x04, 0x17
        /*003a*/ 	.short	(.L_1138 - .L_1137)
.L_1137:
        /*003c*/ 	.word	0x00000000
        /*0040*/ 	.short	0x0024
        /*0042*/ 	.short	0x0110
        /*0044*/ 	.byte	0x00, 0xf5, 0x21, 0x00


	//----- nvinfo : EIATTR_KPARAM_INFO
	.align		4
.L_1138:
        /*0048*/ 	.byte	0x04, 0x17
        /*004a*/ 	.short	(.L_1140 - .L_1139)
.L_1139:
        /*004c*/ 	.word	0x00000000
        /*0050*/ 	.short	0x0023
        /*0052*/ 	.short	0x0108
        /*0054*/ 	.byte	0x00, 0xf5, 0x21, 0x00


	//----- nvinfo : EIATTR_KPARAM_INFO
	.align		4
.L_1140:
        /*0058*/ 	.byte	0x04, 0x17
        /*005a*/ 	.short	(.L_1142 - .L_1141)
.L_1141:
        /*005c*/ 	.word	0x00000000
        /*0060*/ 	.short	0x0022
        /*0062*/ 	.short	0x0100
        /*0064*/ 	.byte	0x00, 0xf5, 0x21, 0x00


	//----- nvinfo : EIATTR_KPARAM_INFO
	.align		4
.L_1142:
        /*0068*/ 	.byte	0x04, 0x17
        /*006a*/ 	.short	(.L_1144 - .L_1143)
.L_1143:
        /*006c*/ 	.word	0x00000000
        /*0070*/ 	.short	0x0021
        /*0072*/ 	.short	0x00f8
        /*0074*/ 	.byte	0x00, 0xf5, 0x21, 0x00


	//----- nvinfo : EIATTR_KPARAM_INFO
	.align		4
.L_1144:
        /*0078*/ 	.byte	0x04, 0x17
        /*007a*/ 	.short	(.L_1146 - .L_1145)
.L_1145:
        /*007c*/ 	.word	0x00000000
        /*0080*/ 	.short	0x0020
        /*0082*/ 	.short	0x00f0
        /*0084*/ 	.byte	0x00, 0xf5, 0x21, 0x00


	//----- nvinfo : EIATTR_KPARAM_INFO
	.align		4
.L_1146:
        /*0088*/ 	.byte	0x04, 0x17
        /*008a*/ 	.short	(.L_1148 - .L_1147)
.L_1147:
        /*008c*/ 	.word	0x00000000
        /*0090*/ 	.short	0x001f
        /*0092*/ 	.short	0x00e8
        /*0094*/ 	.byte	0x00, 0xf5, 0x21, 0x00


	//----- nvinfo : EIATTR_KPARAM_INFO
	.align		4
.L_1148:
        /*0098*/ 	.byte	0x04, 0x17
        /*009a*/ 	.short	(.L_1150 - .L_1149)
.L_1149:
        /*009c*/ 	.word	0x00000000
        /*00a0*/ 	.short	0x001e
        /*00a2*/ 	.short	0x00e0
        /*00a4*/ 	.byte	0x00, 0xf5, 0x21, 0x00


	//----- nvinfo : EIATTR_KPARAM_INFO
	.align		4
.L_1150:
        /*00a8*/ 	.byte	0x04, 0x17
        /*00aa*/ 	.short	(.L_1152 - .L_1151)
.L_1151:
        /*00ac*/ 	.word	0x00000000
        /*00b0*/ 	.short	0x001d
        /*00b2*/ 	.short	0x00d8
        /*00b4*/ 	.byte	0x00, 0xf5, 0x21, 0x00


	//----- nvinfo : EIATTR_KPARAM_INFO
	.align		4
.L_1152:
        /*00b8*/ 	.byte	0x04, 0x17
        /*00ba*/ 	.short	(.L_1154 - .L_1153)
.L_1153:
        /*00bc*/ 	.word	0x00000000
        /*00c0*/ 	.short	0x001c
        /*00c2*/ 	.short	0x00d0
        /*00c4*/ 	.byte	0x00, 0xf5, 0x21, 0x00


	//----- nvinfo : EIATTR_KPARAM_INFO
	.align		4
.L_1154:
        /*00c8*/ 	.byte	0x04, 0x17
        /*00ca*/ 	.short	(.L_1156 - .L_1155)
.L_1155:
        /*00cc*/ 	.word	0x00000000
        /*00d0*/ 	.short	0x001b
        /*00d2*/ 	.short	0x00cc
        /*00d4*/ 	.byte	0x00, 0xf0, 0x11, 0x00


	//----- nvinfo : EIATTR_KPARAM_INFO
	.align		4
.L_1156:
        /*00d8*/ 	.byte	0x04, 0x17
        /*00da*/ 	.short	(.L_1158 - .L_1157)
.L_1157:
        /*00dc*/ 	.word	0x00000000
        /*00e0*/ 	.short	0x001a
        /*00e2*/ 	.short	0x00c8
        /*00e4*/ 	.byte	0x00, 0xf0, 0x11, 0x00


	//----- nvinfo : EIATTR_KPARAM_INFO
	.align		4
.L_1158:
        /*00e8*/ 	.byte	0x04, 0x17
        /*00ea*/ 	.short	(.L_1160 - .L_1159)
.L_1159:
        /*00ec*/ 	.word	0x00000000
        /*00f0*/ 	.short	0x0019
        /*00f2*/ 	.short	0x00c0
        /*00f4*/ 	.byte	0x00, 0xf5, 0x21, 0x00


	//----- nvinfo : EIATTR_KPARAM_INFO
	.align		4
.L_1160:
        /*00f8*/ 	.byte	0x04, 0x17
        /*00fa*/ 	.short	(.L_1162 - .L_1161)
.L_1161:
        /*00fc*/ 	.word	0x00000000
        /*0100*/ 	.short	0x0018
        /*0102*/ 	.short	0x00b8
        /*0104*/ 	.byte	0x00, 0xf5, 0x21, 0x00


	//----- nvinfo : EIATTR_KPARAM_INFO
	.align		4
.L_1162:
        /*0108*/ 	.byte	0x04, 0x17
        /*010a*/ 	.short	(.L_1164 - .L_1163)
.L_1163:
        /*010c*/ 	.word	0x00000000
        /*0110*/ 	.short	0x0017
        /*0112*/ 	.short	0x00b0
        /*0114*/ 	.byte	0x00, 0xf5, 0x21, 0x00


	//----- nvinfo : EIATTR_KPARAM_INFO
	.align		4
.L_1164:
        /*0118*/ 	.byte	0x04, 0x17
        /*011a*/ 	.short	(.L_1166 - .L_1165)
.L_1165:
        /*011c*/ 	.word	0x00000000
        /*0120*/ 	.short	0x0016
        /*0122*/ 	.short	0x00a8
        /*0124*/ 	.byte	0x00, 0xf5, 0x21, 0x00


	//----- nvinfo : EIATTR_KPARAM_INFO
	.align		4
.L_1166:
        /*0128*/ 	.byte	0x04, 0x17
        /*012a*/ 	.short	(.L_1168 - .L_1167)
.L_1167:
        /*012c*/ 	.word	0x00000000
        /*0130*/ 	.short	0x0015
        /*0132*/ 	.short	0x00a0
        /*0134*/ 	.byte	0x00, 0xf5, 0x21, 0x00


	//----- nvinfo : EIATTR_KPARAM_INFO
	.align		4
.L_1168:
        /*0138*/ 	.byte	0x04, 0x17
        /*013a*/ 	.short	(.L_1170 - .L_1169)
.L_1169:
        /*013c*/ 	.word	0x00000000
        /*0140*/ 	.short	0x0014
        /*0142*/ 	.short	0x0098
        /*0144*/ 	.byte	0x00, 0xf5, 0x21, 0x00


	//----- nvinfo : EIATTR_KPARAM_INFO
	.align		4
.L_1170:
        /*0148*/ 	.byte	0x04, 0x17
        /*014a*/ 	.short	(.L_1172 - .L_1171)
.L_1171:
        /*014c*/ 	.word	0x00000000
        /*0150*/ 	.short	0x0013
        /*0152*/ 	.short	0x0090
        /*0154*/ 	.byte	0x00, 0xf5, 0x21, 0x00


	//----- nvinfo : EIATTR_KPARAM_INFO
	.align		4
.L_1172:
        /*0158*/ 	.byte	0x04, 0x17
        /*015a*/ 	.short	(.L_1174 - .L_1173)
.L_1173:
        /*015c*/ 	.word	0x00000000
        /*0160*/ 	.short	0x0012
        /*0162*/ 	.short	0x0088
        /*0164*/ 	.byte	0x00, 0xf5, 0x21, 0x00


	//----- nvinfo : EIATTR_KPARAM_INFO
	.align		4
.L_1174:
        /*0168*/ 	.byte	0x04, 0x17
        /*016a*/ 	.short	(.L_1176 - .L_1175)
.L_1175:
        /*016c*/ 	.word	0x00000000
        /*0170*/ 	.short	0x0011
        /*0172*/ 	.short	0x0080
        /*0174*/ 	.byte	0x00, 0xf5, 0x21, 0x00


	//----- nvinfo : EIATTR_KPARAM_INFO
	.align		4
.L_1176:
        /*0178*/ 	.byte	0x04, 0x17
        /*017a*/ 	.short	(.L_1178 - .L_1177)
.L_1177:
        /*017c*/ 	.word	0x00000000
        /*0180*/ 	.short	0x0010
        /*0182*/ 	.short	0x0078
        /*0184*/ 	.byte	0x00, 0xf5, 0x21, 0x00


	//----- nvinfo : EIATTR_KPARAM_INFO
	.align		4
.L_1178:
        /*0188*/ 	.byte	0x04, 0x17
        /*018a*/ 	.short	(.L_1180 - .L_1179)
.L_1179:
        /*018c*/ 	.word	0x00000000
        /*0190*/ 	.short	0x000f
        /*0192*/ 	.short	0x0070
        /*0194*/ 	.byte	0x00, 0xf5, 0x21, 0x00


	//----- nvinfo : EIATTR_KPARAM_INFO
	.align		4
.L_1180:
        /*0198*/ 	.byte	0x04, 0x17
        /*019a*/ 	.short	(.L_1182 - .L_1181)
.L_1181:
        /*019c*/ 	.word	0x00000000
        /*01a0*/ 	.short	0x000e
        /*01a2*/ 	.short	0x0068
        /*01a4*/ 	.byte	0x00, 0xf5, 0x21, 0x00


	//----- nvinfo : EIATTR_KPARAM_INFO
	.align		4
.L_1182:
        /*01a8*/ 	.byte	0x04, 0x17
        /*01aa*/ 	.short	(.L_1184 - .L_1183)
.L_1183:
        /*01ac*/ 	.word	0x00000000
        /*01b0*/ 	.short	0x000d
        /*01b2*/ 	.short	0x0060
        /*01b4*/ 	.byte	0x00, 0xf5, 0x21, 0x00


	//----- nvinfo : EIATTR_KPARAM_INFO
	.align		4
.L_1184:
        /*01b8*/ 	.byte	0x04, 0x17
        /*01ba*/ 	.short	(.L_1186 - .L_1185)
.L_1185:
        /*01bc*/ 	.word	0x00000000
        /*01c0*/ 	.short	0x000c
        /*01c2*/ 	.short	0x0058
        /*01c4*/ 	.byte	0x00, 0xf5, 0x21, 0x00


	//----- nvinfo : EIATTR_KPARAM_INFO
	.align		4
.L_1186:
        /*01c8*/ 	.byte	0x04, 0x17
        /*01ca*/ 	.short	(.L_1188 - .L_1187)
.L_1187:
        /*01cc*/ 	.word	0x00000000
        /*01d0*/ 	.short	0x000b
        /*01d2*/ 	.short	0x0050
        /*01d4*/ 	.byte	0x00, 0xf5, 0x21, 0x00


	//----- nvinfo : EIATTR_KPARAM_INFO
	.align		4
.L_1188:
        /*01d8*/ 	.byte	0x04, 0x17
        /*01da*/ 	.short	(.L_1190 - .L_1189)
.L_1189:
        /*01dc*/ 	.word	0x00000000
        /*01e0*/ 	.short	0x000a
        /*01e2*/ 	.short	0x0048
        /*01e4*/ 	.byte	0x00, 0xf5, 0x21, 0x00


	//----- nvinfo : EIATTR_KPARAM_INFO
	.align		4
.L_1190:
        /*01e8*/ 	.byte	0x04, 0x17
        /*01ea*/ 	.short	(.L_1192 - .L_1191)
.L_1191:
        /*01ec*/ 	.word	0x00000000
        /*01f0*/ 	.short	0x0009
        /*01f2*/ 	.short	0x0040
        /*01f4*/ 	.byte	0x00, 0xf5, 0x21, 0x00


	//----- nvinfo : EIATTR_KPARAM_INFO
	.align		4
.L_1192:
        /*01f8*/ 	.byte	0x04, 0x17
        /*01fa*/ 	.short	(.L_1194 - .L_1193)
.L_1193:
        /*01fc*/ 	.word	0x00000000
        /*0200*/ 	.short	0x0008
        /*0202*/ 	.short	0x0038
        /*0204*/ 	.byte	0x00, 0xf5, 0x21, 0x00


	//----- nvinfo : EIATTR_KPARAM_INFO
	.align		4
.L_1194:
        /*0208*/ 	.byte	0x04, 0x17
        /*020a*/ 	.short	(.L_1196 - .L_1195)
.L_1195:
        /*020c*/ 	.word	0x00000000
        /*0210*/ 	.short	0x0007
        /*0212*/ 	.short	0x0030
        /*0214*/ 	.byte	0x00, 0xf5, 0x21, 0x00


	//----- nvinfo : EIATTR_KPARAM_INFO
	.align		4
.L_1196:
        /*0218*/ 	.byte	0x04, 0x17
        /*021a*/ 	.short	(.L_1198 - .L_1197)
.L_1197:
        /*021c*/ 	.word	0x00000000
        /*0220*/ 	.short	0x0006
        /*0222*/ 	.short	0x0028
        /*0224*/ 	.byte	0x00, 0xf5, 0x21, 0x00


	//----- nvinfo : EIATTR_KPARAM_INFO
	.align		4
.L_1198:
        /*0228*/ 	.byte	0x04, 0x17
        /*022a*/ 	.short	(.L_1200 - .L_1199)
.L_1199:
        /*022c*/ 	.word	0x00000000
        /*0230*/ 	.short	0x0005
        /*0232*/ 	.short	0x0020
        /*0234*/ 	.byte	0x00, 0xf5, 0x21, 0x00


	//----- nvinfo : EIATTR_KPARAM_INFO
	.align		4
.L_1200:
        /*0238*/ 	.byte	0x04, 0x17
        /*023a*/ 	.short	(.L_1202 - .L_1201)
.L_1201:
        /*023c*/ 	.word	0x00000000
        /*0240*/ 	.short	0x0004
        /*0242*/ 	.short	0x0018
        /*0244*/ 	.byte	0x00, 0xf5, 0x21, 0x00


	//----- nvinfo : EIATTR_KPARAM_INFO
	.align		4
.L_1202:
        /*0248*/ 	.byte	0x04, 0x17
        /*024a*/ 	.short	(.L_1204 - .L_1203)
.L_1203:
        /*024c*/ 	.word	0x00000000
        /*0250*/ 	.short	0x0003
        /*0252*/ 	.short	0x0010
        /*0254*/ 	.byte	0x00, 0xf5, 0x21, 0x00


	//----- nvinfo : EIATTR_KPARAM_INFO
	.align		4
.L_1204:
        /*0258*/ 	.byte	0x04, 0x17
        /*025a*/ 	.short	(.L_1206 - .L_1205)
.L_1205:
        /*025c*/ 	.word	0x00000000
        /*0260*/ 	.short	0x0002
        /*0262*/ 	.short	0x0008
        /*0264*/ 	.byte	0x00, 0xf5, 0x21, 0x00


	//----- nvinfo : EIATTR_KPARAM_INFO
	.align		4
.L_1206:
        /*0268*/ 	.byte	0x04, 0x17
        /*026a*/ 	.short	(.L_1208 - .L_1207)
.L_1207:
        /*026c*/ 	.word	0x00000000
        /*0270*/ 	.short	0x0001
        /*0272*/ 	.short	0x0004
        /*0274*/ 	.byte	0x00, 0xf0, 0x11, 0x00


	//----- nvinfo : EIATTR_KPARAM_INFO
	.align		4
.L_1208:
        /*0278*/ 	.byte	0x04, 0x17
        /*027a*/ 	.short	(.L_1210 - .L_1209)
.L_1209:
        /*027c*/ 	.word	0x00000000
        /*0280*/ 	.short	0x0000
        /*0282*/ 	.short	0x0000
        /*0284*/ 	.byte	0x00, 0xf0, 0x11, 0x00


	//----- nvinfo : EIATTR_SPARSE_MMA_MASK
	.align		4
.L_1210:
        /*0288*/ 	.byte	0x03, 0x50
        /*028a*/ 	.short	0x0000


	//----- nvinfo : EIATTR_MAXREG_COUNT
	.align		4
        /*028c*/ 	.byte	0x03, 0x1b
        /*028e*/ 	.short	0x00ff


	//----- nvinfo : EIATTR_MERCURY_ISA_VERSION
	.align		4
        /*0290*/ 	.byte	0x03, 0x5f
        /*0292*/ 	.short	0x0101


	//----- nvinfo : EIATTR_VRC_CTA_INIT_COUNT
	.align		4
        /*0294*/ 	.byte	0x02, 0x4a
	.zero		1
	.zero		1


	//----- nvinfo : EIATTR_EXIT_INSTR_OFFSETS
	.align		4
        /*0298*/ 	.byte	0x04, 0x1c
        /*029a*/ 	.short	(.L_1212 - .L_1211)


	//   ....[0]....
.L_1211:
        /*029c*/ 	.word	0x000026b0


	//   ....[1]....
        /*02a0*/ 	.word	0x00002940


	//----- nvinfo : EIATTR_CRS_STACK_SIZE
	.align		4
.L_1212:
        /*02a4*/ 	.byte	0x04, 0x1e
        /*02a6*/ 	.short	(.L_1214 - .L_1213)
.L_1213:
        /*02a8*/ 	.word	0x00000000


	//----- nvinfo : EIATTR_CBANK_PARAM_SIZE
	.align		4
.L_1214:
        /*02ac*/ 	.byte	0x03, 0x19
        /*02ae*/ 	.short	0x0130


	//----- nvinfo : EIATTR_PARAM_CBANK
	.align		4
        /*02b0*/ 	.byte	0x04, 0x0a
        /*02b2*/ 	.short	(.L_1216 - .L_1215)
	.align		4
.L_1215:
        /*02b4*/ 	.word	index@(.nv.constant0._Z9forward_uiiPfS_S_S_S_S_S_S_S_S_S_S_S_S_S_S_S_S_S_S_S_S_S_S_iiS_S_S_S_S_S_S_S_S_S_S_S_)
        /*02b8*/ 	.short	0x0380
        /*02ba*/ 	.short	0x0130


	//----- nvinfo : EIATTR_SW_WAR
	.align		4
.L_1216:
        /*02bc*/ 	.byte	0x04, 0x36
        /*02be*/ 	.short	(.L_1218 - .L_1217)
.L_1217:
        /*02c0*/ 	.word	0x00000008
.L_1218:


//--------------------- .nv.callgraph             --------------------------
	.section	.nv.callgraph,"",@"SHT_CUDA_CALLGRAPH"
	.align	4
	.sectionentsize	8
	.align		4
        /*0000*/ 	.word	0x00000000
	.align		4
        /*0004*/ 	.word	0xffffffff
	.align		4
        /*0008*/ 	.word	0x00000000
	.align		4
        /*000c*/ 	.word	0xfffffffe
	.align		4
        /*0010*/ 	.word	0x00000000
	.align		4
        /*0014*/ 	.word	0xfffffffd
	.align		4
        /*0018*/ 	.word	0x00000000
	.align		4
        /*001c*/ 	.word	0xfffffffc


//--------------------- .nv.constant4             --------------------------
	.section	.nv.constant4,"a",@progbits
	.align	8
	.align		8
.nv.constant4:
        /*0000*/ 	.dword	a


//--------------------- .text._Z7LaplaceiiifPfS_  --------------------------
	.section	.text._Z7LaplaceiiifPfS_,"ax",@progbits
	.align	128
        .global         _Z7LaplaceiiifPfS_
        .type           _Z7LaplaceiiifPfS_,@function
        .size           _Z7LaplaceiiifPfS_,(.L_x_244 - _Z7LaplaceiiifPfS_)
        .other          _Z7LaplaceiiifPfS_,@"STO_CUDA_ENTRY STV_DEFAULT"
_Z7LaplaceiiifPfS_:
.text._Z7LaplaceiiifPfS_:
[----:B------:R-:W-:Y:S01]  /*0000*/  LDC R1, c[0x0][0x37c] ;  /* 0x0000df00ff017b82 */ /* 0x000fe20000000800 */
[----:B------:R-:W0:Y:S07]  /*0010*/  S2R R0, SR_TID.X ;  /* 0x0000000000007919 */ /* 0x000e2e0000002100 */
[----:B------:R-:W0:Y:S01]  /*0020*/  LDC R5, c[0x0][0x360] ;  /* 0x0000d800ff057b82 */ /* 0x000e220000000800 */
[----:B------:R-:W1:Y:S01]  /*0030*/  LDCU UR7, c[0x0][0x388] ;  /* 0x00007100ff0777ac */ /* 0x000e620008000800 */
[----:B------:R-:W2:Y:S01]  /*0040*/  S2R R3, SR_TID.Y ;  /* 0x0000000000037919 */ /* 0x000ea20000002200 */
[----:B------:R-:W1:Y:S05]  /*0050*/  LDCU UR4, c[0x0][0x380] ;  /* 0x00007000ff0477ac */ /* 0x000e6a0008000800 */
[----:B------:R-:W0:Y:S08]  /*0060*/  S2UR UR5, SR_CTAID.X ;  /* 0x00000000000579c3 */ /* 0x000e300000002500 */
[----:B------:R-:W2:Y:S01]  /*0070*/  S2UR UR6, SR_CTAID.Y ;  /* 0x00000000000679c3 */ /* 0x000ea20000002600 */
[----:B-1----:R-:W-:-:S07]  /*0080*/  UIADD3 UR4, UPT, UPT, -UR7, -0x2, UR4 ;  /* 0xfffffffe07047890 */ /* 0x002fce000fffe104 */
[----:B------:R-:W2:Y:S01]  /*0090*/  LDC R2, c[0x0][0x364] ;  /* 0x0000d900ff027b82 */ /* 0x000ea20000000800 */
[----:B0-----:R-:W-:Y:S01]  /*00a0*/  IMAD R5, R5, UR5, R0 ;  /* 0x0000000505057c24 */ /* 0x001fe2000f8e0200 */
[----:B------:R-:W-:-:S04]  /*00b0*/  UIADD3 UR5, UPT, UPT, UR7, 0x2, URZ ;  /* 0x0000000207057890 */ /* 0x000fc8000fffe0ff */
[----:B------:R-:W-:Y:S01]  /*00c0*/  ISETP.GE.AND P0, PT, R5, UR4, PT ;  /* 0x0000000405007c0c */ /* 0x000fe2000bf06270 */
[----:B--2---:R-:W-:-:S05]  /*00d0*/  IMAD R2, R2, UR6, R3 ;  /* 0x0000000602027c24 */ /* 0x004fca000f8e0203 */
[----:B------:R-:W-:-:S04]  /*00e0*/  VIMNMX R0, PT, PT, R5, R2, PT ;  /* 0x0000000205007248 */ /* 0x000fc80003fe0100 */
[----:B------:R-:W-:-:S13]  /*00f0*/  ISETP.LT.OR P0, PT, R0, UR5, P0 ;  /* 0x0000000500007c0c */ /* 0x000fda0008701670 */
[----:B------:R-:W-:Y:S05]  /*0100*/  @P0 EXIT ;  /* 0x000000000000094d */ /* 0x000fea0003800000 */
[----:B------:R-:W0:Y:S02]  /*0110*/  LDCU UR4, c[0x0][0x384] ;  /* 0x00007080ff0477ac */ /* 0x000e240008000800 */
[----:B0-----:R-:W-:-:S06]  /*0120*/  UIADD3 UR4, UPT, UPT, -UR7, -0x2, UR4 ;  /* 0xfffffffe07047890 */ /* 0x001fcc000fffe104 */
[----:B------:R-:W-:-:S13]  /*0130*/  ISETP.GE.AND P0, PT, R2, UR4, PT ;  /* 0x0000000402007c0c */ /* 0x000fda000bf06270 */
[----:B------:R-:W-:Y:S05]  /*0140*/  @P0 EXIT ;  /* 0x000000000000094d */ /* 0x000fea0003800000 */
[----:B------:R-:W0:Y:S02]  /*0150*/  LDC R4, c[0x0][0x38c] ;  /* 0x0000e300ff047b82 */ /* 0x000e240000000800 */
[----:B0-----:R-:W-:-:S05]  /*0160*/  VIADD R0, R4, 0x1800000 ;  /* 0x0180000004007836 */ /* 0x001fca0000000000 */
[----:B------:R-:W-:-:S04]  /*0170*/  LOP3.LUT R0, R0, 0x7f800000, RZ, 0xc0, !PT ;  /* 0x7f80000000007812 */ /* 0x000fc800078ec0ff */
[----:B------:R-:W-:-:S13]  /*0180*/  ISETP.GT.U32.AND P0, PT, R0, 0x1ffffff, PT ;  /* 0x01ffffff0000780c */ /* 0x000fda0003f04070 */
[----:B------:R-:W-:Y:S05]  /*0190*/  @P0 BRA `(.L_x_0) ;  /* 0x00000000000c0947 */ /* 0x000fea0003800000 */
[----:B------:R-:W-:-:S07]  /*01a0*/  MOV R4, 0x1c0 ;  /* 0x000001c000047802 */ /* 0x000fce0000000f00 */
[----:B------:R-:W-:Y:S05]  /*01b0*/  CALL.REL.NOINC `($__internal_0_$__cuda_sm20_rcp_rn_f32_slowpath) ;  /* 0x0000000000b07944 */ /* 0x000fea0003c00000 */
[----:B------:R-:W-:Y:S05]  /*01c0*/  BRA `(.L_x_1) ;  /* 0x0000000000107947 */ /* 0x000fea0003800000 */
.L_x_0:
[----:B------:R-:W0:Y:S02]  /*01d0*/  MUFU.RCP R3, R4 ;  /* 0x0000000400037308 */ /* 0x000e240000001000 */
[----:B0-----:R-:W-:-:S04]  /*01e0*/  FFMA R0, R3, R4, -1 ;  /* 0xbf80000003007423 */ /* 0x001fc80000000004 */
[----:B------:R-:W-:-:S04]  /*01f0*/  FADD.FTZ R0, -R0, -RZ ;  /* 0x800000ff00007221 */ /* 0x000fc80000010100 */
[----:B------:R-:W-:-:S07]  /*0200*/  FFMA R3, R3, R0, R3 ;  /* 0x0000000003037223 */ /* 0x000fce0000000003 */
.L_x_1:
[----:B------:R-:W0:Y:S01]  /*0210*/  LDC R6, c[0x0][0x38c] ;  /* 0x0000e300ff067b82 */ /* 0x000e220000000800 */
[----:B------:R-:W1:Y:S01]  /*0220*/  LDCU.64 UR4, c[0x0][0x358] ;  /* 0x00006b00ff0477ac */ /* 0x000e620008000a00 */
[----:B0-----:R-:W0:Y:S08]  /*0230*/  MUFU.RCP R7, R6 ;  /* 0x0000000600077308 */ /* 0x001e300000001000 */
[----:B------:R-:W2:Y:S01]  /*0240*/  FCHK P0, R3, R6 ;  /* 0x0000000603007302 */ /* 0x000ea20000000000 */
[----:B0-----:R-:W-:-:S04]  /*0250*/  FFMA R0, R7, -R6, 1 ;  /* 0x3f80000007007423 */ /* 0x001fc80000000806 */
[----:B------:R-:W-:-:S04]  /*0260*/  FFMA R0, R7, R0, R7 ;  /* 0x0000000007007223 */ /* 0x000fc80000000007 */
[----:B------:R-:W-:-:S04]  /*0270*/  FFMA R4, R0, R3, RZ ;  /* 0x0000000300047223 */ /* 0x000fc800000000ff */
[----:B------:R-:W-:-:S04]  /*0280*/  FFMA R7, R4, -R6, R3 ;  /* 0x8000000604077223 */ /* 0x000fc80000000003 */
[----:B------:R-:W-:Y:S01]  /*0290*/  FFMA R0, R0, R7, R4 ;  /* 0x0000000700007223 */ /* 0x000fe20000000004 */
[----:B-12---:R-:W-:Y:S06]  /*02a0*/  @!P0 BRA `(.L_x_2) ;  /* 0x00000000000c8947 */ /* 0x006fec0003800000 */
[----:B------:R-:W-:Y:S01]  /*02b0*/  IMAD.MOV.U32 R0, RZ, RZ, R3 ;  /* 0x000000ffff007224 */ /* 0x000fe200078e0003 */
[----:B------:R-:W-:-:S07]  /*02c0*/  MOV R4, 0x2e0 ;  /* 0x000002e000047802 */ /* 0x000fce0000000f00 */
[----:B------:R-:W-:Y:S05]  /*02d0*/  CALL.REL.NOINC `($__internal_1_$__cuda_sm3x_div_rn_noftz_f32_slowpath) ;  /* 0x0000000400387944 */ /* 0x000fea0003c00000 */
.L_x_2:
[----:B------:R-:W0:Y:S01]  /*02e0*/  LDC R14, c[0x0][0x384] ;  /* 0x0000e100ff0e7b82 */ /* 0x000e220000000800 */
[----:B------:R-:W-:-:S07]  /*02f0*/  VIADD R3, R5, 0xffffffff ;  /* 0xffffffff05037836 */ /* 0x000fce0000000000 */
[----:B------:R-:W1:Y:S01]  /*0300*/  LDC.64 R8, c[0x0][0x390] ;  /* 0x0000e400ff087b82 */ /* 0x000e620000000a00 */
[-C--:B0-----:R-:W-:Y:S02]  /*0310*/  IMAD R11, R3, R14.reuse, R2 ;  /* 0x0000000e030b7224 */ /* 0x081fe400078e0202 */
[----:B------:R-:W-:-:S04]  /*0320*/  IMAD R5, R5, R14, R14 ;  /* 0x0000000e05057224 */ /* 0x000fc800078e020e */
[----:B------:R-:W-:Y:S02]  /*0330*/  IMAD.IADD R5, R2, 0x1, R5 ;  /* 0x0000000102057824 */ /* 0x000fe400078e0205 */
[--C-:B-1----:R-:W-:Y:S01]  /*0340*/  IMAD.WIDE R6, R11, 0x4, R8.reuse ;  /* 0x000000040b067825 */ /* 0x102fe200078e0208 */
[----:B------:R-:W0:Y:S03]  /*0350*/  LDC.64 R2, c[0x0][0x398] ;  /* 0x0000e600ff027b82 */ /* 0x000e260000000a00 */
[----:B------:R-:W-:-:S04]  /*0360*/  IMAD.WIDE R4, R5, 0x4, R8 ;  /* 0x0000000405047825 */ /* 0x000fc800078e0208 */
[----:B------:R-:W-:Y:S02]  /*0370*/  IMAD.WIDE R8, R14, 0x4, R6 ;  /* 0x000000040e087825 */ /* 0x000fe400078e0206 */
[----:B------:R-:W2:Y:S04]  /*0380*/  LDG.E R7, desc[UR4][R6.64] ;  /* 0x0000000406077981 */ /* 0x000ea8000c1e1900 */
[----:B------:R-:W2:Y:S04]  /*0390*/  LDG.E R4, desc[UR4][R4.64] ;  /* 0x0000000404047981 */ /* 0x000ea8000c1e1900 */
[----:B------:R-:W3:Y:S04]  /*03a0*/  LDG.E R12, desc[UR4][R8.64] ;  /* 0x00000004080c7981 */ /* 0x000ee8000c1e1900 */
[----:B------:R-:W4:Y:S04]  /*03b0*/  LDG.E R15, desc[UR4][R8.64+0x4] ;  /* 0x00000404080f7981 */ /* 0x000f28000c1e1900 */
[----:B------:R-:W5:Y:S01]  /*03c0*/  LDG.E R17, desc[UR4][R8.64+-0x4] ;  /* 0xfffffc0408117981 */ /* 0x000f62000c1e1900 */
[----:B------:R-:W-:-:S04]  /*03d0*/  IMAD.IADD R11, R11, 0x1, R14 ;  /* 0x000000010b0b7824 */ /* 0x000fc800078e020e */
[----:B0-----:R-:W-:-:S04]  /*03e0*/  IMAD.WIDE R2, R11, 0x4, R2 ;  /* 0x000000040b027825 */ /* 0x001fc800078e0202 */
[----:B--2---:R-:W-:Y:S01]  /*03f0*/  FADD R10, R4, R7 ;  /* 0x00000007040a7221 */ /* 0x004fe20000000000 */
[----:B---3--:R-:W-:-:S04]  /*0400*/  FADD R13, R12, R12 ;  /* 0x0000000c0c0d7221 */ /* 0x008fc80000000000 */
[----:B------:R-:W-:-:S04]  /*0410*/  FADD R10, R10, -R13 ;  /* 0x8000000d0a0a7221 */ /* 0x000fc80000000000 */
[----:B----4-:R-:W-:-:S04]  /*0420*/  FADD R10, R10, R15 ;  /* 0x0000000f0a0a7221 */ /* 0x010fc80000000000 */
[----:B-----5:R-:W-:-:S04]  /*0430*/  FADD R10, R10, R17 ;  /* 0x000000110a0a7221 */ /* 0x020fc80000000000 */
[----:B------:R-:W-:-:S04]  /*0440*/  FADD R13, -R13, R10 ;  /* 0x0000000a0d0d7221 */ /* 0x000fc80000000100 */
[----:B------:R-:W-:-:S05]  /*0450*/  FMUL R13, R13, R0 ;  /* 0x000000000d0d7220 */ /* 0x000fca0000400000 */
[----:B------:R-:W-:Y:S01]  /*0460*/  STG.E desc[UR4][R2.64], R13 ;  /* 0x0000000d02007986 */ /* 0x000fe2000c101904 */
[----:B------:R-:W-:Y:S05]  /*0470*/  EXIT ;  /* 0x000000000000794d */ /* 0x000fea0003800000 */
        .weak           $__internal_0_$__cuda_sm20_rcp_rn_f32_slowpath
        .type           $__internal_0_$__cuda_sm20_rcp_rn_f32_slowpath,@function
        .size           $__internal_0_$__cuda_sm20_rcp_rn_f32_slowpath,($__internal_1_$__cuda_sm3x_div_rn_noftz_f32_slowpath - $__internal_0_$__cuda_sm20_rcp_rn_f32_slowpath)
$__internal_0_$__cuda_sm20_rcp_rn_f32_slowpath:
[----:B------:R-:W0:Y:S02]  /*0480*/  LDC R0, c[0x0][0x38c] ;  /* 0x0000e300ff007b82 */ /* 0x000e240000000800 */
[----:B0-----:R-:W-:-:S05]  /*0490*/  IMAD.SHL.U32 R6, R0, 0x2, RZ ;  /* 0x0000000200067824 */ /* 0x001fca00078e00ff */
[----:B------:R-:W-:-:S04]  /*04a0*/  SHF.R.U32.HI R3, RZ, 0x18, R6 ;  /* 0x00000018ff037819 */ /* 0x000fc80000011606 */
[----:B------:R-:W-:-:S13]  /*04b0*/  ISETP.NE.U32.AND P0, PT, R3, RZ, PT ;  /* 0x000000ff0300720c */ /* 0x000fda0003f05070 */
[----:B------:R-:W-:Y:S05]  /*04c0*/  @P0 BRA `(.L_x_3) ;  /* 0x0000000000280947 */ /* 0x000fea0003800000 */
[----:B------:R-:W-:-:S13]  /*04d0*/  ISETP.NE.AND P0, PT, R6, RZ, PT ;  /* 0x000000ff0600720c */ /* 0x000fda0003f05270 */
[----:B------:R2:W3:Y:S01]  /*04e0*/  @!P0 MUFU.RCP R3, R0 ;  /* 0x0000000000038308 */ /* 0x0004e20000001000 */
[----:B------:R-:W-:Y:S05]  /*04f0*/  @!P0 BRA `(.L_x_4) ;  /* 0x0000000000a48947 */ /* 0x000fea0003800000 */
[----:B------:R-:W-:-:S04]  /*0500*/  FFMA R6, R0, 1.84467440737095516160e+19, RZ ;  /* 0x5f80000000067823 */ /* 0x000fc800000000ff */
[----:B---3--:R-:W2:Y:S02]  /*0510*/  MUFU.RCP R3, R6 ;  /* 0x0000000600037308 */ /* 0x008ea40000001000 */
[----:B--2---:R-:W-:-:S04]  /*0520*/  FFMA R0, R6, R3, -1 ;  /* 0xbf80000006007423 */ /* 0x004fc80000000003 */
[----:B------:R-:W-:-:S04]  /*0530*/  FADD.FTZ R0, -R0, -RZ ;  /* 0x800000ff00007221 */ /* 0x000fc80000010100 */
[----:B------:R-:W-:-:S04]  /*0540*/  FFMA R0, R3, R0, R3 ;  /* 0x0000000003007223 */ /* 0x000fc80000000003 */
[----:B------:R-:W-:Y:S01]  /*0550*/  FFMA R3, R0, 1.84467440737095516160e+19, RZ ;  /* 0x5f80000000037823 */ /* 0x000fe200000000ff */
[----:B------:R-:W-:Y:S06]  /*0560*/  BRA `(.L_x_4) ;  /* 0x0000000000887947 */ /* 0x000fec0003800000 */
.L_x_3:
[----:B------:R-:W-:-:S05]  /*0570*/  VIADD R6, R3, 0xffffff03 ;  /* 0xffffff0303067836 */ /* 0x000fca0000000000 */
[----:B------:R-:W-:-:S13]  /*0580*/  ISETP.GT.U32.AND P0, PT, R6, 0x1, PT ;  /* 0x000000010600780c */ /* 0x000fda0003f04070 */
[----:B------:R-:W-:Y:S05]  /*0590*/  @P0 BRA `(.L_x_5) ;  /* 0x0000000000780947 */ /* 0x000fea0003800000 */
[----:B------:R-:W-:Y:S01]  /*05a0*/  LOP3.LUT R7, R0, 0x7fffff, RZ, 0xc0, !PT ;  /* 0x007fffff00077812 */ /* 0x000fe200078ec0ff */
[----:B------:R-:W-:-:S03]  /*05b0*/  IMAD.MOV.U32 R11, RZ, RZ, 0x3 ;  /* 0x00000003ff0b7424 */ /* 0x000fc600078e00ff */
[----:B------:R-:W-:Y:S02]  /*05c0*/  LOP3.LUT R7, R7, 0x3f800000, RZ, 0xfc, !PT ;  /* 0x3f80000007077812 */ /* 0x000fe400078efcff */
[----:B------:R-:W-:Y:S02]  /*05d0*/  SHF.L.U32 R12, R11, R6, RZ ;  /* 0x000000060b0c7219 */ /* 0x000fe400000006ff */
[----:B------:R-:W0:Y:S02]  /*05e0*/  MUFU.RCP R8, R7 ;  /* 0x0000000700087308 */ /* 0x000e240000001000 */
[----:B0-----:R-:W-:-:S04]  /*05f0*/  FFMA R9, R7, R8, -1 ;  /* 0xbf80000007097423 */ /* 0x001fc80000000008 */
[----:B------:R-:W-:-:S04]  /*0600*/  FADD.FTZ R9, -R9, -RZ ;  /* 0x800000ff09097221 */ /* 0x000fc80000010100 */
[CCC-:B------:R-:W-:Y:S01]  /*0610*/  FFMA.RM R10, R8.reuse, R9.reuse, R8.reuse ;  /* 0x00000009080a7223 */ /* 0x1c0fe20000004008 */
[----:B------:R-:W-:-:S04]  /*0620*/  FFMA.RP R9, R8, R9, R8 ;  /* 0x0000000908097223 */ /* 0x000fc80000008008 */
[C---:B------:R-:W-:Y:S02]  /*0630*/  LOP3.LUT R8, R10.reuse, 0x7fffff, RZ, 0xc0, !PT ;  /* 0x007fffff0a087812 */ /* 0x040fe400078ec0ff */
[----:B------:R-:W-:Y:S02]  /*0640*/  FSETP.NEU.FTZ.AND P0, PT, R10, R9, PT ;  /* 0x000000090a00720b */ /* 0x000fe40003f1d000 */
[----:B------:R-:W-:Y:S02]  /*0650*/  LOP3.LUT R9, R8, 0x800000, RZ, 0xfc, !PT ;  /* 0x0080000008097812 */ /* 0x000fe400078efcff */
[----:B------:R-:W-:Y:S02]  /*0660*/  SEL R8, RZ, 0xffffffff, !P0 ;  /* 0xffffffffff087807 */ /* 0x000fe40004000000 */
[----:B------:R-:W-:-:S03]  /*0670*/  LOP3.LUT R7, R12, R9, RZ, 0xc0, !PT ;  /* 0x000000090c077212 */ /* 0x000fc600078ec0ff */
[----:B------:R-:W-:Y:S01]  /*0680*/  IMAD.MOV R8, RZ, RZ, -R8 ;  /* 0x000000ffff087224 */ /* 0x000fe200078e0a08 */
[----:B------:R-:W-:-:S04]  /*0690*/  SHF.R.U32.HI R7, RZ, R6, R7 ;  /* 0x00000006ff077219 */ /* 0x000fc80000011607 */
[----:B------:R-:W-:Y:S02]  /*06a0*/  LOP3.LUT P1, RZ, R8, R6, R9, 0xf8, !PT ;  /* 0x0000000608ff7212 */ /* 0x000fe4000782f809 */
[C---:B------:R-:W-:Y:S02]  /*06b0*/  LOP3.LUT P0, RZ, R7.reuse, 0x1, RZ, 0xc0, !PT ;  /* 0x0000000107ff7812 */ /* 0x040fe4000780c0ff */
[----:B------:R-:W-:-:S04]  /*06c0*/  LOP3.LUT P2, RZ, R7, 0x2, RZ, 0xc0, !PT ;  /* 0x0000000207ff7812 */ /* 0x000fc8000784c0ff */
[----:B------:R-:W-:Y:S02]  /*06d0*/  PLOP3.LUT P0, PT, P0, P1, P2, 0xe0, 0x0 ;  /* 0x000000000000781c */ /* 0x000fe40000703c20 */
[----:B------:R-:W-:Y:S02]  /*06e0*/  LOP3.LUT P1, RZ, R0, 0x7fffff, RZ, 0xc0, !PT ;  /* 0x007fffff00ff7812 */ /* 0x000fe4000782c0ff */
[----:B------:R-:W-:-:S05]  /*06f0*/  SEL R6, RZ, 0x1, !P0 ;  /* 0x00000001ff067807 */ /* 0x000fca0004000000 */
[----:B------:R-:W-:-:S05]  /*0700*/  IMAD.MOV R6, RZ, RZ, -R6 ;  /* 0x000000ffff067224 */ /* 0x000fca00078e0a06 */
[----:B------:R-:W-:Y:S01]  /*0710*/  ISETP.GE.AND P0, PT, R6, RZ, PT ;  /* 0x000000ff0600720c */ /* 0x000fe20003f06270 */
[----:B------:R-:W-:-:S05]  /*0720*/  VIADD R6, R3, 0xffffff04 ;  /* 0xffffff0403067836 */ /* 0x000fca0000000000 */
[----:B------:R-:W-:-:S07]  /*0730*/  SHF.R.U32.HI R3, RZ, R6, R9 ;  /* 0x00000006ff037219 */ /* 0x000fce0000011609 */
[----:B------:R-:W-:-:S04]  /*0740*/  @!P0 VIADD R3, R3, 0x1 ;  /* 0x0000000103038836 */ /* 0x000fc80000000000 */
[----:B------:R-:W-:-:S05]  /*0750*/  @!P1 IMAD.SHL.U32 R3, R3, 0x2, RZ ;  /* 0x0000000203039824 */ /* 0x000fca00078e00ff */
[----:B------:R-:W-:Y:S01]  /*0760*/  LOP3.LUT R3, R3, 0x80000000, R0, 0xf8, !PT ;  /* 0x8000000003037812 */ /* 0x000fe200078ef800 */
[----:B------:R-:W-:Y:S06]  /*0770*/  BRA `(.L_x_4) ;  /* 0x0000000000047947 */ /* 0x000fec0003800000 */
.L_x_5:
[----:B------:R0:W1:Y:S02]  /*0780*/  MUFU.RCP R3, R0 ;  /* 0x0000000000037308 */ /* 0x0000640000001000 */
.L_x_4:
[----:B------:R-:W-:Y:S02]  /*0790*/  IMAD.MOV.U32 R6, RZ, RZ, R4 ;  /* 0x000000ffff067224 */ /* 0x000fe400078e0004 */
[----:B------:R-:W-:-:S04]  /*07a0*/  IMAD.MOV.U32 R7, RZ, RZ, 0x0 ;  /* 0x00000000ff077424 */ /* 0x000fc800078e00ff */
[----:B0123--:R-:W-:Y:S05]  /*07b0*/  RET.REL.NODEC R6 `(_Z7LaplaceiiifPfS_) ;  /* 0xfffffff806107950 */ /* 0x00ffea0003c3ffff */
        .weak           $__internal_1_$__cuda_sm3x_div_rn_noftz_f32_slowpath
        .type           $__internal_1_$__cuda_sm3x_div_rn_noftz_f32_slowpath,@function
        .size           $__internal_1_$__cuda_sm3x_div_rn_noftz_f32_slowpath,(.L_x_244 - $__internal_1_$__cuda_sm3x_div_rn_noftz_f32_slowpath)
$__internal_1_$__cuda_sm3x_div_rn_noftz_f32_slowpath:
[----:B------:R-:W0:Y:S01]  /*07c0*/  LDC R3, c[0x0][0x38c] ;  /* 0x0000e300ff037b82 */ /* 0x000e220000000800 */
[----:B------:R-:W-:-:S04]  /*07d0*/  SHF.R.U32.HI R6, RZ, 0x17, R0 ;  /* 0x00000017ff067819 */ /* 0x000fc80000011600 */
[----:B------:R-:W-:-:S03]  /*07e0*/  LOP3.LUT R10, R6, 0xff, RZ, 0xc0, !PT ;  /* 0x000000ff060a7812 */ /* 0x000fc600078ec0ff */
[----:B------:R-:W1:Y:S01]  /*07f0*/  LDC R9, c[0x0][0x38c] ;  /* 0x0000e300ff097b82 */ /* 0x000e620000000800 */
[----:B------:R-:W-:Y:S02]  /*0800*/  IADD3 R11, PT, PT, R10, -0x1, RZ ;  /* 0xffffffff0a0b7810 */ /* 0x000fe40007ffe0ff */
[----:B0-----:R-:W-:-:S04]  /*0810*/  SHF.R.U32.HI R7, RZ, 0x17, R3 ;  /* 0x00000017ff077819 */ /* 0x001fc80000011603 */
[----:B------:R-:W-:-:S05]  /*0820*/  LOP3.LUT R7, R7, 0xff, RZ, 0xc0, !PT ;  /* 0x000000ff07077812 */ /* 0x000fca00078ec0ff */
[----:B------:R-:W-:-:S05]  /*0830*/  VIADD R8, R7, 0xffffffff ;  /* 0xffffffff07087836 */ /* 0x000fca0000000000 */
[----:B------:R-:W-:-:S04]  /*0840*/  ISETP.GT.U32.AND P0, PT, R8, 0xfd, PT ;  /* 0x000000fd0800780c */ /* 0x000fc80003f04070 */
[----:B------:R-:W-:-:S13]  /*0850*/  ISETP.GT.U32.OR P0, PT, R11, 0xfd, P0 ;  /* 0x000000fd0b00780c */ /* 0x000fda0000704470 */
[----:B------:R-:W-:Y:S01]  /*0860*/  @!P0 IMAD.MOV.U32 R6, RZ, RZ, RZ ;  /* 0x000000ffff068224 */ /* 0x000fe200078e00ff */
[----:B-1----:R-:W-:Y:S06]  /*0870*/  @!P0 BRA `(.L_x_6) ;  /* 0x00000000005c8947 */ /* 0x002fec0003800000 */
[----:B------:R-:W-:Y:S02]  /*0880*/  FSETP.GTU.FTZ.AND P0, PT, |R0|, +INF , PT ;  /* 0x7f8000000000780b */ /* 0x000fe40003f1c200 */
[----:B------:R-:W-:-:S04]  /*0890*/  FSETP.GTU.FTZ.AND P1, PT, |R3|, +INF , PT ;  /* 0x7f8000000300780b */ /* 0x000fc80003f3c200 */
[----:B------:R-:W-:-:S13]  /*08a0*/  PLOP3.LUT P0, PT, P0, P1, PT, 0xf8, 0x8f ;  /* 0x00000000008f781c */ /* 0x000fda0000703f70 */
[----:B------:R-:W-:Y:S05]  /*08b0*/  @P0 BRA `(.L_x_7) ;  /* 0x0000000400440947 */ /* 0x000fea0003800000 */
[----:B------:R-:W-:-:S13]  /*08c0*/  LOP3.LUT P0, RZ, R9, 0x7fffffff, R0, 0xc8, !PT ;  /* 0x7fffffff09ff7812 */ /* 0x000fda000780c800 */
[----:B------:R-:W-:Y:S05]  /*08d0*/  @!P0 BRA `(.L_x_8) ;  /* 0x0000000400348947 */ /* 0x000fea0003800000 */
[C---:B------:R-:W-:Y:S02]  /*08e0*/  FSETP.NEU.FTZ.AND P2, PT, |R0|.reuse, +INF , PT ;  /* 0x7f8000000000780b */ /* 0x040fe40003f5d200 */
[----:B------:R-:W-:Y:S02]  /*08f0*/  FSETP.NEU.FTZ.AND P1, PT, |R3|, +INF , PT ;  /* 0x7f8000000300780b */ /* 0x000fe40003f3d200 */
[----:B------:R-:W-:-:S11]  /*0900*/  FSETP.NEU.FTZ.AND P0, PT, |R0|, +INF , PT ;  /* 0x7f8000000000780b */ /* 0x000fd60003f1d200 */
[----:B------:R-:W-:Y:S05]  /*0910*/  @!P1 BRA !P2, `(.L_x_8) ;  /* 0x0000000400249947 */ /* 0x000fea0005000000 */
[----:B------:R-:W-:-:S04]  /*0920*/  LOP3.LUT P2, RZ, R0, 0x7fffffff, RZ, 0xc0, !PT ;  /* 0x7fffffff00ff7812 */ /* 0x000fc8000784c0ff */
[----:B------:R-:W-:-:S13]  /*0930*/  PLOP3.LUT P1, PT, P1, P2, PT, 0x2f, 0xf2 ;  /* 0x0000000000f2781c */ /* 0x000fda0000f24577 */
[----:B------:R-:W-:Y:S05]  /*0940*/  @P1 BRA `(.L_x_9) ;  /* 0x0000000400101947 */ /* 0x000fea0003800000 */
[----:B------:R-:W-:-:S04]  /*0950*/  LOP3.LUT P1, RZ, R9, 0x7fffffff, RZ, 0xc0, !PT ;  /* 0x7fffffff09ff7812 */ /* 0x000fc8000782c0ff */
[----:B------:R-:W-:-:S13]  /*0960*/  PLOP3.LUT P0, PT, P0, P1, PT, 0x2f, 0xf2 ;  /* 0x0000000000f2781c */ /* 0x000fda0000702577 */
[----:B------:R-:W-:Y:S05]  /*0970*/  @P0 BRA `(.L_x_10) ;  /* 0x0000000000f80947 */ /* 0x000fea0003800000 */
[----:B------:R-:W-:Y:S02]  /*0980*/  ISETP.GE.AND P0, PT, R11, RZ, PT ;  /* 0x000000ff0b00720c */ /* 0x000fe40003f06270 */
[----:B------:R-:W-:-:S11]  /*0990*/  ISETP.GE.AND P1, PT, R8, RZ, PT ;  /* 0x000000ff0800720c */ /* 0x000fd60003f26270 */
[----:B------:R-:W-:Y:S02]  /*09a0*/  @P0 IMAD.MOV.U32 R6, RZ, RZ, RZ ;  /* 0x000000ffff060224 */ /* 0x000fe400078e00ff */
[----:B------:R-:W-:Y:S01]  /*09b0*/  @!P0 FFMA R0, R0, 1.84467440737095516160e+19, RZ ;  /* 0x5f80000000008823 */ /* 0x000fe200000000ff */
[----:B------:R-:W-:Y:S02]  /*09c0*/  @!P0 IMAD.MOV.U32 R6, RZ, RZ, -0x40 ;  /* 0xffffffc0ff068424 */ /* 0x000fe400078e00ff */
[----:B------:R-:W-:Y:S02]  /*09d0*/  @!P1 FFMA R9, R3, 1.84467440737095516160e+19, RZ ;  /* 0x5f80000003099823 */ /* 0x000fe400000000ff */
[----:B------:R-:W-:-:S07]  /*09e0*/  @!P1 VIADD R6, R6, 0x40 ;  /* 0x0000004006069836 */ /* 0x000fce0000000000 */
.L_x_6:
[----:B------:R-:W-:Y:S01]  /*09f0*/  LEA R8, R7, 0xc0800000, 0x17 ;  /* 0xc080000007087811 */ /* 0x000fe200078eb8ff */
[----:B------:R-:W-:-:S04]  /*0a00*/  VIADD R3, R10, 0xffffff81 ;  /* 0xffffff810a037836 */ /* 0x000fc80000000000 */
[----:B------:R-:W-:Y:S01]  /*0a10*/  IMAD.IADD R8, R9, 0x1, -R8 ;  /* 0x0000000109087824 */ /* 0x000fe200078e0a08 */
[C---:B------:R-:W-:Y:S01]  /*0a20*/  IADD3 R7, PT, PT, R3.reuse, 0x7f, -R7 ;  /* 0x0000007f03077810 */ /* 0x040fe20007ffe807 */
[----:B------:R-:W-:Y:S02]  /*0a30*/  IMAD R0, R3, -0x800000, R0 ;  /* 0xff80000003007824 */ /* 0x000fe400078e0200 */
[----:B------:R-:W0:Y:S01]  /*0a40*/  MUFU.RCP R9, R8 ;  /* 0x0000000800097308 */ /* 0x000e220000001000 */
[----:B------:R-:W-:Y:S01]  /*0a50*/  FADD.FTZ R11, -R8, -RZ ;  /* 0x800000ff080b7221 */ /* 0x000fe20000010100 */
[----:B------:R-:W-:-:S03]  /*0a60*/  IMAD.IADD R7, R7, 0x1, R6 ;  /* 0x0000000107077824 */ /* 0x000fc600078e0206 */
[----:B0-----:R-:W-:-:S04]  /*0a70*/  FFMA R10, R9, R11, 1 ;  /* 0x3f800000090a7423 */ /* 0x001fc8000000000b */
[----:B------:R-:W-:-:S04]  /*0a80*/  FFMA R12, R9, R10, R9 ;  /* 0x0000000a090c7223 */ /* 0x000fc80000000009 */
[----:B------:R-:W-:-:S04]  /*0a90*/  FFMA R9, R0, R12, RZ ;  /* 0x0000000c00097223 */ /* 0x000fc800000000ff */
[----:B------:R-:W-:-:S04]  /*0aa0*/  FFMA R10, R11, R9, R0 ;  /* 0x000000090b0a7223 */ /* 0x000fc80000000000 */
[----:B------:R-:W-:-:S04]  /*0ab0*/  FFMA R9, R12, R10, R9 ;  /* 0x0000000a0c097223 */ /* 0x000fc80000000009 */
[----:B------:R-:W-:-:S04]  /*0ac0*/  FFMA R10, R11, R9, R0 ;  /* 0x000000090b0a7223 */ /* 0x000fc80000000000 */
[----:B------:R-:W-:-:S05]  /*0ad0*/  FFMA R0, R12, R10, R9 ;  /* 0x0000000a0c007223 */ /* 0x000fca0000000009 */
[----:B------:R-:W-:-:S04]  /*0ae0*/  SHF.R.U32.HI R3, RZ, 0x17, R0 ;  /* 0x00000017ff037819 */ /* 0x000fc80000011600 */
[----:B------:R-:W-:-:S05]  /*0af0*/  LOP3.LUT R3, R3, 0xff, RZ, 0xc0, !PT ;  /* 0x000000ff03037812 */ /* 0x000fca00078ec0ff */
[----:B------:R-:W-:-:S05]  /*0b00*/  IMAD.IADD R11, R3, 0x1, R7 ;  /* 0x00000001030b7824 */ /* 0x000fca00078e0207 */
[----:B------:R-:W-:-:S04]  /*0b10*/  IADD3 R3, PT, PT, R11, -0x1, RZ ;  /* 0xffffffff0b037810 */ /* 0x000fc80007ffe0ff */
[----:B------:R-:W-:-:S13]  /*0b20*/  ISETP.GE.U32.AND P0, PT, R3, 0xfe, PT ;  /* 0x000000fe0300780c */ /* 0x000fda0003f06070 */
[----:B------:R-:W-:Y:S05]  /*0b30*/  @!P0 BRA `(.L_x_11) ;  /* 0x0000000000808947 */ /* 0x000fea0003800000 */
[----:B------:R-:W-:-:S13]  /*0b40*/  ISETP.GT.AND P0, PT, R11, 0xfe, PT ;  /* 0x000000fe0b00780c */ /* 0x000fda0003f04270 */
[----:B------:R-:W-:Y:S05]  /*0b50*/  @P0 BRA `(.L_x_12) ;  /* 0x00000000006c0947 */ /* 0x000fea0003800000 */
[----:B------:R-:W-:-:S13]  /*0b60*/  ISETP.GE.AND P0, PT, R11, 0x1, PT ;  /* 0x000000010b00780c */ /* 0x000fda0003f06270 */
[----:B------:R-:W-:Y:S05]  /*0b70*/  @P0 BRA `(.L_x_13) ;  /* 0x0000000000980947 */ /* 0x000fea0003800000 */
[----:B------:R-:W-:Y:S02]  /*0b80*/  ISETP.GE.AND P0, PT, R11, -0x18, PT ;  /* 0xffffffe80b00780c */ /* 0x000fe40003f06270 */
[----:B------:R-:W-:-:S11]  /*0b90*/  LOP3.LUT R0, R0, 0x80000000, RZ, 0xc0, !PT ;  /* 0x8000000000007812 */ /* 0x000fd600078ec0ff */
[----:B------:R-:W-:Y:S05]  /*0ba0*/  @!P0 BRA `(.L_x_13) ;  /* 0x00000000008c8947 */ /* 0x000fea0003800000 */
[CCC-:B------:R-:W-:Y:S01]  /*0bb0*/  FFMA.RZ R3, R12.reuse, R10.reuse, R9.reuse ;  /* 0x0000000a0c037223 */ /* 0x1c0fe2000000c009 */
[C---:B------:R-:W-:Y:S02]  /*0bc0*/  VIADD R8, R11.reuse, 0x20 ;  /* 0x000000200b087836 */ /* 0x040fe40000000000 */
[CCC-:B------:R-:W-:Y:S01]  /*0bd0*/  FFMA.RM R6, R12.reuse, R10.reuse, R9.reuse ;  /* 0x0000000a0c067223 */ /* 0x1c0fe20000004009 */
[----:B------:R-:W-:Y:S02]  /*0be0*/  ISETP.NE.AND P2, PT, R11, RZ, PT ;  /* 0x000000ff0b00720c */ /* 0x000fe40003f45270 */
[----:B------:R-:W-:Y:S01]  /*0bf0*/  LOP3.LUT R7, R3, 0x7fffff, RZ, 0xc0, !PT ;  /* 0x007fffff03077812 */ /* 0x000fe200078ec0ff */
[----:B------:R-:W-:Y:S01]  /*0c00*/  FFMA.RP R3, R12, R10, R9 ;  /* 0x0000000a0c037223 */ /* 0x000fe20000008009 */
[----:B------:R-:W-:Y:S01]  /*0c10*/  IMAD.MOV R9, RZ, RZ, -R11 ;  /* 0x000000ffff097224 */ /* 0x000fe200078e0a0b */
[----:B------:R-:W-:Y:S02]  /*0c20*/  ISETP.NE.AND P1, PT, R11, RZ, PT ;  /* 0x000000ff0b00720c */ /* 0x000fe40003f25270 */
[----:B------:R-:W-:-:S02]  /*0c30*/  LOP3.LUT R7, R7, 0x800000, RZ, 0xfc, !PT ;  /* 0x0080000007077812 */ /* 0x000fc400078efcff */
[----:B------:R-:W-:Y:S02]  /*0c40*/  FSETP.NEU.FTZ.AND P0, PT, R3, R6, PT ;  /* 0x000000060300720b */ /* 0x000fe40003f1d000 */
[----:B------:R-:W-:Y:S02]  /*0c50*/  SHF.L.U32 R8, R7, R8, RZ ;  /* 0x0000000807087219 */ /* 0x000fe400000006ff */
[----:B------:R-:W-:Y:S02]  /*0c60*/  SEL R6, R9, RZ, P2 ;  /* 0x000000ff09067207 */ /* 0x000fe40001000000 */
[----:B------:R-:W-:Y:S02]  /*0c70*/  ISETP.NE.AND P1, PT, R8, RZ, P1 ;  /* 0x000000ff0800720c */ /* 0x000fe40000f25270 */
[----:B------:R-:W-:Y:S02]  /*0c80*/  SHF.R.U32.HI R6, RZ, R6, R7 ;  /* 0x00000006ff067219 */ /* 0x000fe40000011607 */
[----:B------:R-:W-:-:S02]  /*0c90*/  PLOP3.LUT P0, PT, P0, P1, PT, 0xf8, 0x8f ;  /* 0x00000000008f781c */ /* 0x000fc40000703f70 */
[----:B------:R-:W-:Y:S02]  /*0ca0*/  SHF.R.U32.HI R8, RZ, 0x1, R6 ;  /* 0x00000001ff087819 */ /* 0x000fe40000011606 */
[----:B------:R-:W-:-:S04]  /*0cb0*/  SEL R3, RZ, 0x1, !P0 ;  /* 0x00000001ff037807 */ /* 0x000fc80004000000 */
[----:B------:R-:W-:-:S04]  /*0cc0*/  LOP3.LUT R3, R3, 0x1, R8, 0xf8, !PT ;  /* 0x0000000103037812 */ /* 0x000fc800078ef808 */
[----:B------:R-:W-:-:S05]  /*0cd0*/  LOP3.LUT R3, R3, R6, RZ, 0xc0, !PT ;  /* 0x0000000603037212 */ /* 0x000fca00078ec0ff */
[----:B------:R-:W-:-:S05]  /*0ce0*/  IMAD.IADD R3, R8, 0x1, R3 ;  /* 0x0000000108037824 */ /* 0x000fca00078e0203 */
[----:B------:R-:W-:Y:S01]  /*0cf0*/  LOP3.LUT R0, R3, R0, RZ, 0xfc, !PT ;  /* 0x0000000003007212 */ /* 0x000fe200078efcff */
[----:B------:R-:W-:Y:S06]  /*0d00*/  BRA `(.L_x_13) ;  /* 0x0000000000347947 */ /* 0x000fec0003800000 */
.L_x_12:
[----:B------:R-:W-:-:S04]  /*0d10*/  LOP3.LUT R0, R0, 0x80000000, RZ, 0xc0, !PT ;  /* 0x8000000000007812 */ /* 0x000fc800078ec0ff */
[----:B------:R-:W-:Y:S01]  /*0d20*/  LOP3.LUT R0, R0, 0x7f800000, RZ, 0xfc, !PT ;  /* 0x7f80000000007812 */ /* 0x000fe200078efcff */
[----:B------:R-:W-:Y:S06]  /*0d30*/  BRA `(.L_x_13) ;  /* 0x0000000000287947 */ /* 0x000fec0003800000 */
.L_x_11:
[----:B------:R-:W-:Y:S01]  /*0d40*/  IMAD R0, R7, 0x800000, R0 ;  /* 0x0080000007007824 */ /* 0x000fe200078e0200 */
[----:B------:R-:W-:Y:S06]  /*0d50*/  BRA `(.L_x_13) ;  /* 0x0000000000207947 */ /* 0x000fec0003800000 */
.L_x_10:
[----:B------:R-:W-:-:S04]  /*0d60*/  LOP3.LUT R0, R9, 0x80000000, R0, 0x48, !PT ;  /* 0x8000000009007812 */ /* 0x000fc800078e4800 */
[----:B------:R-:W-:Y:S01]  /*0d70*/  LOP3.LUT R0, R0, 0x7f800000, RZ, 0xfc, !PT ;  /* 0x7f80000000007812 */ /* 0x000fe200078efcff */
[----:B------:R-:W-:Y:S06]  /*0d80*/  BRA `(.L_x_13) ;  /* 0x0000000000147947 */ /* 0x000fec0003800000 */
.L_x_9:
[----:B------:R-:W-:Y:S01]  /*0d90*/  LOP3.LUT R0, R9, 0x80000000, R0, 0x48, !PT ;  /* 0x8000000009007812 */ /* 0x000fe200078e4800 */
[----:B------:R-:W-:Y:S06]  /*0da0*/  BRA `(.L_x_13) ;  /* 0x00000000000c7947 */ /* 0x000fec0003800000 */
.L_x_8:
[----:B------:R-:W0:Y:S01]  /*0db0*/  MUFU.RSQ R0, -QNAN ;  /* 0xffc0000000007908 */ /* 0x000e220000001400 */
[----:B------:R-:W-:Y:S05]  /*0dc0*/  BRA `(.L_x_13) ;  /* 0x0000000000047947 */ /* 0x000fea0003800000 */
.L_x_7:
[----:B------:R-:W-:-:S07]  /*0dd0*/  FADD.FTZ R0, R0, R3 ;  /* 0x0000000300007221 */ /* 0x000fce0000010000 */
.L_x_13:
[----:B------:R-:W-:Y:S02]  /*0de0*/  IMAD.MOV.U32 R6, RZ, RZ, R4 ;  /* 0x000000ffff067224 */ /* 0x000fe400078e0004 */
[----:B------:R-:W-:-:S04]  /*0df0*/  IMAD.MOV.U32 R7, RZ, RZ, 0x0 ;  /* 0x00000000ff077424 */ /* 0x000fc800078e00ff */
[----:B0-----:R-:W-:Y:S05]  /*0e00*/  RET.REL.NODEC R6 `(_Z7LaplaceiiifPfS_) ;  /* 0xfffffff0067c7950 */ /* 0x001fea0003c3ffff */
.L_x_14:
[----:B------:R-:W-:-:S00]  /*0e10*/  BRA `(.L_x_14) ;  /* 0xfffffffc00fc7947 */ /* 0x000fc0000383ffff */
[----:B------:R-:W-:-:S00]  /*0e20*/  NOP ;  /* 0x0000000000007918 */ /* 0x000fc00000000000 */
        /* <DEDUP_REMOVED lines=13> */
.L_x_244:


//--------------------- .text._Z9image_funiiiPfS_S_ --------------------------
	.section	.text._Z9image_funiiiPfS_S_,"ax",@progbits
	.align	128
        .global         _Z9image_funiiiPfS_S_
        .type           _Z9image_funiiiPfS_S_,@function
        .size           _Z9image_funiiiPfS_S_,(.L_x_245 - _Z9image_funiiiPfS_S_)
        .other          _Z9image_funiiiPfS_S_,@"STO_CUDA_ENTRY STV_DEFAULT"
_Z9image_funiiiPfS_S_:
.text._Z9image_funiiiPfS_S_:
[----:B------:R-:W-:Y:S01]  /*0000*/  LDC R1, c[0x0][0x37c] ;  /* 0x0000df00ff017b82 */ /* 0x000fe20000000800 */
[----:B------:R-:W0:Y:S07]  /*0010*/  S2R R0, SR_TID.Y ;  /* 0x0000000000007919 */ /* 0x000e2e0000002200 */
[----:B------:R-:W1:Y:S01]  /*0020*/  LDC R2, c[0x0][0x360] ;  /* 0x0000d800ff027b82 */ /* 0x000e620000000800 */
[----:B------:R-:W2:Y:S01]  /*0030*/  LDCU UR9, c[0x0][0x388] ;  /* 0x00007100ff0977ac */ /* 0x000ea20008000800 */
[----:B------:R-:W1:Y:S01]  /*0040*/  S2R R5, SR_TID.X ;  /* 0x0000000000057919 */ /* 0x000e620000002100 */
[----:B------:R-:W2:Y:S05]  /*0050*/  LDCU.64 UR4, c[0x0][0x380] ;  /* 0x00007000ff0477ac */ /* 0x000eaa0008000a00 */
[----:B------:R-:W0:Y:S08]  /*0060*/  S2UR UR8, SR_CTAID.Y ;  /* 0x00000000000879c3 */ /* 0x000e300000002600 */
[----:B------:R-:W0:Y:S01]  /*0070*/  LDC R3, c[0x0][0x364] ;  /* 0x0000d900ff037b82 */ /* 0x000e220000000800 */
[----:B--2---:R-:W-:-:S07]  /*0080*/  UIADD3 UR6, UPT, UPT, -UR9, UR5, URZ ;  /* 0x0000000509067290 */ /* 0x004fce000fffe1ff */
[----:B------:R-:W1:Y:S01]  /*0090*/  S2UR UR7, SR_CTAID.X ;  /* 0x00000000000779c3 */ /* 0x000e620000002500 */
[----:B------:R-:W-:Y:S01]  /*00a0*/  UIADD3 UR4, UPT, UPT, UR4, -UR9, URZ ;  /* 0x8000000904047290 */ /* 0x000fe2000fffe0ff */
[----:B0-----:R-:W-:-:S05]  /*00b0*/  IMAD R3, R3, UR8, R0 ;  /* 0x0000000803037c24 */ /* 0x001fca000f8e0200 */
[----:B------:R-:W-:Y:S01]  /*00c0*/  ISETP.GE.AND P0, PT, R3, UR6, PT ;  /* 0x0000000603007c0c */ /* 0x000fe2000bf06270 */
[----:B-1----:R-:W-:-:S05]  /*00d0*/  IMAD R2, R2, UR7, R5 ;  /* 0x0000000702027c24 */ /* 0x002fca000f8e0205 */
[C---:B------:R-:W-:Y:S02]  /*00e0*/  VIMNMX R0, PT, PT, R2.reuse, R3, PT ;  /* 0x0000000302007248 */ /* 0x040fe40003fe0100 */
[----:B------:R-:W-:-:S04]  /*00f0*/  ISETP.GE.OR P0, PT, R2, UR4, P0 ;  /* 0x0000000402007c0c */ /* 0x000fc80008706670 */
[----:B------:R-:W-:-:S13]  /*0100*/  ISETP.LT.OR P0, PT, R0, UR9, P0 ;  /* 0x0000000900007c0c */ /* 0x000fda0008701670 */
[----:B------:R-:W-:Y:S05]  /*0110*/  @P0 EXIT ;  /* 0x000000000000094d */ /* 0x000fea0003800000 */
[----:B------:R-:W0:Y:S01]  /*0120*/  LDC.64 R6, c[0x0][0x398] ;  /* 0x0000e600ff067b82 */ /* 0x000e220000000a00 */
[----:B------:R-:W1:Y:S01]  /*0130*/  LDCU.64 UR6, c[0x0][0x358] ;  /* 0x00006b00ff0677ac */ /* 0x000e620008000a00 */
[----:B------:R-:W-:-:S06]  /*0140*/  IMAD R2, R2, UR5, R3 ;  /* 0x0000000502027c24 */ /* 0x000fcc000f8e0203 */
[----:B------:R-:W2:Y:S01]  /*0150*/  LDC.64 R4, c[0x0][0x390] ;  /* 0x0000e400ff047b82 */ /* 0x000ea20000000a00 */
[----:B0-----:R-:W-:-:S05]  /*0160*/  IMAD.WIDE R6, R2, 0x4, R6 ;  /* 0x0000000402067825 */ /* 0x001fca00078e0206 */
[----:B-1----:R-:W3:Y:S01]  /*0170*/  LDG.E R3, desc[UR6][R6.64] ;  /* 0x0000000606037981 */ /* 0x002ee2000c1e1900 */
[----:B--2---:R-:W-:-:S05]  /*0180*/  IMAD.WIDE R4, R2, 0x4, R4 ;  /* 0x0000000402047825 */ /* 0x004fca00078e0204 */
[----:B------:R-:W2:Y:S01]  /*0190*/  LDG.E R0, desc[UR6][R4.64] ;  /* 0x0000000604007981 */ /* 0x000ea2000c1e1900 */
[----:B------:R-:W-:Y:S01]  /*01a0*/  BSSY.RECONVERGENT B0, `(.L_x_15) ;  /* 0x000000c000007945 */ /* 0x000fe20003800200 */
[----:B---3--:R-:W0:Y:S08]  /*01b0*/  MUFU.RCP R8, R3 ;  /* 0x0000000300087308 */ /* 0x008e300000001000 */
[----:B--2---:R-:W1:Y:S01]  /*01c0*/  FCHK P0, R0, R3 ;  /* 0x0000000300007302 */ /* 0x004e620000000000 */
[----:B0-----:R-:W-:-:S04]  /*01d0*/  FFMA R9, -R3, R8, 1 ;  /* 0x3f80000003097423 */ /* 0x001fc80000000108 */
[----:B------:R-:W-:-:S04]  /*01e0*/  FFMA R9, R8, R9, R8 ;  /* 0x0000000908097223 */ /* 0x000fc80000000008 */
[----:B------:R-:W-:-:S04]  /*01f0*/  FFMA R8, R0, R9, RZ ;  /* 0x0000000900087223 */ /* 0x000fc800000000ff */
[----:B------:R-:W-:-:S04]  /*0200*/  FFMA R10, -R3, R8, R0 ;  /* 0x00000008030a7223 */ /* 0x000fc80000000100 */
[----:B------:R-:W-:Y:S01]  /*0210*/  FFMA R9, R9, R10, R8 ;  /* 0x0000000a09097223 */ /* 0x000fe20000000008 */
[----:B-1----:R-:W-:Y:S06]  /*0220*/  @!P0 BRA `(.L_x_16) ;  /* 0x00000000000c8947 */ /* 0x002fec0003800000 */
[----:B------:R-:W-:-:S07]  /*0230*/  MOV R4, 0x250 ;  /* 0x0000025000047802 */ /* 0x000fce0000000f00 */
[----:B------:R-:W-:Y:S05]  /*0240*/  CALL.REL.NOINC `($__internal_2_$__cuda_sm3x_div_rn_noftz_f32_slowpath) ;  /* 0x0000000000187944 */ /* 0x000fea0003c00000 */
[----:B------:R-:W-:-:S07]  /*0250*/  IMAD.MOV.U32 R9, RZ, RZ, R0 ;  /* 0x000000ffff097224 */ /* 0x000fce00078e0000 */
.L_x_16:
[----:B------:R-:W-:Y:S05]  /*0260*/  BSYNC.RECONVERGENT B0 ;  /* 0x0000000000007941 */ /* 0x000fea0003800200 */
.L_x_15:
[----:B------:R-:W0:Y:S02]  /*0270*/  LDC.64 R4, c[0x0][0x3a0] ;  /* 0x0000e800ff047b82 */ /* 0x000e240000000a00 */
[----:B0-----:R-:W-:-:S05]  /*0280*/  IMAD.WIDE R2, R2, 0x4, R4 ;  /* 0x0000000402027825 */ /* 0x001fca00078e0204 */
[----:B------:R-:W-:Y:S01]  /*0290*/  STG.E desc[UR6][R2.64], R9 ;  /* 0x0000000902007986 */ /* 0x000fe2000c101906 */
[----:B------:R-:W-:Y:S05]  /*02a0*/  EXIT ;  /* 0x000000000000794d */ /* 0x000fea0003800000 */
        .weak           $__internal_2_$__cuda_sm3x_div_rn_noftz_f32_slowpath
        .type           $__internal_2_$__cuda_sm3x_div_rn_noftz_f32_slowpath,@function
        .size           $__internal_2_$__cuda_sm3x_div_rn_noftz_f32_slowpath,(.L_x_245 - $__internal_2_$__cuda_sm3x_div_rn_noftz_f32_slowpath)
$__internal_2_$__cuda_sm3x_div_rn_noftz_f32_slowpath:
[--C-:B------:R-:W-:Y:S01]  /*02b0*/  SHF.R.U32.HI R6, RZ, 0x17, R3.reuse ;  /* 0x00000017ff067819 */ /* 0x100fe20000011603 */
[----:B------:R-:W-:Y:S01]  /*02c0*/  BSSY.RECONVERGENT B1, `(.L_x_17) ;  /* 0x0000064000017945 */ /* 0x000fe20003800200 */
[--C-:B------:R-:W-:Y:S01]  /*02d0*/  SHF.R.U32.HI R5, RZ, 0x17, R0.reuse ;  /* 0x00000017ff057819 */ /* 0x100fe20000011600 */
[----:B------:R-:W-:Y:S01]  /*02e0*/  IMAD.MOV.U32 R7, RZ, RZ, R0 ;  /* 0x000000ffff077224 */ /* 0x000fe200078e0000 */
[----:B------:R-:W-:Y:S01]  /*02f0*/  LOP3.LUT R6, R6, 0xff, RZ, 0xc0, !PT ;  /* 0x000000ff06067812 */ /* 0x000fe200078ec0ff */
[----:B------:R-:W-:Y:S01]  /*0300*/  IMAD.MOV.U32 R8, RZ, RZ, R3 ;  /* 0x000000ffff087224 */ /* 0x000fe200078e0003 */
[----:B------:R-:W-:-:S03]  /*0310*/  LOP3.LUT R5, R5, 0xff, RZ, 0xc0, !PT ;  /* 0x000000ff05057812 */ /* 0x000fc600078ec0ff */
[----:B------:R-:W-:Y:S02]  /*0320*/  VIADD R11, R6, 0xffffffff ;  /* 0xffffffff060b7836 */ /* 0x000fe40000000000 */
[----:B------:R-:W-:-:S03]  /*0330*/  VIADD R10, R5, 0xffffffff ;  /* 0xffffffff050a7836 */ /* 0x000fc60000000000 */
[----:B------:R-:W-:-:S04]  /*0340*/  ISETP.GT.U32.AND P0, PT, R11, 0xfd, PT ;  /* 0x000000fd0b00780c */ /* 0x000fc80003f04070 */
[----:B------:R-:W-:-:S13]  /*0350*/  ISETP.GT.U32.OR P0, PT, R10, 0xfd, P0 ;  /* 0x000000fd0a00780c */ /* 0x000fda0000704470 */
[----:B------:R-:W-:Y:S01]  /*0360*/  @!P0 IMAD.MOV.U32 R9, RZ, RZ, RZ ;  /* 0x000000ffff098224 */ /* 0x000fe200078e00ff */
[----:B------:R-:W-:Y:S06]  /*0370*/  @!P0 BRA `(.L_x_18) ;  /* 0x00000000005c8947 */ /* 0x000fec0003800000 */
        /* <DEDUP_REMOVED lines=23> */
.L_x_18:
[----:B------:R-:W-:Y:S01]  /*04f0*/  LEA R3, R6, 0xc0800000, 0x17 ;  /* 0xc080000006037811 */ /* 0x000fe200078eb8ff */
[----:B------:R-:W-:Y:S01]  /*0500*/  VIADD R5, R5, 0xffffff81 ;  /* 0xffffff8105057836 */ /* 0x000fe20000000000 */
[----:B------:R-:W-:Y:S03]  /*0510*/  BSSY.RECONVERGENT B2, `(.L_x_23) ;  /* 0x0000035000027945 */ /* 0x000fe60003800200 */
        /* <DEDUP_REMOVED lines=15> */
[----:B------:R-:W-:-:S04]  /*0610*/  IMAD.IADD R9, R3, 0x1, R6 ;  /* 0x0000000103097824 */ /* 0x000fc800078e0206 */
[----:B------:R-:W-:-:S05]  /*0620*/  VIADD R3, R9, 0xffffffff ;  /* 0xffffffff09037836 */ /* 0x000fca0000000000 */
        /* <DEDUP_REMOVED lines=10> */
[CCC-:B------:R-:W-:Y:S01]  /*06d0*/  FFMA.RM R6, R10.reuse, R8.reuse, R7.reuse ;  /* 0x000000080a067223 */ /* 0x1c0fe20000004007 */
[C---:B------:R-:W-:Y:S02]  /*06e0*/  ISETP.NE.AND P2, PT, R9.reuse, RZ, PT ;  /* 0x000000ff0900720c */ /* 0x040fe40003f45270 */
[----:B------:R-:W-:Y:S02]  /*06f0*/  ISETP.NE.AND P1, PT, R9, RZ, PT ;  /* 0x000000ff0900720c */ /* 0x000fe40003f25270 */
[----:B------:R-:W-:Y:S01]  /*0700*/  LOP3.LUT R5, R3, 0x7fffff, RZ, 0xc0, !PT ;  /* 0x007fffff03057812 */ /* 0x000fe200078ec0ff */
[----:B------:R-:W-:Y:S01]  /*0710*/  FFMA.RP R3, R10, R8, R7 ;  /* 0x000000080a037223 */ /* 0x000fe20000008007 */
[----:B------:R-:W-:Y:S02]  /*0720*/  VIADD R8, R9, 0x20 ;  /* 0x0000002009087836 */ /* 0x000fe40000000000 */
[----:B------:R-:W-:Y:S01]  /*0730*/  LOP3.LUT R5, R5, 0x800000, RZ, 0xfc, !PT ;  /* 0x0080000005057812 */ /* 0x000fe200078efcff */
[----:B------:R-:W-:Y:S01]  /*0740*/  IMAD.MOV R7, RZ, RZ, -R9 ;  /* 0x000000ffff077224 */ /* 0x000fe200078e0a09 */
[----:B------:R-:W-:-:S02]  /*0750*/  FSETP.NEU.FTZ.AND P0, PT, R3, R6, PT ;  /* 0x000000060300720b */ /* 0x000fc40003f1d000 */
[----:B------:R-:W-:Y:S02]  /*0760*/  SHF.L.U32 R8, R5, R8, RZ ;  /* 0x0000000805087219 */ /* 0x000fe400000006ff */
[----:B------:R-:W-:Y:S02]  /*0770*/  SEL R6, R7, RZ, P2 ;  /* 0x000000ff07067207 */ /* 0x000fe40001000000 */
[----:B------:R-:W-:Y:S02]  /*0780*/  ISETP.NE.AND P1, PT, R8, RZ, P1 ;  /* 0x000000ff0800720c */ /* 0x000fe40000f25270 */
[----:B------:R-:W-:Y:S02]  /*0790*/  SHF.R.U32.HI R6, RZ, R6, R5 ;  /* 0x00000006ff067219 */ /* 0x000fe40000011605 */
[----:B------:R-:W-:Y:S02]  /*07a0*/  PLOP3.LUT P0, PT, P0, P1, PT, 0xf8, 0x8f ;  /* 0x00000000008f781c */ /* 0x000fe40000703f70 */
[----:B------:R-:W-:-:S02]  /*07b0*/  SHF.R.U32.HI R8, RZ, 0x1, R6 ;  /* 0x00000001ff087819 */ /* 0x000fc40000011606 */
[----:B------:R-:W-:-:S04]  /*07c0*/  SEL R3, RZ, 0x1, !P0 ;  /* 0x00000001ff037807 */ /* 0x000fc80004000000 */
[----:B------:R-:W-:-:S04]  /*07d0*/  LOP3.LUT R3, R3, 0x1, R8, 0xf8, !PT ;  /* 0x0000000103037812 */ /* 0x000fc800078ef808 */
[----:B------:R-:W-:-:S05]  /*07e0*/  LOP3.LUT R3, R3, R6, RZ, 0xc0, !PT ;  /* 0x0000000603037212 */ /* 0x000fca00078ec0ff */
[----:B------:R-:W-:-:S05]  /*07f0*/  IMAD.IADD R3, R8, 0x1, R3 ;  /* 0x0000000108037824 */ /* 0x000fca00078e0203 */
[----:B------:R-:W-:Y:S01]  /*0800*/  LOP3.LUT R0, R3, R0, RZ, 0xfc, !PT ;  /* 0x0000000003007212 */ /* 0x000fe200078efcff */
[----:B------:R-:W-:Y:S06]  /*0810*/  BRA `(.L_x_26) ;  /* 0x0000000000107947 */ /* 0x000fec0003800000 */
.L_x_25:
[----:B------:R-:W-:-:S04]  /*0820*/  LOP3.LUT R0, R0, 0x80000000, RZ, 0xc0, !PT ;  /* 0x8000000000007812 */ /* 0x000fc800078ec0ff */
[----:B------:R-:W-:Y:S01]  /*0830*/  LOP3.LUT R0, R0, 0x7f800000, RZ, 0xfc, !PT ;  /* 0x7f80000000007812 */ /* 0x000fe200078efcff */
[----:B------:R-:W-:Y:S06]  /*0840*/  BRA `(.L_x_26) ;  /* 0x0000000000047947 */ /* 0x000fec0003800000 */
.L_x_24:
[----:B------:R-:W-:-:S07]  /*0850*/  IMAD R0, R6, 0x800000, R0 ;  /* 0x0080000006007824 */ /* 0x000fce00078e0200 */
.L_x_26:
[----:B------:R-:W-:Y:S05]  /*0860*/  BSYNC.RECONVERGENT B2 ;  /* 0x0000000000027941 */ /* 0x000fea0003800200 */
.L_x_23:
[----:B------:R-:W-:Y:S05]  /*0870*/  BRA `(.L_x_27) ;  /* 0x0000000000207947 */ /* 0x000fea0003800000 */
.L_x_22:
[----:B------:R-:W-:-:S04]  /*0880*/  LOP3.LUT R0, R8, 0x80000000, R7, 0x48, !PT ;  /* 0x8000000008007812 */ /* 0x000fc800078e4807 */
[----:B------:R-:W-:Y:S01]  /*0890*/  LOP3.LUT R0, R0, 0x7f800000, RZ, 0xfc, !PT ;  /* 0x7f80000000007812 */ /* 0x000fe200078efcff */
[----:B------:R-:W-:Y:S06]  /*08a0*/  BRA `(.L_x_27) ;  /* 0x0000000000147947 */ /* 0x000fec0003800000 */
.L_x_21:
[----:B------:R-:W-:Y:S01]  /*08b0*/  LOP3.LUT R0, R8, 0x80000000, R7, 0x48, !PT ;  /* 0x8000000008007812 */ /* 0x000fe200078e4807 */
[----:B------:R-:W-:Y:S06]  /*08c0*/  BRA `(.L_x_27) ;  /* 0x00000000000c7947 */ /* 0x000fec0003800000 */
.L_x_20:
[----:B------:R-:W0:Y:S01]  /*08d0*/  MUFU.RSQ R0, -QNAN ;  /* 0xffc0000000007908 */ /* 0x000e220000001400 */
[----:B------:R-:W-:Y:S05]  /*08e0*/  BRA `(.L_x_27) ;  /* 0x0000000000047947 */ /* 0x000fea0003800000 */
.L_x_19:
[----:B------:R-:W-:-:S07]  /*08f0*/  FADD.FTZ R0, R0, R3 ;  /* 0x0000000300007221 */ /* 0x000fce0000010000 */
.L_x_27:
[----:B------:R-:W-:Y:S05]  /*0900*/  BSYNC.RECONVERGENT B1 ;  /* 0x0000000000017941 */ /* 0x000fea0003800200 */
.L_x_17:
[----:B------:R-:W-:-:S04]  /*0910*/  IMAD.MOV.U32 R5, RZ, RZ, 0x0 ;  /* 0x00000000ff057424 */ /* 0x000fc800078e00ff */
[----:B0-----:R-:W-:Y:S05]  /*0920*/  RET.REL.NODEC R4 `(_Z9image_funiiiPfS_S_) ;  /* 0xfffffff404b47950 */ /* 0x001fea0003c3ffff */
.L_x_28:
        /* <DEDUP_REMOVED lines=13> */
.L_x_245:


//--------------------- .text._Z6corr_viiiPfS_S_S_S_S_S_S_S_ --------------------------
	.section	.text._Z6corr_viiiPfS_S_S_S_S_S_S_S_,"ax",@progbits
	.align	128
        .global         _Z6corr_viiiPfS_S_S_S_S_S_S_S_
        .type           _Z6corr_viiiPfS_S_S_S_S_S_S_S_,@function
        .size           _Z6corr_viiiPfS_S_S_S_S_S_S_S_,(.L_x_256 - _Z6corr_viiiPfS_S_S_S_S_S_S_S_)
        .other          _Z6corr_viiiPfS_S_S_S_S_S_S_S_,@"STO_CUDA_ENTRY STV_DEFAULT"
_Z6corr_viiiPfS_S_S_S_S_S_S_S_:
.text._Z6corr_viiiPfS_S_S_S_S_S_S_S_:
        /* <DEDUP_REMOVED lines=21> */
[----:B------:R-:W2:Y:S08]  /*0150*/  LDC.64 R2, c[0x0][0x3b0] ;  /* 0x0000ec00ff027b82 */ /* 0x000eb00000000a00 */
[----:B------:R-:W3:Y:S08]  /*0160*/  LDC.64 R8, c[0x0][0x3b8] ;  /* 0x0000ee00ff087b82 */ /* 0x000ef00000000a00 */
[----:B------:R-:W4:Y:S01]  /*0170*/  LDC.64 R4, c[0x0][0x3a8] ;  /* 0x0000ea00ff047b82 */ /* 0x000f220000000a00 */
[----:B0-----:R-:W-:-:S06]  /*0180*/  IMAD.WIDE R10, R0, 0x4, R10 ;  /* 0x00000004000a7825 */ /* 0x001fcc00078e020a */
[----:B-1----:R-:W5:Y:S01]  /*0190*/  LDG.E R10, desc[UR6][R10.64] ;  /* 0x000000060a0a7981 */ /* 0x002f62000c1e1900 */
[----:B------:R-:W0:Y:S01]  /*01a0*/  LDC.64 R6, c[0x0][0x390] ;  /* 0x0000e400ff067b82 */ /* 0x000e220000000a00 */
[----:B--2---:R-:W-:-:S05]  /*01b0*/  IMAD.WIDE R2, R0, 0x4, R2 ;  /* 0x0000000400027825 */ /* 0x004fca00078e0202 */
[----:B------:R-:W5:Y:S01]  /*01c0*/  LDG.E R15, desc[UR6][R2.64] ;  /* 0x00000006020f7981 */ /* 0x000f62000c1e1900 */
[----:B---3--:R-:W-:-:S06]  /*01d0*/  IMAD.WIDE R8, R0, 0x4, R8 ;  /* 0x0000000400087825 */ /* 0x008fcc00078e0208 */
[----:B------:R-:W2:Y:S01]  /*01e0*/  LDG.E R9, desc[UR6][R8.64] ;  /* 0x0000000608097981 */ /* 0x000ea2000c1e1900 */
[----:B----4-:R-:W-:-:S05]  /*01f0*/  IMAD.WIDE R4, R0, 0x4, R4 ;  /* 0x0000000400047825 */ /* 0x010fca00078e0204 */
[----:B------:R-:W2:Y:S01]  /*0200*/  LDG.E R14, desc[UR6][R4.64] ;  /* 0x00000006040e7981 */ /* 0x000ea2000c1e1900 */
[C---:B0-----:R-:W-:Y:S02]  /*0210*/  IMAD.WIDE R12, R0.reuse, 0x4, R6 ;  /* 0x00000004000c7825 */ /* 0x041fe400078e0206 */
[----:B------:R-:W0:Y:S03]  /*0220*/  LDC.64 R6, c[0x0][0x3a0] ;  /* 0x0000e800ff067b82 */ /* 0x000e260000000a00 */
[----:B------:R-:W3:Y:S01]  /*0230*/  LDG.E R17, desc[UR6][R12.64] ;  /* 0x000000060c117981 */ /* 0x000ee2000c1e1900 */
[----:B-----5:R-:W-:Y:S01]  /*0240*/  FMUL R15, R15, R10 ;  /* 0x0000000a0f0f7220 */ /* 0x020fe20000400000 */
[----:B0-----:R-:W-:-:S03]  /*0250*/  IMAD.WIDE R10, R0, 0x4, R6 ;  /* 0x00000004000a7825 */ /* 0x001fc600078e0206 */
[----:B------:R-:W0:Y:S01]  /*0260*/  LDC.64 R6, c[0x0][0x398] ;  /* 0x0000e600ff067b82 */ /* 0x000e220000000a00 */
[----:B--2---:R-:W-:-:S07]  /*0270*/  FFMA R14, R14, R9, R15 ;  /* 0x000000090e0e7223 */ /* 0x004fce000000000f */
[----:B------:R-:W1:Y:S01]  /*0280*/  LDC.64 R8, c[0x0][0x3c8] ;  /* 0x0000f200ff087b82 */ /* 0x000e620000000a00 */
[----:B---3--:R-:W-:-:S07]  /*0290*/  FADD R17, R14, R17 ;  /* 0x000000110e117221 */ /* 0x008fce0000000000 */
[----:B------:R-:W2:Y:S01]  /*02a0*/  LDC.64 R14, c[0x0][0x3d0] ;  /* 0x0000f400ff0e7b82 */ /* 0x000ea20000000a00 */
[----:B------:R2:W-:Y:S04]  /*02b0*/  STG.E desc[UR6][R12.64], R17 ;  /* 0x000000110c007986 */ /* 0x0005e8000c101906 */
[----:B------:R-:W3:Y:S04]  /*02c0*/  LDG.E R18, desc[UR6][R2.64] ;  /* 0x0000000602127981 */ /* 0x000ee8000c1e1900 */
[----:B------:R-:W4:Y:S04]  /*02d0*/  LDG.E R16, desc[UR6][R4.64] ;  /* 0x0000000604107981 */ /* 0x000f28000c1e1900 */
[----:B------:R-:W5:Y:S01]  /*02e0*/  LDG.E R20, desc[UR6][R10.64] ;  /* 0x000000060a147981 */ /* 0x000f62000c1e1900 */
[----:B-1----:R-:W-:-:S04]  /*02f0*/  IMAD.WIDE R8, R0, 0x4, R8 ;  /* 0x0000000400087825 */ /* 0x002fc800078e0208 */
[----:B--2---:R-:W-:-:S04]  /*0300*/  IMAD.WIDE R12, R0, 0x4, R14 ;  /* 0x00000004000c7825 */ /* 0x004fc800078e020e */
[----:B0-----:R-:W-:-:S04]  /*0310*/  IMAD.WIDE R6, R0, 0x4, R6 ;  /* 0x0000000400067825 */ /* 0x001fc800078e0206 */
[----:B---3--:R-:W-:-:S04]  /*0320*/  FMUL R19, R18, R18 ;  /* 0x0000001212137220 */ /* 0x008fc80000400000 */
[----:B----4-:R-:W-:-:S04]  /*0330*/  FFMA R19, R16, R16, R19 ;  /* 0x0000001010137223 */ /* 0x010fc80000000013 */
[----:B-----5:R-:W-:-:S05]  /*0340*/  FADD R19, R19, R20 ;  /* 0x0000001413137221 */ /* 0x020fca0000000000 */
[----:B------:R-:W-:Y:S04]  /*0350*/  STG.E desc[UR6][R10.64], R19 ;  /* 0x000000130a007986 */ /* 0x000fe8000c101906 */
[----:B------:R-:W2:Y:S04]  /*0360*/  LDG.E R2, desc[UR6][R2.64] ;  /* 0x0000000602027981 */ /* 0x000ea8000c1e1900 */
[----:B------:R-:W2:Y:S04]  /*0370*/  LDG.E R13, desc[UR6][R12.64] ;  /* 0x000000060c0d7981 */ /* 0x000ea8000c1e1900 */
[----:B------:R-:W3:Y:S04]  /*0380*/  LDG.E R4, desc[UR6][R4.64] ;  /* 0x0000000604047981 */ /* 0x000ee8000c1e1900 */
[----:B------:R-:W3:Y:S04]  /*0390*/  LDG.E R9, desc[UR6][R8.64] ;  /* 0x0000000608097981 */ /* 0x000ee8000c1e1900 */
[----:B------:R-:W4:Y:S01]  /*03a0*/  LDG.E R0, desc[UR6][R6.64] ;  /* 0x0000000606007981 */ /* 0x000f22000c1e1900 */
[----:B--2---:R-:W-:-:S04]  /*03b0*/  FMUL R15, R2, R13 ;  /* 0x0000000d020f7220 */ /* 0x004fc80000400000 */
[----:B---3--:R-:W-:-:S04]  /*03c0*/  FFMA R15, R4, R9, R15 ;  /* 0x00000009040f7223 */ /* 0x008fc8000000000f */
[----:B----4-:R-:W-:-:S05]  /*03d0*/  FADD R15, R15, R0 ;  /* 0x000000000f0f7221 */ /* 0x010fca0000000000 */
[----:B------:R-:W-:Y:S01]  /*03e0*/  STG.E desc[UR6][R6.64], R15 ;  /* 0x0000000f06007986 */ /* 0x000fe2000c101906 */
[----:B------:R-:W-:Y:S05]  /*03f0*/  EXIT ;  /* 0x000000000000794d */ /* 0x000fea0003800000 */
.L_x_29:
        /* <DEDUP_REMOVED lines=16> */
.L_x_256:


//--------------------- .text._Z8poyntingiiiPfS_S_S_S_S_S_S_S_S_S_S_S_S_S_S_S_S_S_S_S_S_S_S_S_S_S_S_S_S_S_S_S_S_S_S_S_S_S_S_S_S_S_ --------------------------
	.section	.text._Z8poyntingiiiPfS_S_S_S_S_S_S_S_S_S_S_S_S_S_S_S_S_S_S_S_S_S_S_S_S_S_S_S_S_S_S_S_S_S_S_S_S_S_S_S_S_S_,"ax",@progbits
	.align	128
        .global         _Z8poyntingiiiPfS_S_S_S_S_S_S_S_S_S_S_S_S_S_S_S_S_S_S_S_S_S_S_S_S_S_S_S_S_S_S_S_S_S_S_S_S_S_S_S_S_S_
        .type           _Z8poyntingiiiPfS_S_S_S_S_S_S_S_S_S_S_S_S_S_S_S_S_S_S_S_S_S_S_S_S_S_S_S_S_S_S_S_S_S_S_S_S_S_S_S_S_S_,@function
        .size           _Z8poyntingiiiPfS_S_S_S_S_S_S_S_S_S_S_S_S_S_S_S_S_S_S_S_S_S_S_S_S_S_S_S_S_S_S_S_S_S_S_S_S_S_S_S_S_S_,(.L_x_257 - _Z8poyntingiiiPfS_S_S_S_S_S_S_S_S_S_S_S_S_S_S_S_S_S_S_S_S_S_S_S_S_S_S_S_S_S_S_S_S_S_S_S_S_S_S_S_S_S_)
        .other          _Z8poyntingiiiPfS_S_S_S_S_S_S_S_S_S_S_S_S_S_S_S_S_S_S_S_S_S_S_S_S_S_S_S_S_S_S_S_S_S_S_S_S_S_S_S_S_S_,@"STO_CUDA_ENTRY STV_DEFAULT"
_Z8poyntingiiiPfS_S_S_S_S_S_S_S_S_S_S_S_S_S_S_S_S_S_S_S_S_S_S_S_S_S_S_S_S_S_S_S_S_S_S_S_S_S_S_S_S_S_:
.text._Z8poyntingiiiPfS_S_S_S_S_S_S_S_S_S_S_S_S_S_S_S_S_S_S_S_S_S_S_S_S_S_S_S_S_S_S_S_S_S_S_S_S_S_S_S_S_S_:
        /* <DEDUP_REMOVED lines=22> */
[----:B------:R-:W3:Y:S01]  /*0160*/  LDC.64 R58, c[0x0][0x3e0] ;  /* 0x0000f800ff3a7b82 */ /* 0x000ee20000000a00 */
[----:B0-----:R-:W-:-:S07]  /*0170*/  IMAD.WIDE R4, R51, 0x4, R4 ;  /* 0x0000000433047825 */ /* 0x001fce00078e0204 */
[----:B------:R-:W0:Y:S01]  /*0180*/  LDC.64 R6, c[0x0][0x3c8] ;  /* 0x0000f200ff067b82 */ /* 0x000e220000000a00 */
[----:B-1----:R-:W4:Y:S01]  /*0190*/  LDG.E R0, desc[UR6][R4.64] ;  /* 0x0000000604007981 */ /* 0x002f22000c1e1900 */
[----:B--2---:R-:W-:-:S06]  /*01a0*/  IMAD.WIDE R2, R51, 0x4, R2 ;  /* 0x0000000433027825 */ /* 0x004fcc00078e0202 */
[----:B------:R-:W1:Y:S01]  /*01b0*/  LDC.64 R18, c[0x0][0x3e8] ;  /* 0x0000fa00ff127b82 */ /* 0x000e620000000a00 */
[----:B------:R-:W4:Y:S01]  /*01c0*/  LDG.E R9, desc[UR6][R2.64] ;  /* 0x0000000602097981 */ /* 0x000f22000c1e1900 */
[----:B---3--:R-:W-:-:S06]  /*01d0*/  IMAD.WIDE R58, R51, 0x4, R58 ;  /* 0x00000004333a7825 */ /* 0x008fcc00078e023a */
[----:B------:R-:W2:Y:S01]  /*01e0*/  LDC.64 R10, c[0x0][0x3b0] ;  /* 0x0000ec00ff0a7b82 */ /* 0x000ea20000000a00 */
[----:B0-----:R-:W-:-:S07]  /*01f0*/  IMAD.WIDE R6, R51, 0x4, R6 ;  /* 0x0000000433067825 */ /* 0x001fce00078e0206 */
[----:B------:R-:W0:Y:S08]  /*0200*/  LDC.64 R14, c[0x0][0x390] ;  /* 0x0000e400ff0e7b82 */ /* 0x000e300000000a00 */
[----:B------:R-:W3:Y:S08]  /*0210*/  LDC.64 R22, c[0x0][0x3b8] ;  /* 0x0000ee00ff167b82 */ /* 0x000ef00000000a00 */
[----:B------:R-:W5:Y:S08]  /*0220*/  LDC.64 R52, c[0x0][0x428] ;  /* 0x00010a00ff347b82 */ /* 0x000f700000000a00 */
        /* <DEDUP_REMOVED lines=9> */
[----:B------:R-:W5:Y:S01]  /*02c0*/  LDC.64 R36, c[0x0][0x4c8] ;  /* 0x00013200ff247b82 */ /* 0x000f620000000a00 */
[----:B----4-:R-:W-:-:S05]  /*02d0*/  FMUL R9, R0, -R9 ;  /* 0x8000000900097220 */ /* 0x010fca0000400000 */
[----:B------:R4:W-:Y:S04]  /*02e0*/  STG.E desc[UR6][R58.64], R9 ;  /* 0x000000093a007986 */ /* 0x0009e8000c101906 */
[----:B------:R-:W3:Y:S04]  /*02f0*/  LDG.E R0, desc[UR6][R4.64] ;  /* 0x0000000604007981 */ /* 0x000ee8000c1e1900 */
[----:B------:R-:W3:Y:S01]  /*0300*/  LDG.E R13, desc[UR6][R6.64] ;  /* 0x00000006060d7981 */ /* 0x000ee2000c1e1900 */
[C---:B-1----:R-:W-:Y:S01]  /*0310*/  IMAD.WIDE R18, R51.reuse, 0x4, R18 ;  /* 0x0000000433127825 */ /* 0x042fe200078e0212 */
[----:B----4-:R-:W1:Y:S03]  /*0320*/  LDC.64 R8, c[0x0][0x398] ;  /* 0x0000e600ff087b82 */ /* 0x010e660000000a00 */
[----:B--2---:R-:W-:-:S04]  /*0330*/  IMAD.WIDE R10, R51, 0x4, R10 ;  /* 0x00000004330a7825 */ /* 0x004fc800078e020a */
[----:B0-----:R-:W-:-:S04]  /*0340*/  IMAD.WIDE R14, R51, 0x4, R14 ;  /* 0x00000004330e7825 */ /* 0x001fc800078e020e */
[----:B---3--:R-:W-:Y:S02]  /*0350*/  FMUL R17, R0, -R13 ;  /* 0x8000000d00117220 */ /* 0x008fe40000400000 */
[----:B------:R-:W0:Y:S03]  /*0360*/  LDC.64 R12, c[0x0][0x3f0] ;  /* 0x0000fc00ff0c7b82 */ /* 0x000e260000000a00 */
[----:B------:R2:W-:Y:S04]  /*0370*/  STG.E desc[UR6][R18.64], R17 ;  /* 0x0000001112007986 */ /* 0x0005e8000c101906 */
[----:B------:R-:W3:Y:S04]  /*0380*/  LDG.E R0, desc[UR6][R10.64] ;  /* 0x000000060a007981 */ /* 0x000ee8000c1e1900 */
[----:B------:R-:W3:Y:S01]  /*0390*/  LDG.E R5, desc[UR6][R14.64] ;  /* 0x000000060e057981 */ /* 0x000ee2000c1e1900 */
[C---:B-1----:R-:W-:Y:S01]  /*03a0*/  IMAD.WIDE R8, R51.reuse, 0x4, R8 ;  /* 0x0000000433087825 */ /* 0x042fe200078e0208 */
[----:B--2---:R-:W1:Y:S03]  /*03b0*/  LDC.64 R16, c[0x0][0x3f8] ;  /* 0x0000fe00ff107b82 */ /* 0x004e660000000a00 */
[----:B0-----:R-:W-:-:S04]  /*03c0*/  IMAD.WIDE R12, R51, 0x4, R12 ;  /* 0x00000004330c7825 */ /* 0x001fc800078e020c */
[----:B---3--:R-:W-:Y:S02]  /*03d0*/  FMUL R21, R0, -R5 ;  /* 0x8000000500157220 */ /* 0x008fe40000400000 */
[----:B------:R-:W0:Y:S03]  /*03e0*/  LDC.64 R4, c[0x0][0x3a8] ;  /* 0x0000ea00ff047b82 */ /* 0x000e260000000a00 */
[----:B------:R2:W-:Y:S04]  /*03f0*/  STG.E desc[UR6][R12.64], R21 ;  /* 0x000000150c007986 */ /* 0x0005e8000c101906 */
[----:B------:R3:W4:Y:S04]  /*0400*/  LDG.E R0, desc[UR6][R10.64] ;  /* 0x000000060a007981 */ /* 0x000728000c1e1900 */
[----:B------:R-:W4:Y:S01]  /*0410*/  LDG.E R25, desc[UR6][R8.64] ;  /* 0x0000000608197981 */ /* 0x000f22000c1e1900 */
[C---:B-1----:R-:W-:Y:S01]  /*0420*/  IMAD.WIDE R16, R51.reuse, 0x4, R16 ;  /* 0x0000000433107825 */ /* 0x042fe200078e0210 */
[----:B--2---:R-:W1:Y:S03]  /*0430*/  LDC.64 R20, c[0x0][0x3a0] ;  /* 0x0000e800ff147b82 */ /* 0x004e660000000a00 */
[----:B------:R-:W-:-:S05]  /*0440*/  IMAD.WIDE R22, R51, 0x4, R22 ;  /* 0x0000000433167825 */ /* 0x000fca00078e0216 */
[----:B---3--:R-:W2:Y:S01]  /*0450*/  LDC.64 R10, c[0x0][0x400] ;  /* 0x00010000ff0a7b82 */ /* 0x008ea20000000a00 */
[----:B0-----:R-:W-:-:S04]  /*0460*/  IMAD.WIDE R4, R51, 0x4, R4 ;  /* 0x0000000433047825 */ /* 0x001fc800078e0204 */
[----:B----4-:R-:W-:-:S05]  /*0470*/  FMUL R25, R0, -R25 ;  /* 0x8000001900197220 */ /* 0x010fca0000400000 */
[----:B------:R0:W-:Y:S04]  /*0480*/  STG.E desc[UR6][R16.64], R25 ;  /* 0x0000001910007986 */ /* 0x0001e8000c101906 */
[----:B------:R-:W3:Y:S04]  /*0490*/  LDG.E R0, desc[UR6][R22.64] ;  /* 0x0000000616007981 */ /* 0x000ee8000c1e1900 */
[----:B------:R-:W3:Y:S01]  /*04a0*/  LDG.E R27, desc[UR6][R4.64] ;  /* 0x00000006041b7981 */ /* 0x000ee2000c1e1900 */
[C---:B--2---:R-:W-:Y:S01]  /*04b0*/  IMAD.WIDE R10, R51.reuse, 0x4, R10 ;  /* 0x00000004330a7825 */ /* 0x044fe200078e020a */
[----:B0-----:R-:W0:Y:S03]  /*04c0*/  LDC.64 R24, c[0x0][0x408] ;  /* 0x00010200ff187b82 */ /* 0x001e260000000a00 */
[----:B-1----:R-:W-:-:S04]  /*04d0*/  IMAD.WIDE R20, R51, 0x4, R20 ;  /* 0x0000000433147825 */ /* 0x002fc800078e0214 */
[----:B---3--:R-:W-:-:S05]  /*04e0*/  FMUL R27, R0, R27 ;  /* 0x0000001b001b7220 */ /* 0x008fca0000400000 */
[----:B------:R1:W-:Y:S04]  /*04f0*/  STG.E desc[UR6][R10.64], R27 ;  /* 0x0000001b0a007986 */ /* 0x0003e8000c101906 */
[----:B------:R-:W2:Y:S04]  /*0500*/  LDG.E R0, desc[UR6][R22.64] ;  /* 0x0000000616007981 */ /* 0x000ea8000c1e1900 */
[----:B------:R-:W2:Y:S01]  /*0510*/  LDG.E R29, desc[UR6][R20.64] ;  /* 0x00000006141d7981 */ /* 0x000ea2000c1e1900 */
[----:B0-----:R-:W-:-:S04]  /*0520*/  IMAD.WIDE R24, R51, 0x4, R24 ;  /* 0x0000000433187825 */ /* 0x001fc800078e0218 */
[----:B--2---:R-:W-:-:S05]  /*0530*/  FMUL R29, R0, -R29 ;  /* 0x8000001d001d7220 */ /* 0x004fca0000400000 */
[----:B------:R0:W-:Y:S04]  /*0540*/  STG.E desc[UR6][R24.64], R29 ;  /* 0x0000001d18007986 */ /* 0x0001e8000c101906 */
[----:B------:R-:W2:Y:S01]  /*0550*/  LDG.E R0, desc[UR6][R16.64] ;  /* 0x0000000610007981 */ /* 0x000ea2000c1e1900 */
[----:B-----5:R-:W-:Y:S01]  /*0560*/  IMAD.WIDE R52, R51, 0x4, R52 ;  /* 0x0000000433347825 */ /* 0x020fe200078e0234 */
[----:B--2---:R-:W-:-:S13]  /*0570*/  FSETP.GE.AND P0, PT, R0, RZ, PT ;  /* 0x000000ff0000720b */ /* 0x004fda0003f06000 */
[----:B------:R-:W-:Y:S04]  /*0580*/  @P0 STG.E desc[UR6][R52.64], RZ ;  /* 0x000000ff34000986 */ /* 0x000fe8000c101906 */
[----:B------:R-:W2:Y:S01]  /*0590*/  @P0 LDG.E R23, desc[UR6][R14.64] ;  /* 0x000000060e170981 */ /* 0x000ea2000c1e1900 */
[----:B------:R-:W-:-:S05]  /*05a0*/  IMAD.WIDE R56, R51, 0x4, R56 ;  /* 0x0000000433387825 */ /* 0x000fca00078e0238 */
[----:B--2---:R2:W-:Y:S04]  /*05b0*/  @P0 STG.E desc[UR6][R56.64], R23 ;  /* 0x0000001738000986 */ /* 0x0045e8000c101906 */
[----:B-1----:R-:W3:Y:S04]  /*05c0*/  @!P0 LDG.E R27, desc[UR6][R14.64] ;  /* 0x000000060e1b8981 */ /* 0x002ee8000c1e1900 */
[----:B---3--:R-:W-:Y:S04]  /*05d0*/  @!P0 STG.E desc[UR6][R52.64], R27 ;  /* 0x0000001b34008986 */ /* 0x008fe8000c101906 */
[----:B------:R-:W-:Y:S04]  /*05e0*/  @!P0 STG.E desc[UR6][R56.64], RZ ;  /* 0x000000ff38008986 */ /* 0x000fe8000c101906 */
[----:B------:R-:W3:Y:S01]  /*05f0*/  LDG.E R0, desc[UR6][R12.64] ;  /* 0x000000060c007981 */ /* 0x000ee2000c1e1900 */
[----:B------:R-:W-:Y:S01]  /*0600*/  IMAD.WIDE R38, R51, 0x4, R38 ;  /* 0x0000000433267825 */ /* 0x000fe200078e0226 */
[----:B---3--:R-:W-:-:S13]  /*0610*/  FSETP.GE.AND P0, PT, R0, RZ, PT ;  /* 0x000000ff0000720b */ /* 0x008fda0003f06000 */
[----:B------:R-:W-:Y:S04]  /*0620*/  @P0 STG.E desc[UR6][R38.64], RZ ;  /* 0x000000ff26000986 */ /* 0x000fe8000c101906 */
[----:B0-----:R-:W3:Y:S01]  /*0630*/  @P0 LDG.E R29, desc[UR6][R14.64] ;  /* 0x000000060e1d0981 */ /* 0x001ee2000c1e1900 */
[----:B------:R-:W-:-:S05]  /*0640*/  IMAD.WIDE R44, R51, 0x4, R44 ;  /* 0x00000004332c7825 */ /* 0x000fca00078e022c */
[----:B---3--:R-:W-:Y:S04]  /*0650*/  @P0 STG.E desc[UR6][R44.64], R29 ;  /* 0x0000001d2c000986 */ /* 0x008fe8000c101906 */
[----:B--2---:R-:W2:Y:S04]  /*0660*/  @!P0 LDG.E R23, desc[UR6][R14.64] ;  /* 0x000000060e178981 */ /* 0x004ea8000c1e1900 */
[----:B--2---:R0:W-:Y:S04]  /*0670*/  @!P0 STG.E desc[UR6][R38.64], R23 ;  /* 0x0000001726008986 */ /* 0x0041e8000c101906 */
[----:B------:R-:W-:Y:S04]  /*0680*/  @!P0 STG.E desc[UR6][R44.64], RZ ;  /* 0x000000ff2c008986 */ /* 0x000fe8000c101906 */
[----:B------:R-:W2:Y:S01]  /*0690*/  LDG.E R16, desc[UR6][R16.64] ;  /* 0x0000000610107981 */ /* 0x000ea2000c1e1900 */
[----:B------:R-:W-:Y:S01]  /*06a0*/  IMAD.WIDE R42, R51, 0x4, R42 ;  /* 0x00000004332a7825 */ /* 0x000fe200078e022a */
[----:B0-----:R-:W0:Y:S01]  /*06b0*/  LDC.64 R22, c[0x0][0x478] ;  /* 0x00011e00ff167b82 */ /* 0x001e220000000a00 */
[----:B--2---:R-:W-:-:S13]  /*06c0*/  FSETP.GE.AND P0, PT, R16, RZ, PT ;  /* 0x000000ff1000720b */ /* 0x004fda0003f06000 */
[----:B------:R-:W-:Y:S04]  /*06d0*/  @P0 STG.E desc[UR6][R42.64], RZ ;  /* 0x000000ff2a000986 */ /* 0x000fe8000c101906 */
[----:B------:R-:W2:Y:S01]  /*06e0*/  @P0 LDG.E R27, desc[UR6][R8.64] ;  /* 0x00000006081b0981 */ /* 0x000ea2000c1e1900 */
[----:B------:R-:W-:-:S05]  /*06f0*/  IMAD.WIDE R48, R51, 0x4, R48 ;  /* 0x0000000433307825 */ /* 0x000fca00078e0230 */
[----:B--2---:R-:W-:Y:S04]  /*0700*/  @P0 STG.E desc[UR6][R48.64], R27 ;  /* 0x0000001b30000986 */ /* 0x004fe8000c101906 */
[----:B------:R-:W2:Y:S04]  /*0710*/  @!P0 LDG.E R15, desc[UR6][R8.64] ;  /* 0x00000006080f8981 */ /* 0x000ea8000c1e1900 */
[----:B--2---:R1:W-:Y:S04]  /*0720*/  @!P0 STG.E desc[UR6][R42.64], R15 ;  /* 0x0000000f2a008986 */ /* 0x0043e8000c101906 */
[----:B------:R-:W-:Y:S04]  /*0730*/  @!P0 STG.E desc[UR6][R48.64], RZ ;  /* 0x000000ff30008986 */ /* 0x000fe8000c101906 */
[----:B------:R-:W2:Y:S01]  /*0740*/  LDG.E R12, desc[UR6][R12.64] ;  /* 0x000000060c0c7981 */ /* 0x000ea2000c1e1900 */
[----:B------:R-:W-:Y:S01]  /*0750*/  IMAD.WIDE R46, R51, 0x4, R46 ;  /* 0x00000004332e7825 */ /* 0x000fe200078e022e */
[----:B--2---:R-:W-:-:S03]  /*0760*/  FSETP.GE.AND P0, PT, R12, RZ, PT ;  /* 0x000000ff0c00720b */ /* 0x004fc60003f06000 */
[C---:B------:R-:W-:Y:S01]  /*0770*/  IMAD.WIDE R40, R51.reuse, 0x4, R40 ;  /* 0x0000000433287825 */ /* 0x040fe200078e0228 */
[----:B------:R-:W2:Y:S09]  /*0780*/  LDC.64 R12, c[0x0][0x470] ;  /* 0x00011c00ff0c7b82 */ /* 0x000eb20000000a00 */
[----:B------:R-:W-:Y:S04]  /*0790*/  @P0 STG.E desc[UR6][R46.64], RZ ;  /* 0x000000ff2e000986 */ /* 0x000fe8000c101906 */
[----:B------:R-:W3:Y:S04]  /*07a0*/  @P0 LDG.E R17, desc[UR6][R8.64] ;  /* 0x0000000608110981 */ /* 0x000ee8000c1e1900 */
[----:B---3--:R3:W-:Y:S04]  /*07b0*/  @P0 STG.E desc[UR6][R40.64], R17 ;  /* 0x0000001128000986 */ /* 0x0087e8000c101906 */
[----:B-1----:R-:W4:Y:S01]  /*07c0*/  @!P0 LDG.E R15, desc[UR6][R8.64] ;  /* 0x00000006080f8981 */ /* 0x002f22000c1e1900 */
[----:B------:R-:W-:-:S04]  /*07d0*/  IMAD.WIDE R30, R51, 0x4, R30 ;  /* 0x00000004331e7825 */ /* 0x000fc800078e021e */
[C---:B--2---:R-:W-:Y:S01]  /*07e0*/  IMAD.WIDE R12, R51.reuse, 0x4, R12 ;  /* 0x00000004330c7825 */ /* 0x044fe200078e020c */
[----:B---3--:R-:W1:Y:S01]  /*07f0*/  LDC.64 R16, c[0x0][0x480] ;  /* 0x00012000ff107b82 */ /* 0x008e620000000a00 */
[----:B----4-:R2:W-:Y:S04]  /*0800*/  @!P0 STG.E desc[UR6][R46.64], R15 ;  /* 0x0000000f2e008986 */ /* 0x0105e8000c101906 */
[----:B------:R-:W-:Y:S04]  /*0810*/  @!P0 STG.E desc[UR6][R40.64], RZ ;  /* 0x000000ff28008986 */ /* 0x000fe8000c101906 */
[----:B------:R-:W3:Y:S01]  /*0820*/  LDG.E R0, desc[UR6][R24.64] ;  /* 0x0000000618007981 */ /* 0x000ee2000c1e1900 */
[----:B0-----:R-:W-:Y:S01]  /*0830*/  IMAD.WIDE R22, R51, 0x4, R22 ;  /* 0x0000000433167825 */ /* 0x001fe200078e0216 */
[----:B--2---:R-:W0:Y:S01]  /*0840*/  LDC.64 R14, c[0x0][0x490] ;  /* 0x00012400ff0e7b82 */ /* 0x004e220000000a00 */
[----:B---3--:R-:W-:-:S13]  /*0850*/  FSETP.GE.AND P0, PT, R0, RZ, PT ;  /* 0x000000ff0000720b */ /* 0x008fda0003f06000 */
[----:B------:R-:W-:Y:S04]  /*0860*/  @P0 STG.E desc[UR6][R30.64], RZ ;  /* 0x000000ff1e000986 */ /* 0x000fe8000c101906 */
[----:B------:R-:W2:Y:S04]  /*0870*/  @P0 LDG.E R27, desc[UR6][R20.64] ;  /* 0x00000006141b0981 */ /* 0x000ea8000c1e1900 */
[----:B--2---:R2:W-:Y:S04]  /*0880*/  @P0 STG.E desc[UR6][R12.64], R27 ;  /* 0x0000001b0c000986 */ /* 0x0045e8000c101906 */
[----:B------:R-:W3:Y:S01]  /*0890*/  @!P0 LDG.E R9, desc[UR6][R20.64] ;  /* 0x0000000614098981 */ /* 0x000ee2000c1e1900 */
[----:B-1----:R-:W-:Y:S01]  /*08a0*/  IMAD.WIDE R16, R51, 0x4, R16 ;  /* 0x0000000433107825 */ /* 0x002fe200078e0210 */
[----:B--2---:R-:W1:Y:S02]  /*08b0*/  LDC.64 R26, c[0x0][0x488] ;  /* 0x00012200ff1a7b82 */ /* 0x004e640000000a00 */
[----:B---3--:R2:W-:Y:S04]  /*08c0*/  @!P0 STG.E desc[UR6][R30.64], R9 ;  /* 0x000000091e008986 */ /* 0x0085e8000c101906 */
[----:B------:R-:W-:Y:S04]  /*08d0*/  @!P0 STG.E desc[UR6][R12.64], RZ ;  /* 0x000000ff0c008986 */ /* 0x000fe8000c101906 */
[----:B------:R-:W3:Y:S02]  /*08e0*/  LDG.E R0, desc[UR6][R10.64] ;  /* 0x000000060a007981 */ /* 0x000ee4000c1e1900 */
[----:B---3--:R-:W-:-:S13]  /*08f0*/  FSETP.GE.AND P0, PT, R0, RZ, PT ;  /* 0x000000ff0000720b */ /* 0x008fda0003f06000 */
[----:B------:R-:W-:Y:S04]  /*0900*/  @P0 STG.E desc[UR6][R22.64], RZ ;  /* 0x000000ff16000986 */ /* 0x000fe8000c101906 */
[----:B------:R-:W3:Y:S04]  /*0910*/  @P0 LDG.E R29, desc[UR6][R20.64] ;  /* 0x00000006141d0981 */ /* 0x000ee8000c1e1900 */
[----:B---3--:R-:W-:Y:S04]  /*0920*/  @P0 STG.E desc[UR6][R16.64], R29 ;  /* 0x0000001d10000986 */ /* 0x008fe8000c101906 */
[----:B--2---:R2:W3:Y:S01]  /*0930*/  @!P0 LDG.E R9, desc[UR6][R20.64] ;  /* 0x0000000614098981 */ /* 0x0044e2000c1e1900 */
[----:B-1----:R-:W-:-:S04]  /*0940*/  IMAD.WIDE R26, R51, 0x4, R26 ;  /* 0x00000004331a7825 */ /* 0x002fc800078e021a */
[C---:B0-----:R-:W-:Y:S01]  /*0950*/  IMAD.WIDE R14, R51.reuse, 0x4, R14 ;  /* 0x00000004330e7825 */ /* 0x041fe200078e020e */
[----:B--2---:R-:W0:Y:S01]  /*0960*/  LDC.64 R20, c[0x0][0x498] ;  /* 0x00012600ff147b82 */ /* 0x004e220000000a00 */
[----:B---3--:R1:W-:Y:S04]  /*0970*/  @!P0 STG.E desc[UR6][R22.64], R9 ;  /* 0x0000000916008986 */ /* 0x0083e8000c101906 */
[----:B------:R-:W-:Y:S04]  /*0980*/  @!P0 STG.E desc[UR6][R16.64], RZ ;  /* 0x000000ff10008986 */ /* 0x000fe8000c101906 */
[----:B------:R-:W2:Y:S01]  /*0990*/  LDG.E R24, desc[UR6][R24.64] ;  /* 0x0000000618187981 */ /* 0x000ea2000c1e1900 */
[----:B0-----:R-:W-:Y:S01]  /*09a0*/  IMAD.WIDE R20, R51, 0x4, R20 ;  /* 0x0000000433147825 */ /* 0x001fe200078e0214 */
[----:B-1----:R-:W0:Y:S01]  /*09b0*/  LDC.64 R8, c[0x0][0x4a0] ;  /* 0x00012800ff087b82 */ /* 0x002e220000000a00 */
[----:B--2---:R-:W-:-:S13]  /*09c0*/  FSETP.GE.AND P0, PT, R24, RZ, PT ;  /* 0x000000ff1800720b */ /* 0x004fda0003f06000 */
[----:B------:R-:W-:Y:S04]  /*09d0*/  @P0 STG.E desc[UR6][R26.64], RZ ;  /* 0x000000ff1a000986 */ /* 0x000fe8000c101906 */
[----:B------:R-:W2:Y:S04]  /*09e0*/  @P0 LDG.E R33, desc[UR6][R4.64] ;  /* 0x0000000604210981 */ /* 0x000ea8000c1e1900 */
[----:B--2---:R-:W-:Y:S04]  /*09f0*/  @P0 STG.E desc[UR6][R14.64], R33 ;  /* 0x000000210e000986 */ /* 0x004fe8000c101906 */
[----:B------:R-:W2:Y:S04]  /*0a00*/  @!P0 LDG.E R29, desc[UR6][R4.64] ;  /* 0x00000006041d8981 */ /* 0x000ea8000c1e1900 */
[----:B--2---:R1:W-:Y:S04]  /*0a10*/  @!P0 STG.E desc[UR6][R26.64], R29 ;  /* 0x0000001d1a008986 */ /* 0x0043e8000c101906 */
[----:B------:R-:W-:Y:S04]  /*0a20*/  @!P0 STG.E desc[UR6][R14.64], RZ ;  /* 0x000000ff0e008986 */ /* 0x000fe8000c101906 */
[----:B------:R-:W2:Y:S02]  /*0a30*/  LDG.E R10, desc[UR6][R10.64] ;  /* 0x000000060a0a7981 */ /* 0x000ea4000c1e1900 */
[----:B--2---:R-:W-:Y:S01]  /*0a40*/  FSETP.GE.AND P0, PT, R10, RZ, PT ;  /* 0x000000ff0a00720b */ /* 0x004fe20003f06000 */
[C---:B0-----:R-:W-:Y:S01]  /*0a50*/  IMAD.WIDE R8, R51.reuse, 0x4, R8 ;  /* 0x0000000433087825 */ /* 0x041fe200078e0208 */
[----:B------:R-:W0:Y:S11]  /*0a60*/  LDC.64 R10, c[0x0][0x4a8] ;  /* 0x00012a00ff0a7b82 */ /* 0x000e360000000a00 */
[----:B------:R-:W-:Y:S04]  /*0a70*/  @P0 STG.E desc[UR6][R20.64], RZ ;  /* 0x000000ff14000986 */ /* 0x000fe8000c101906 */
[----:B------:R-:W2:Y:S04]  /*0a80*/  @P0 LDG.E R25, desc[UR6][R4.64] ;  /* 0x0000000604190981 */ /* 0x000ea8000c1e1900 */
[----:B--2---:R-:W-:Y:S04]  /*0a90*/  @P0 STG.E desc[UR6][R8.64], R25 ;  /* 0x0000001908000986 */ /* 0x004fe8000c101906 */
[----:B-1----:R1:W2:Y:S01]  /*0aa0*/  @!P0 LDG.E R29, desc[UR6][R4.64] ;  /* 0x00000006041d8981 */ /* 0x0022a2000c1e1900 */
[----:B0-----:R-:W-:-:S04]  /*0ab0*/  IMAD.WIDE R10, R51, 0x4, R10 ;  /* 0x00000004330a7825 */ /* 0x001fc800078e020a */
[C---:B------:R-:W-:Y:S01]  /*0ac0*/  IMAD.WIDE R34, R51.reuse, 0x4, R34 ;  /* 0x0000000433227825 */ /* 0x040fe200078e0222 */
[----:B-1----:R-:W0:Y:S01]  /*0ad0*/  LDC.64 R4, c[0x0][0x4b8] ;  /* 0x00012e00ff047b82 */ /* 0x002e220000000a00 */
[----:B--2---:R1:W-:Y:S04]  /*0ae0*/  @!P0 STG.E desc[UR6][R20.64], R29 ;  /* 0x0000001d14008986 */ /* 0x0043e8000c101906 */
[----:B------:R-:W-:Y:S04]  /*0af0*/  @!P0 STG.E desc[UR6][R8.64], RZ ;  /* 0x000000ff08008986 */ /* 0x000fe8000c101906 */
[----:B------:R-:W2:Y:S01]  /*0b00*/  LDG.E R0, desc[UR6][R18.64] ;  /* 0x0000000612007981 */ /* 0x000ea2000c1e1900 */
[----:B0-----:R-:W-:Y:S01]  /*0b10*/  IMAD.WIDE R4, R51, 0x4, R4 ;  /* 0x0000000433047825 */ /* 0x001fe200078e0204 */
[----:B-1----:R-:W0:Y:S01]  /*0b20*/  LDC.64 R28, c[0x0][0x4c0] ;  /* 0x00013000ff1c7b82 */ /* 0x002e220000000a00 */
[----:B--2---:R-:W-:-:S13]  /*0b30*/  FSETP.GE.AND P0, PT, R0, RZ, PT ;  /* 0x000000ff0000720b */ /* 0x004fda0003f06000 */
[----:B------:R-:W-:Y:S04]  /*0b40*/  @P0 STG.E desc[UR6][R10.64], RZ ;  /* 0x000000ff0a000986 */ /* 0x000fe8000c101906 */
[----:B------:R-:W2:Y:S04]  /*0b50*/  @P0 LDG.E R33, desc[UR6][R2.64] ;  /* 0x0000000602210981 */ /* 0x000ea8000c1e1900 */
[----:B--2---:R1:W-:Y:S04]  /*0b60*/  @P0 STG.E desc[UR6][R34.64], R33 ;  /* 0x0000002122000986 */ /* 0x0043e8000c101906 */
[----:B------:R-:W2:Y:S01]  /*0b70*/  @!P0 LDG.E R25, desc[UR6][R2.64] ;  /* 0x0000000602198981 */ /* 0x000ea2000c1e1900 */
[----:B0-----:R-:W-:-:S04]  /*0b80*/  IMAD.WIDE R28, R51, 0x4, R28 ;  /* 0x00000004331c7825 */ /* 0x001fc800078e021c */
[----:B------:R-:W-:Y:S01]  /*0b90*/  IMAD.WIDE R36, R51, 0x4, R36 ;  /* 0x0000000433247825 */ /* 0x000fe200078e0224 */
[----:B-1----:R-:W0:Y:S01]  /*0ba0*/  LDC.64 R32, c[0x0][0x4d0] ;  /* 0x00013400ff207b82 */ /* 0x002e220000000a00 */
[----:B--2---:R1:W-:Y:S04]  /*0bb0*/  @!P0 STG.E desc[UR6][R10.64], R25 ;  /* 0x000000190a008986 */ /* 0x0043e8000c101906 */
[----:B------:R-:W-:Y:S04]  /*0bc0*/  @!P0 STG.E desc[UR6][R34.64], RZ ;  /* 0x000000ff22008986 */ /* 0x000fe8000c101906 */
[----:B------:R-:W2:Y:S02]  /*0bd0*/  LDG.E R0, desc[UR6][R58.64] ;  /* 0x000000063a007981 */ /* 0x000ea4000c1e1900 */
[----:B--2---:R-:W-:-:S13]  /*0be0*/  FSETP.GE.AND P0, PT, R0, RZ, PT ;  /* 0x000000ff0000720b */ /* 0x004fda0003f06000 */
[----:B------:R-:W-:Y:S04]  /*0bf0*/  @P0 STG.E desc[UR6][R4.64], RZ ;  /* 0x000000ff04000986 */ /* 0x000fe8000c101906 */
[----:B------:R-:W2:Y:S04]  /*0c00*/  @P0 LDG.E R55, desc[UR6][R2.64] ;  /* 0x0000000602370981 */ /* 0x000ea8000c1e1900 */
[----:B--2---:R-:W-:Y:S04]  /*0c10*/  @P0 STG.E desc[UR6][R28.64], R55 ;  /* 0x000000371c000986 */ /* 0x004fe8000c101906 */
[----:B-1----:R-:W2:Y:S04]  /*0c20*/  @!P0 LDG.E R25, desc[UR6][R2.64] ;  /* 0x0000000602198981 */ /* 0x002ea8000c1e1900 */
[----:B--2---:R1:W-:Y:S04]  /*0c30*/  @!P0 STG.E desc[UR6][R4.64], R25 ;  /* 0x0000001904008986 */ /* 0x0043e8000c101906 */
[----:B------:R-:W-:Y:S04]  /*0c40*/  @!P0 STG.E desc[UR6][R28.64], RZ ;  /* 0x000000ff1c008986 */ /* 0x000fe8000c101906 */
[----:B------:R-:W2:Y:S01]  /*0c50*/  LDG.E R18, desc[UR6][R18.64] ;  /* 0x0000000612127981 */ /* 0x000ea2000c1e1900 */
[----:B0-----:R-:W-:Y:S01]  /*0c60*/  IMAD.WIDE R32, R51, 0x4, R32 ;  /* 0x0000000433207825 */ /* 0x001fe200078e0220 */
[----:B-1----:R-:W0:Y:S01]  /*0c70*/  LDC.64 R24, c[0x0][0x4e0] ;  /* 0x00013800ff187b82 */ /* 0x002e220000000a00 */
[----:B--2---:R-:W-:-:S07]  /*0c80*/  FSETP.GE.AND P0, PT, R18, RZ, PT ;  /* 0x000000ff1200720b */ /* 0x004fce0003f06000 */
[----:B------:R-:W1:Y:S06]  /*0c90*/  LDC.64 R18, c[0x0][0x4d8] ;  /* 0x00013600ff127b82 */ /* 0x000e6c0000000a00 */
[----:B------:R-:W-:Y:S04]  /*0ca0*/  @P0 STG.E desc[UR6][R36.64], RZ ;  /* 0x000000ff24000986 */ /* 0x000fe8000c101906 */
[----:B------:R-:W2:Y:S04]  /*0cb0*/  @P0 LDG.E R61, desc[UR6][R6.64] ;  /* 0x00000006063d0981 */ /* 0x000ea8000c1e1900 */
[----:B--2---:R-:W-:Y:S04]  /*0cc0*/  @P0 STG.E desc[UR6][R32.64], R61 ;  /* 0x0000003d20000986 */ /* 0x004fe8000c101906 */
[----:B------:R-:W2:Y:S04]  /*0cd0*/  @!P0 LDG.E R0, desc[UR6][R6.64] ;  /* 0x0000000606008981 */ /* 0x000ea8000c1e1900 */
[----:B--2---:R2:W-:Y:S04]  /*0ce0*/  @!P0 STG.E desc[UR6][R36.64], R0 ;  /* 0x0000000024008986 */ /* 0x0045e8000c101906 */
[----:B------:R-:W-:Y:S04]  /*0cf0*/  @!P0 STG.E desc[UR6][R32.64], RZ ;  /* 0x000000ff20008986 */ /* 0x000fe8000c101906 */
[----:B------:R-:W3:Y:S01]  /*0d00*/  LDG.E R58, desc[UR6][R58.64] ;  /* 0x000000063a3a7981 */ /* 0x000ee2000c1e1900 */
[----:B-1----:R-:W-:Y:S01]  /*0d10*/  IMAD.WIDE R18, R51, 0x4, R18 ;  /* 0x0000000433127825 */ /* 0x002fe200078e0212 */
[----:B---3--:R-:W-:-:S13]  /*0d20*/  FSETP.GE.AND P0, PT, R58, RZ, PT ;  /* 0x000000ff3a00720b */ /* 0x008fda0003f06000 */
[----:B------:R-:W-:Y:S04]  /*0d30*/  @P0 STG.E desc[UR6][R18.64], RZ ;  /* 0x000000ff12000986 */ /* 0x000fe8000c101906 */
[----:B------:R-:W3:Y:S01]  /*0d40*/  @P0 LDG.E R55, desc[UR6][R6.64] ;  /* 0x0000000606370981 */ /* 0x000ee2000c1e1900 */
[----:B0-----:R-:W-:-:S05]  /*0d50*/  IMAD.WIDE R24, R51, 0x4, R24 ;  /* 0x0000000433187825 */ /* 0x001fca00078e0218 */
[----:B---3--:R-:W-:Y:S04]  /*0d60*/  @P0 STG.E desc[UR6][R24.64], R55 ;  /* 0x0000003718000986 */ /* 0x008fe8000c101906 */
[----:B------:R-:W3:Y:S04]  /*0d70*/  @!P0 LDG.E R54, desc[UR6][R6.64] ;  /* 0x0000000606368981 */ /* 0x000ee8000c1e1900 */
[----:B---3--:R0:W-:Y:S04]  /*0d80*/  @!P0 STG.E desc[UR6][R18.64], R54 ;  /* 0x0000003612008986 */ /* 0x0081e8000c101906 */
[----:B------:R1:W-:Y:S04]  /*0d90*/  @!P0 STG.E desc[UR6][R24.64], RZ ;  /* 0x000000ff18008986 */ /* 0x0003e8000c101906 */
[----:B--2---:R2:W3:Y:S04]  /*0da0*/  LDG.E R0, desc[UR6][R48.64] ;  /* 0x0000000630007981 */ /* 0x0044e8000c1e1900 */
[----:B------:R-:W3:Y:S04]  /*0db0*/  LDG.E R59, desc[UR6][R36.64] ;  /* 0x00000006243b7981 */ /* 0x000ee8000c1e1900 */
[----:B------:R-:W4:Y:S01]  /*0dc0*/  LDG.E R56, desc[UR6][R56.64] ;  /* 0x0000000638387981 */ /* 0x000f22000c1e1900 */
[----:B--2---:R-:W2:Y:S03]  /*0dd0*/  LDC.64 R48, c[0x0][0x410] ;  /* 0x00010400ff307b82 */ /* 0x004ea60000000a00 */
[----:B------:R-:W4:Y:S04]  /*0de0*/  LDG.E R61, desc[UR6][R10.64] ;  /* 0x000000060a3d7981 */ /* 0x000f28000c1e1900 */
[----:B------:R-:W5:Y:S04]  /*0df0*/  LDG.E R52, desc[UR6][R52.64] ;  /* 0x0000000634347981 */ /* 0x000f68000c1e1900 */
[----:B------:R-:W5:Y:S04]  /*0e00*/  LDG.E R50, desc[UR6][R34.64] ;  /* 0x0000000622327981 */ /* 0x000f68000c1e1900 */
[----:B------:R-:W5:Y:S04]  /*0e10*/  LDG.E R42, desc[UR6][R42.64] ;  /* 0x000000062a2a7981 */ /* 0x000f68000c1e1900 */
[----:B------:R-:W5:Y:S04]  /*0e20*/  LDG.E R58, desc[UR6][R32.64] ;  /* 0x00000006203a7981 */ /* 0x000f68000c1e1900 */
[----:B------:R-:W5:Y:S04]  /*0e30*/  LDG.E R39, desc[UR6][R38.64] ;  /* 0x0000000626277981 */ /* 0x000f68000c1e1900 */
[----:B0-----:R-:W5:Y:S04]  /*0e40*/  LDG.E R54, desc[UR6][R28.64] ;  /* 0x000000061c367981 */ /* 0x001f68000c1e1900 */
[----:B------:R-:W5:Y:S01]  /*0e50*/  LDG.E R46, desc[UR6][R46.64] ;  /* 0x000000062e2e7981 */ /* 0x000f62000c1e1900 */
[----:B--2---:R-:W-:-:S03]  /*0e60*/  IMAD.WIDE R48, R51, 0x4, R48 ;  /* 0x0000000433307825 */ /* 0x004fc600078e0230 */
[----:B------:R-:W2:Y:S04]  /*0e70*/  LDG.E R44, desc[UR6][R44.64] ;  /* 0x000000062c2c7981 */ /* 0x000ea8000c1e1900 */
[----:B------:R-:W2:Y:S04]  /*0e80*/  LDG.E R57, desc[UR6][R4.64] ;  /* 0x0000000604397981 */ /* 0x000ea8000c1e1900 */
[----:B------:R-:W2:Y:S04]  /*0e90*/  LDG.E R40, desc[UR6][R40.64] ;  /* 0x0000000628287981 */ /* 0x000ea8000c1e1900 */
[----:B------:R-:W2:Y:S04]  /*0ea0*/  LDG.E R53, desc[UR6][R18.64] ;  /* 0x0000000612357981 */ /* 0x000ea8000c1e1900 */
[----:B------:R-:W2:Y:S01]  /*0eb0*/  LDG.E R43, desc[UR6][R48.64] ;  /* 0x00000006302b7981 */ /* 0x000ea2000c1e1900 */
[----:B------:R-:W-:Y:S01]  /*0ec0*/  @!P0 MOV R55, RZ ;  /* 0x000000ff00378202 */ /* 0x000fe20000000f00 */
[----:B---3--:R-:W-:-:S04]  /*0ed0*/  FMUL R0, R59, R0 ;  /* 0x000000003b007220 */ /* 0x008fc80000400000 */
[----:B----4-:R-:W-:-:S04]  /*0ee0*/  FFMA R61, R61, R56, R0 ;  /* 0x000000383d3d7223 */ /* 0x010fc80000000000 */
[----:B-----5:R-:W-:-:S04]  /*0ef0*/  FFMA R61, R50, R52, R61 ;  /* 0x00000034323d7223 */ /* 0x020fc8000000003d */
[----:B------:R-:W-:-:S04]  /*0f00*/  FFMA R61, R58, R42, R61 ;  /* 0x0000002a3a3d7223 */ /* 0x000fc8000000003d */
[----:B------:R-:W-:-:S04]  /*0f10*/  FFMA R39, R54, R39, R61 ;  /* 0x0000002736277223 */ /* 0x000fc8000000003d */
[----:B------:R-:W-:Y:S02]  /*0f20*/  FFMA R46, R46, R55, R39 ;  /* 0x000000372e2e7223 */ /* 0x000fe40000000027 */
[----:B------:R-:W0:Y:S02]  /*0f30*/  LDC.64 R38, c[0x0][0x418] ;  /* 0x00010600ff267b82 */ /* 0x000e240000000a00 */
[----:B--2---:R-:W-:-:S04]  /*0f40*/  FFMA R44, R57, R44, R46 ;  /* 0x0000002c392c7223 */ /* 0x004fc8000000002e */
[----:B------:R-:W-:-:S04]  /*0f50*/  FFMA R40, R53, R40, R44 ;  /* 0x0000002835287223 */ /* 0x000fc8000000002c */
[----:B------:R-:W-:-:S05]  /*0f60*/  FADD R43, R40, R43 ;  /* 0x0000002b282b7221 */ /* 0x000fca0000000000 */
[----:B------:R-:W-:Y:S04]  /*0f70*/  STG.E desc[UR6][R48.64], R43 ;  /* 0x0000002b30007986 */ /* 0x000fe8000c101906 */
[----:B------:R-:W2:Y:S04]  /*0f80*/  LDG.E R36, desc[UR6][R36.64] ;  /* 0x0000000624247981 */ /* 0x000ea8000c1e1900 */
[----:B------:R-:W2:Y:S04]  /*0f90*/  LDG.E R15, desc[UR6][R14.64] ;  /* 0x000000060e0f7981 */ /* 0x000ea8000c1e1900 */
[----:B------:R-:W3:Y:S04]  /*0fa0*/  LDG.E R10, desc[UR6][R10.64] ;  /* 0x000000060a0a7981 */ /* 0x000ee8000c1e1900 */
[----:B------:R-:W3:Y:S04]  /*0fb0*/  LDG.E R13, desc[UR6][R12.64] ;  /* 0x000000060c0d7981 */ /* 0x000ee8000c1e1900 */
[----:B------:R-:W4:Y:S04]  /*0fc0*/  LDG.E R35, desc[UR6][R34.64] ;  /* 0x0000000622237981 */ /* 0x000f28000c1e1900 */
[----:B------:R-:W4:Y:S04]  /*0fd0*/  LDG.E R30, desc[UR6][R30.64] ;  /* 0x000000061e1e7981 */ /* 0x000f28000c1e1900 */
[----:B------:R-:W5:Y:S04]  /*0fe0*/  LDG.E R33, desc[UR6][R32.64] ;  /* 0x0000000620217981 */ /* 0x000f68000c1e1900 */
[----:B------:R-:W5:Y:S04]  /*0ff0*/  LDG.E R26, desc[UR6][R26.64] ;  /* 0x000000061a1a7981 */ /* 0x000f68000c1e1900 */
[----:B------:R-:W5:Y:S04]  /*1000*/  LDG.E R29, desc[UR6][R28.64] ;  /* 0x000000061c1d7981 */ /* 0x000f68000c1e1900 */
[----:B------:R-:W5:Y:S04]  /*1010*/  LDG.E R22, desc[UR6][R22.64] ;  /* 0x0000000616167981 */ /* 0x000f68000c1e1900 */
[----:B-1----:R-:W5:Y:S04]  /*1020*/  LDG.E R25, desc[UR6][R24.64] ;  /* 0x0000000618197981 */ /* 0x002f68000c1e1900 */
[----:B------:R-:W5:Y:S01]  /*1030*/  LDG.E R20, desc[UR6][R20.64] ;  /* 0x0000000614147981 */ /* 0x000f62000c1e1900 */
[----:B0-----:R-:W-:-:S03]  /*1040*/  IMAD.WIDE R38, R51, 0x4, R38 ;  /* 0x0000000433267825 */ /* 0x001fc600078e0226 */
[----:B------:R0:W5:Y:S04]  /*1050*/  LDG.E R11, desc[UR6][R4.64] ;  /* 0x00000006040b7981 */ /* 0x000168000c1e1900 */
[----:B------:R-:W5:Y:S04]  /*1060*/  LDG.E R16, desc[UR6][R16.64] ;  /* 0x0000000610107981 */ /* 0x000f68000c1e1900 */
[----:B------:R-:W5:Y:S01]  /*1070*/  LDG.E R19, desc[UR6][R18.64] ;  /* 0x0000000612137981 */ /* 0x000f62000c1e1900 */
[----:B0-----:R-:W0:Y:S03]  /*1080*/  LDC.64 R4, c[0x0][0x420] ;  /* 0x00010800ff047b82 */ /* 0x001e260000000a00 */
[----:B------:R-:W5:Y:S04]  /*1090*/  LDG.E R8, desc[UR6][R8.64] ;  /* 0x0000000608087981 */ /* 0x000f68000c1e1900 */
[----:B------:R-:W5:Y:S01]  /*10a0*/  LDG.E R31, desc[UR6][R38.64] ;  /* 0x00000006261f7981 */ /* 0x000f62000c1e1900 */
[----:B0-----:R-:W-:-:S04]  /*10b0*/  IMAD.WIDE R4, R51, 0x4, R4 ;  /* 0x0000000433047825 */ /* 0x001fc800078e0204 */
[----:B--2---:R-:W-:-:S04]  /*10c0*/  FMUL R15, R36, R15 ;  /* 0x0000000f240f7220 */ /* 0x004fc80000400000 */
[----:B---3--:R-:W-:-:S04]  /*10d0*/  FFMA R10, R10, R13, R15 ;  /* 0x0000000d0a0a7223 */ /* 0x008fc8000000000f */
[----:B----4-:R-:W-:-:S04]  /*10e0*/  FFMA R10, R35, R30, R10 ;  /* 0x0000001e230a7223 */ /* 0x010fc8000000000a */
[----:B-----5:R-:W-:-:S04]  /*10f0*/  FFMA R10, R33, R26, R10 ;  /* 0x0000001a210a7223 */ /* 0x020fc8000000000a */
[----:B------:R-:W-:-:S04]  /*1100*/  FFMA R10, R29, R22, R10 ;  /* 0x000000161d0a7223 */ /* 0x000fc8000000000a */
[----:B------:R-:W-:-:S04]  /*1110*/  FFMA R10, R25, R20, R10 ;  /* 0x00000014190a7223 */ /* 0x000fc8000000000a */
[----:B------:R-:W-:-:S04]  /*1120*/  FFMA R10, R11, R16, R10 ;  /* 0x000000100b0a7223 */ /* 0x000fc8000000000a */
[----:B------:R-:W-:-:S04]  /*1130*/  FFMA R10, R19, R8, R10 ;  /* 0x00000008130a7223 */ /* 0x000fc8000000000a */
[----:B------:R-:W-:-:S05]  /*1140*/  FADD R31, R10, R31 ;  /* 0x0000001f0a1f7221 */ /* 0x000fca0000000000 */
[----:B------:R-:W-:Y:S04]  /*1150*/  STG.E desc[UR6][R38.64], R31 ;  /* 0x0000001f26007986 */ /* 0x000fe8000c101906 */
[----:B------:R-:W2:Y:S04]  /*1160*/  LDG.E R6, desc[UR6][R6.64] ;  /* 0x0000000606067981 */ /* 0x000ea8000c1e1900 */
[----:B------:R-:W3:Y:S04]  /*1170*/  LDG.E R2, desc[UR6][R2.64] ;  /* 0x0000000602027981 */ /* 0x000ee8000c1e1900 */
[----:B------:R-:W4:Y:S01]  /*1180*/  LDG.E R0, desc[UR6][R4.64] ;  /* 0x0000000604007981 */ /* 0x000f22000c1e1900 */
[----:B--2---:R-:W-:-:S04]  /*1190*/  FMUL R9, R6, R6 ;  /* 0x0000000606097220 */ /* 0x004fc80000400000 */
[----:B---3--:R-:W-:-:S04]  /*11a0*/  FFMA R9, R2, R2, R9 ;  /* 0x0000000202097223 */ /* 0x008fc80000000009 */
[----:B----4-:R-:W-:-:S05]  /*11b0*/  FADD R9, R9, R0 ;  /* 0x0000000009097221 */ /* 0x010fca0000000000 */
[----:B------:R-:W-:Y:S01]  /*11c0*/  STG.E desc[UR6][R4.64], R9 ;  /* 0x0000000904007986 */ /* 0x000fe2000c101906 */
[----:B------:R-:W-:Y:S05]  /*11d0*/  EXIT ;  /* 0x000000000000794d */ /* 0x000fea0003800000 */
.L_x_30:
        /* <DEDUP_REMOVED lines=10> */
.L_x_257:


//--------------------- .text._Z8rt_u_resiiPfS_S_S_S_S_S_S_S_S_S_S_S_S_S_S_S_S_S_S_S_S_S_S_S_S_S_S_S_S_ --------------------------
	.section	.text._Z8rt_u_resiiPfS_S_S_S_S_S_S_S_S_S_S_S_S_S_S_S_S_S_S_S_S_S_S_S_S_S_S_S_S_,"ax",@progbits
	.align	128
        .global         _Z8rt_u_resiiPfS_S_S_S_S_S_S_S_S_S_S_S_S_S_S_S_S_S_S_S_S_S_S_S_S_S_S_S_S_
        .type           _Z8rt_u_resiiPfS_S_S_S_S_S_S_S_S_S_S_S_S_S_S_S_S_S_S_S_S_S_S_S_S_S_S_S_S_,@function
        .size           _Z8rt_u_resiiPfS_S_S_S_S_S_S_S_S_S_S_S_S_S_S_S_S_S_S_S_S_S_S_S_S_S_S_S_S_,(.L_x_246 - _Z8rt_u_resiiPfS_S_S_S_S_S_S_S_S_S_S_S_S_S_S_S_S_S_S_S_S_S_S_S_S_S_S_S_S_)
        .other          _Z8rt_u_resiiPfS_S_S_S_S_S_S_S_S_S_S_S_S_S_S_S_S_S_S_S_S_S_S_S_S_S_S_S_S_,@"STO_CUDA_ENTRY STV_DEFAULT"
_Z8rt_u_resiiPfS_S_S_S_S_S_S_S_S_S_S_S_S_S_S_S_S_S_S_S_S_S_S_S_S_S_S_S_S_:
.text._Z8rt_u_resiiPfS_S_S_S_S_S_S_S_S_S_S_S_S_S_S_S_S_S_S_S_S_S_S_S_S_S_S_S_S_:
[----:B------:R-:W-:Y:S01]  /*0000*/  LDC R1, c[0x0][0x37c] ;  /* 0x0000df00ff017b82 */ /* 0x000fe20000000800 */
[----:B------:R-:W0:Y:S07]  /*0010*/  S2R R3, SR_TID.X ;  /* 0x0000000000037919 */ /* 0x000e2e0000002100 */
[----:B------:R-:W0:Y:S01]  /*0020*/  S2UR UR4, SR_CTAID.X ;  /* 0x00000000000479c3 */ /* 0x000e220000002500 */
[----:B------:R-:W1:Y:S07]  /*0030*/  S2R R2, SR_TID.Y ;  /* 0x0000000000027919 */ /* 0x000e6e0000002200 */
[----:B------:R-:W0:Y:S08]  /*0040*/  LDC R0, c[0x0][0x360] ;  /* 0x0000d800ff007b82 */ /* 0x000e300000000800 */
[----:B------:R-:W2:Y:S08]  /*0050*/  LDC.64 R20, c[0x0][0x380] ;  /* 0x0000e000ff147b82 */ /* 0x000eb00000000a00 */
[----:B------:R-:W1:Y:S08]  /*0060*/  S2UR UR5, SR_CTAID.Y ;  /* 0x00000000000579c3 */ /* 0x000e700000002600 */
[----:B------:R-:W1:Y:S01]  /*0070*/  LDC R25, c[0x0][0x364] ;  /* 0x0000d900ff197b82 */ /* 0x000e620000000800 */
[----:B0-----:R-:W-:Y:S01]  /*0080*/  IMAD R0, R0, UR4, R3 ;  /* 0x0000000400007c24 */ /* 0x001fe2000f8e0203 */
[----:B--2---:R-:W-:-:S04]  /*0090*/  IADD3 R3, PT, PT, R20, -0x6, RZ ;  /* 0xfffffffa14037810 */ /* 0x004fc80007ffe0ff */
[----:B------:R-:W-:-:S04]  /*00a0*/  ISETP.GE.AND P0, PT, R0, R3, PT ;  /* 0x000000030000720c */ /* 0x000fc80003f06270 */
[----:B------:R-:W-:Y:S01]  /*00b0*/  ISETP.LT.OR P0, PT, R0, 0x6, P0 ;  /* 0x000000060000780c */ /* 0x000fe20000701670 */
[----:B-1----:R-:W-:Y:S01]  /*00c0*/  IMAD R25, R25, UR5, R2 ;  /* 0x0000000519197c24 */ /* 0x002fe2000f8e0202 */
[----:B------:R-:W-:-:S04]  /*00d0*/  IADD3 R2, PT, PT, R21, -0x6, RZ ;  /* 0xfffffffa15027810 */ /* 0x000fc80007ffe0ff */
[----:B------:R-:W-:-:S04]  /*00e0*/  ISETP.LT.U32.OR P0, PT, R25, 0x6, P0 ;  /* 0x000000061900780c */ /* 0x000fc80000701470 */
[----:B------:R-:W-:-:S13]  /*00f0*/  ISETP.GE.OR P0, PT, R25, R2, P0 ;  /* 0x000000021900720c */ /* 0x000fda0000706670 */
[----:B------:R-:W-:Y:S05]  /*0100*/  @P0 EXIT ;  /* 0x000000000000094d */ /* 0x000fea0003800000 */
[----:B------:R-:W-:Y:S01]  /*0110*/  IMAD R0, R0, R21, RZ ;  /* 0x0000001500007224 */ /* 0x000fe200078e02ff */
[----:B------:R-:W0:Y:S01]  /*0120*/  LDC.64 R16, c[0x0][0x3b8] ;  /* 0x0000ee00ff107b82 */ /* 0x000e220000000a00 */
[----:B------:R-:W1:Y:S03]  /*0130*/  LDCU.64 UR4, c[0x0][0x358] ;  /* 0x00006b00ff0477ac */ /* 0x000e660008000a00 */
[-C--:B------:R-:W-:Y:S02]  /*0140*/  LEA R2, R21, R0.reuse, 0x1 ;  /* 0x0000000015027211 */ /* 0x080fe400078e08ff */
[----:B------:R-:W-:-:S03]  /*0150*/  IADD3 R4, PT, PT, R25, R0, RZ ;  /* 0x0000000019047210 */ /* 0x000fc60007ffe0ff */
[C---:B------:R-:W-:Y:S01]  /*0160*/  IMAD R6, R21.reuse, -0x3, R2 ;  /* 0xfffffffd15067824 */ /* 0x040fe200078e0202 */
[----:B------:R-:W-:Y:S01]  /*0170*/  IADD3 R5, PT, PT, R4, R21, RZ ;  /* 0x0000001504057210 */ /* 0x000fe20007ffe0ff */
[----:B------:R-:W2:Y:S03]  /*0180*/  LDC.64 R2, c[0x4][RZ] ;  /* 0x01000000ff027b82 */ /* 0x000ea60000000a00 */
[-C--:B------:R-:W-:Y:S02]  /*0190*/  LEA R0, R21, R6.reuse, 0x2 ;  /* 0x0000000615007211 */ /* 0x080fe400078e10ff */
[----:B------:R-:W-:-:S03]  /*01a0*/  IADD3 R6, PT, PT, R25, R6, RZ ;  /* 0x0000000619067210 */ /* 0x000fc60007ffe0ff */
[----:B------:R-:W-:-:S05]  /*01b0*/  IMAD R0, R21, -0x5, R0 ;  /* 0xfffffffb15007824 */ /* 0x000fca00078e0200 */
[----:B------:R-:W-:Y:S01]  /*01c0*/  IADD3 R7, PT, PT, R25, R0, RZ ;  /* 0x0000000019077210 */ /* 0x000fe20007ffe0ff */
[----:B------:R-:W-:Y:S02]  /*01d0*/  IMAD R0, R21, 0x6, R0 ;  /* 0x0000000615007824 */ /* 0x000fe400078e0200 */
[----:B0-----:R-:W-:-:S04]  /*01e0*/  IMAD.WIDE R8, R5, 0x4, R16 ;  /* 0x0000000405087825 */ /* 0x001fc800078e0210 */
[C---:B------:R-:W-:Y:S01]  /*01f0*/  IMAD R18, R21.reuse, -0x7, R0 ;  /* 0xfffffff915127824 */ /* 0x040fe200078e0200 */
[----:B-1----:R0:W3:Y:S01]  /*0200*/  LDG.E R19, desc[UR4][R8.64] ;  /* 0x0000000408137981 */ /* 0x0020e2000c1e1900 */
[----:B------:R-:W-:-:S03]  /*0210*/  IMAD.WIDE R26, R21, 0x4, R8 ;  /* 0x00000004151a7825 */ /* 0x000fc600078e0208 */
[CC--:B------:R-:W-:Y:S01]  /*0220*/  LEA R20, R21.reuse, R18.reuse, 0x3 ;  /* 0x0000001215147211 */ /* 0x0c0fe200078e18ff */
[----:B------:R-:W-:Y:S01]  /*0230*/  IMAD.WIDE R22, R6, 0x4, R16 ;  /* 0x0000000406167825 */ /* 0x000fe200078e0210 */
[----:B------:R-:W4:Y:S03]  /*0240*/  LDG.E R24, desc[UR4][R26.64] ;  /* 0x000000041a187981 */ /* 0x000f26000c1e1900 */
[----:B------:R-:W-:Y:S01]  /*0250*/  IMAD.WIDE R10, R21, 0x4, R26 ;  /* 0x00000004150a7825 */ /* 0x000fe200078e021a */
[----:B0-----:R-:W-:Y:S01]  /*0260*/  IADD3 R9, PT, PT, R25, R18, RZ ;  /* 0x0000001219097210 */ /* 0x001fe20007ffe0ff */
[----:B------:R0:W4:Y:S02]  /*0270*/  LDG.E R23, desc[UR4][R22.64] ;  /* 0x0000000416177981 */ /* 0x000124000c1e1900 */
[C---:B------:R-:W-:Y:S02]  /*0280*/  IMAD R20, R21.reuse, -0x9, R20 ;  /* 0xfffffff715147824 */ /* 0x040fe400078e0214 */
[----:B------:R-:W-:Y:S01]  /*0290*/  IMAD.WIDE R32, R4, 0x4, R16 ;  /* 0x0000000404207825 */ /* 0x000fe200078e0210 */
[----:B------:R1:W5:Y:S03]  /*02a0*/  LDG.E R31, desc[UR4][R10.64] ;  /* 0x000000040a1f7981 */ /* 0x000366000c1e1900 */
[C---:B------:R-:W-:Y:S01]  /*02b0*/  IMAD.WIDE R12, R21.reuse, 0x4, R10 ;  /* 0x00000004150c7825 */ /* 0x040fe200078e020a */
[----:B--2---:R-:W2:Y:S03]  /*02c0*/  LDG.E R8, desc[UR4][R2.64+0x4] ;  /* 0x0000040402087981 */ /* 0x004ea6000c1e1900 */
[----:B0-----:R-:W-:Y:S01]  /*02d0*/  IMAD R22, R21, 0xa, R20 ;  /* 0x0000000a15167824 */ /* 0x001fe200078e0214 */
[----:B------:R-:W3:Y:S01]  /*02e0*/  LDG.E R18, desc[UR4][R32.64] ;  /* 0x0000000420127981 */ /* 0x000ee2000c1e1900 */
[----:B------:R-:W-:Y:S01]  /*02f0*/  IMAD.WIDE R28, R7, 0x4, R16 ;  /* 0x00000004071c7825 */ /* 0x000fe200078e0210 */
[----:B-1----:R-:W-:-:S02]  /*0300*/  IADD3 R10, PT, PT, R25, R20, RZ ;  /* 0x00000014190a7210 */ /* 0x002fc40007ffe0ff */
[----:B------:R0:W5:Y:S01]  /*0310*/  LDG.E R34, desc[UR4][R12.64] ;  /* 0x000000040c227981 */ /* 0x000162000c1e1900 */
[----:B------:R-:W-:Y:S02]  /*0320*/  IMAD R22, R21, -0xb, R22 ;  /* 0xfffffff515167824 */ /* 0x000fe400078e0216 */
[----:B------:R-:W-:Y:S01]  /*0330*/  IMAD.WIDE R36, R9, 0x4, R16 ;  /* 0x0000000409247825 */ /* 0x000fe200078e0210 */
[----:B------:R1:W5:Y:S03]  /*0340*/  LDG.E R0, desc[UR4][R28.64] ;  /* 0x000000041c007981 */ /* 0x000366000c1e1900 */
[----:B------:R-:W-:Y:S01]  /*0350*/  IMAD.WIDE R14, R21, 0x4, R12 ;  /* 0x00000004150e7825 */ /* 0x000fe200078e020c */
[----:B------:R-:W5:Y:S01]  /*0360*/  LDG.E R11, desc[UR4][R2.64] ;  /* 0x00000004020b7981 */ /* 0x000f62000c1e1900 */
[----:B0-----:R-:W-:Y:S02]  /*0370*/  IADD3 R12, PT, PT, R25, R22, RZ ;  /* 0x00000016190c7210 */ /* 0x001fe40007ffe0ff */
[----:B------:R-:W-:Y:S01]  /*0380*/  IMAD.WIDE R26, R10, 0x4, R16 ;  /* 0x000000040a1a7825 */ /* 0x000fe200078e0210 */
[----:B------:R2:W5:Y:S04]  /*0390*/  LDG.E R37, desc[UR4][R36.64] ;  /* 0x0000000424257981 */ /* 0x000568000c1e1900 */
[----:B------:R-:W5:Y:S01]  /*03a0*/  LDG.E R13, desc[UR4][R2.64+0x8] ;  /* 0x00000804020d7981 */ /* 0x000f62000c1e1900 */
[----:B------:R-:W-:-:S03]  /*03b0*/  IMAD.WIDE R20, R21, 0x4, R14 ;  /* 0x0000000415147825 */ /* 0x000fc600078e020e */
[----:B------:R-:W5:Y:S01]  /*03c0*/  LDG.E R30, desc[UR4][R14.64] ;  /* 0x000000040e1e7981 */ /* 0x000f62000c1e1900 */
[----:B-1----:R-:W-:-:S03]  /*03d0*/  IMAD.WIDE R28, R12, 0x4, R16 ;  /* 0x000000040c1c7825 */ /* 0x002fc600078e0210 */
[----:B------:R-:W5:Y:S04]  /*03e0*/  LDG.E R27, desc[UR4][R26.64] ;  /* 0x000000041a1b7981 */ /* 0x000f68000c1e1900 */
[----:B------:R-:W5:Y:S04]  /*03f0*/  LDG.E R20, desc[UR4][R20.64] ;  /* 0x0000000414147981 */ /* 0x000f68000c1e1900 */
[----:B------:R-:W5:Y:S04]  /*0400*/  LDG.E R14, desc[UR4][R2.64+0xc] ;  /* 0x00000c04020e7981 */ /* 0x000f68000c1e1900 */
[----:B------:R-:W5:Y:S04]  /*0410*/  LDG.E R29, desc[UR4][R28.64] ;  /* 0x000000041c1d7981 */ /* 0x000f68000c1e1900 */
[----:B------:R-:W5:Y:S04]  /*0420*/  LDG.E R15, desc[UR4][R2.64+0x10] ;  /* 0x00001004020f7981 */ /* 0x000f68000c1e1900 */
[----:B------:R0:W5:Y:S01]  /*0430*/  LDG.E R16, desc[UR4][R2.64+0x14] ;  /* 0x0000140402107981 */ /* 0x000162000c1e1900 */
[----:B------:R-:W-:Y:S01]  /*0440*/  BSSY.RECONVERGENT B0, `(.L_x_31) ;  /* 0x0000019000007945 */ /* 0x000fe20003800200 */
[----:B----4-:R-:W-:-:S04]  /*0450*/  FADD R23, R24, -R23 ;  /* 0x8000001718177221 */ /* 0x010fc80000000000 */
[----:B--2---:R-:W-:Y:S01]  /*0460*/  FMUL R36, R8, R23 ;  /* 0x0000001708247220 */ /* 0x004fe20000400000 */
[----:B---3--:R-:W-:Y:S01]  /*0470*/  FADD R24, R19, -R18 ;  /* 0x8000001213187221 */ /* 0x008fe20000000000 */
[----:B-----5:R-:W-:-:S03]  /*0480*/  FADD R0, R31, -R0 ;  /* 0x800000001f007221 */ /* 0x020fc60000000000 */
[----:B------:R-:W-:Y:S01]  /*0490*/  FFMA R24, R11, R24, R36 ;  /* 0x000000180b187223 */ /* 0x000fe20000000024 */
[----:B------:R-:W-:-:S03]  /*04a0*/  FADD R34, R34, -R37 ;  /* 0x8000002522227221 */ /* 0x000fc60000000000 */
[----:B------:R-:W-:Y:S01]  /*04b0*/  FFMA R17, R13, R0, R24 ;  /* 0x000000000d117223 */ /* 0x000fe20000000018 */
[----:B------:R-:W-:Y:S02]  /*04c0*/  HFMA2 R19, -RZ, RZ, 1.57421875, -19.203125 ;  /* 0x3e4ccccdff137431 */ /* 0x000fe400000001ff */
[----:B------:R-:W-:Y:S01]  /*04d0*/  FADD R27, R30, -R27 ;  /* 0x8000001b1e1b7221 */ /* 0x000fe20000000000 */
[----:B------:R-:W-:Y:S01]  /*04e0*/  FFMA R34, R14, R34, R17 ;  /* 0x000000220e227223 */ /* 0x000fe20000000011 */
[----:B------:R-:W-:-:S03]  /*04f0*/  FADD R20, R20, -R29 ;  /* 0x8000001d14147221 */ /* 0x000fc60000000000 */
[----:B0-----:R-:W-:Y:S01]  /*0500*/  FFMA R3, R15, R27, R34 ;  /* 0x0000001b0f037223 */ /* 0x001fe20000000022 */
[----:B------:R-:W-:-:S03]  /*0510*/  MOV R17, 0x40a00000 ;  /* 0x40a0000000117802 */ /* 0x000fc60000000f00 */
[----:B------:R-:W-:Y:S02]  /*0520*/  FFMA R3, R16, R20, R3 ;  /* 0x0000001410037223 */ /* 0x000fe40000000003 */
[----:B------:R-:W-:Y:S02]  /*0530*/  FFMA R0, R19, -R17, 1 ;  /* 0x3f80000013007423 */ /* 0x000fe40000000811 */
[----:B------:R-:W0:Y:S02]  /*0540*/  FCHK P0, R3, 5 ;  /* 0x40a0000003007902 */ /* 0x000e240000000000 */
[----:B------:R-:W-:-:S04]  /*0550*/  FFMA R0, R0, R19, 0.20000000298023223877 ;  /* 0x3e4ccccd00007423 */ /* 0x000fc80000000013 */
[----:B------:R-:W-:-:S04]  /*0560*/  FFMA R20, R3, R0, RZ ;  /* 0x0000000003147223 */ /* 0x000fc800000000ff */
[----:B------:R-:W-:-:S04]  /*0570*/  FFMA R19, R20, -5, R3 ;  /* 0xc0a0000014137823 */ /* 0x000fc80000000003 */
[----:B------:R-:W-:Y:S01]  /*0580*/  FFMA R20, R0, R19, R20 ;  /* 0x0000001300147223 */ /* 0x000fe20000000014 */
[----:B0-----:R-:W-:Y:S06]  /*0590*/  @!P0 BRA `(.L_x_32) ;  /* 0x00000000000c8947 */ /* 0x001fec0003800000 */
[----:B------:R-:W-:-:S07]  /*05a0*/  MOV R2, 0x5c0 ;  /* 0x000005c000027802 */ /* 0x000fce0000000f00 */
[----:B------:R-:W-:Y:S05]  /*05b0*/  CALL.REL.NOINC `($__internal_3_$__cuda_sm3x_div_rn_noftz_f32_slowpath) ;  /* 0x0000002000287944 */ /* 0x000fea0003c00000 */
[----:B------:R-:W-:-:S07]  /*05c0*/  MOV R20, R0 ;  /* 0x0000000000147202 */ /* 0x000fce0000000f00 */
.L_x_32:
[----:B------:R-:W-:Y:S05]  /*05d0*/  BSYNC.RECONVERGENT B0 ;  /* 0x0000000000007941 */ /* 0x000fea0003800200 */
.L_x_31:
[----:B------:R-:W2:Y:S04]  /*05e0*/  LDG.E R23, desc[UR4][R32.64+0x8] ;  /* 0x0000080420177981 */ /* 0x000ea8000c1e1900 */
[----:B------:R-:W2:Y:S04]  /*05f0*/  LDG.E R24, desc[UR4][R32.64+-0x4] ;  /* 0xfffffc0420187981 */ /* 0x000ea8000c1e1900 */
[----:B------:R-:W3:Y:S04]  /*0600*/  LDG.E R21, desc[UR4][R32.64+0x4] ;  /* 0x0000040420157981 */ /* 0x000ee8000c1e1900 */
[----:B------:R-:W4:Y:S04]  /*0610*/  LDG.E R26, desc[UR4][R32.64+0xc] ;  /* 0x00000c04201a7981 */ /* 0x000f28000c1e1900 */
[----:B------:R-:W4:Y:S04]  /*0620*/  LDG.E R27, desc[UR4][R32.64+-0x8] ;  /* 0xfffff804201b7981 */ /* 0x000f28000c1e1900 */
[----:B------:R-:W5:Y:S04]  /*0630*/  LDG.E R28, desc[UR4][R32.64+0x10] ;  /* 0x00001004201c7981 */ /* 0x000f68000c1e1900 */
[----:B------:R-:W5:Y:S04]  /*0640*/  LDG.E R29, desc[UR4][R32.64+-0xc] ;  /* 0xfffff404201d7981 */ /* 0x000f68000c1e1900 */
[----:B------:R-:W5:Y:S04]  /*0650*/  LDG.E R3, desc[UR4][R32.64+0x14] ;  /* 0x0000140420037981 */ /* 0x000f68000c1e1900 */
[----:B------:R-:W5:Y:S04]  /*0660*/  LDG.E R0, desc[UR4][R32.64+-0x10] ;  /* 0xfffff00420007981 */ /* 0x000f68000c1e1900 */
[----:B------:R-:W5:Y:S04]  /*0670*/  LDG.E R2, desc[UR4][R32.64+0x18] ;  /* 0x0000180420027981 */ /* 0x000f68000c1e1900 */
[----:B------:R-:W5:Y:S01]  /*0680*/  LDG.E R19, desc[UR4][R32.64+-0x14] ;  /* 0xffffec0420137981 */ /* 0x000f62000c1e1900 */
[----:B------:R-:W-:Y:S01]  /*0690*/  BSSY.RECONVERGENT B0, `(.L_x_33) ;  /* 0x0000018000007945 */ /* 0x000fe20003800200 */
[----:B--2---:R-:W-:Y:S01]  /*06a0*/  FADD R23, R23, -R24 ;  /* 0x8000001817177221 */ /* 0x004fe20000000000 */
[----:B---3--:R-:W-:-:S03]  /*06b0*/  FADD R18, -R18, R21 ;  /* 0x0000001512127221 */ /* 0x008fc60000000100 */
[----:B------:R-:W-:-:S04]  /*06c0*/  FMUL R24, R8, R23 ;  /* 0x0000001708187220 */ /* 0x000fc80000400000 */
[----:B------:R-:W-:Y:S01]  /*06d0*/  FFMA R18, R11, R18, R24 ;  /* 0x000000120b127223 */ /* 0x000fe20000000018 */
[----:B----4-:R-:W-:-:S04]  /*06e0*/  FADD R26, R26, -R27 ;  /* 0x8000001b1a1a7221 */ /* 0x010fc80000000000 */
[----:B------:R-:W-:Y:S01]  /*06f0*/  FFMA R21, R13, R26, R18 ;  /* 0x0000001a0d157223 */ /* 0x000fe20000000012 */
[----:B------:R-:W-:Y:S02]  /*0700*/  HFMA2 R18, -RZ, RZ, 1.57421875, -19.203125 ;  /* 0x3e4ccccdff127431 */ /* 0x000fe400000001ff */
[----:B-----5:R-:W-:-:S04]  /*0710*/  FADD R28, R28, -R29 ;  /* 0x8000001d1c1c7221 */ /* 0x020fc80000000000 */
[----:B------:R-:W-:Y:S01]  /*0720*/  FFMA R28, R14, R28, R21 ;  /* 0x0000001c0e1c7223 */ /* 0x000fe20000000015 */
[----:B------:R-:W-:Y:S01]  /*0730*/  FFMA R21, R18, -R17, 1 ;  /* 0x3f80000012157423 */ /* 0x000fe20000000811 */
[----:B------:R-:W-:-:S03]  /*0740*/  FADD R0, R3, -R0 ;  /* 0x8000000003007221 */ /* 0x000fc60000000000 */
[----:B------:R-:W-:Y:S01]  /*0750*/  FFMA R21, R21, R18, 0.20000000298023223877 ;  /* 0x3e4ccccd15157423 */ /* 0x000fe20000000012 */
[----:B------:R-:W-:Y:S01]  /*0760*/  FFMA R3, R15, R0, R28 ;  /* 0x000000000f037223 */ /* 0x000fe2000000001c */
[----:B------:R-:W-:-:S04]  /*0770*/  FADD R2, R2, -R19 ;  /* 0x8000001302027221 */ /* 0x000fc80000000000 */
[----:B------:R-:W-:-:S04]  /*0780*/  FFMA R3, R16, R2, R3 ;  /* 0x0000000210037223 */ /* 0x000fc80000000003 */
[----:B------:R-:W0:Y:S01]  /*0790*/  FCHK P0, R3, 5 ;  /* 0x40a0000003007902 */ /* 0x000e220000000000 */
[----:B------:R-:W-:-:S04]  /*07a0*/  FFMA R0, R21, R3, RZ ;  /* 0x0000000315007223 */ /* 0x000fc800000000ff */
[----:B------:R-:W-:-:S04]  /*07b0*/  FFMA R19, R0, -5, R3 ;  /* 0xc0a0000000137823 */ /* 0x000fc80000000003 */
[----:B------:R-:W-:Y:S01]  /*07c0*/  FFMA R21, R21, R19, R0 ;  /* 0x0000001315157223 */ /* 0x000fe20000000000 */
[----:B0-----:R-:W-:Y:S06]  /*07d0*/  @!P0 BRA `(.L_x_34) ;  /* 0x00000000000c8947 */ /* 0x001fec0003800000 */
[----:B------:R-:W-:-:S07]  /*07e0*/  MOV R2, 0x800 ;  /* 0x0000080000027802 */ /* 0x000fce0000000f00 */
[----:B------:R-:W-:Y:S05]  /*07f0*/  CALL.REL.NOINC `($__internal_3_$__cuda_sm3x_div_rn_noftz_f32_slowpath) ;  /* 0x0000001c00987944 */ /* 0x000fea0003c00000 */
[----:B------:R-:W-:-:S07]  /*0800*/  MOV R21, R0 ;  /* 0x0000000000157202 */ /* 0x000fce0000000f00 */
.L_x_34:
[----:B------:R-:W-:Y:S05]  /*0810*/  BSYNC.RECONVERGENT B0 ;  /* 0x0000000000007941 */ /* 0x000fea0003800200 */
.L_x_33:
[----:B------:R-:W0:Y:S08]  /*0820*/  LDC.64 R2, c[0x0][0x3c0] ;  /* 0x0000f000ff027b82 */ /* 0x000e300000000a00 */
[----:B------:R-:W1:Y:S01]  /*0830*/  LDC R23, c[0x0][0x384] ;  /* 0x0000e100ff177b82 */ /* 0x000e620000000800 */
[----:B0-----:R-:W-:-:S04]  /*0840*/  IMAD.WIDE R18, R4, 0x4, R2 ;  /* 0x0000000404127825 */ /* 0x001fc800078e0202 */
[----:B------:R-:W-:-:S04]  /*0850*/  IMAD.WIDE R30, R9, 0x4, R2 ;  /* 0x00000004091e7825 */ /* 0x000fc800078e0202 */
[----:B-1----:R-:W-:Y:S02]  /*0860*/  IMAD.WIDE R32, R23, 0x4, R18 ;  /* 0x0000000417207825 */ /* 0x002fe400078e0212 */
[----:B------:R-:W2:Y:S02]  /*0870*/  LDG.E R30, desc[UR4][R30.64] ;  /* 0x000000041e1e7981 */ /* 0x000ea4000c1e1900 */
[----:B------:R-:W-:-:S04]  /*0880*/  IMAD.WIDE R34, R7, 0x4, R2 ;  /* 0x0000000407227825 */ /* 0x000fc800078e0202 */
[C---:B------:R-:W-:Y:S01]  /*0890*/  IMAD.WIDE R28, R23.reuse, 0x4, R32 ;  /* 0x00000004171c7825 */ /* 0x040fe200078e0220 */
[----:B------:R0:W3:Y:S03]  /*08a0*/  LDG.E R0, desc[UR4][R34.64] ;  /* 0x0000000422007981 */ /* 0x0000e6000c1e1900 */
[----:B------:R-:W-:Y:S01]  /*08b0*/  IMAD.WIDE R26, R6, 0x4, R2 ;  /* 0x00000004061a7825 */ /* 0x000fe200078e0202 */
[----:B------:R-:W3:Y:S03]  /*08c0*/  LDG.E R31, desc[UR4][R32.64] ;  /* 0x00000004201f7981 */ /* 0x000ee6000c1e1900 */
[----:B------:R-:W-:Y:S02]  /*08d0*/  IMAD.WIDE R36, R23, 0x4, R28 ;  /* 0x0000000417247825 */ /* 0x000fe400078e021c */
[----:B------:R-:W4:Y:S02]  /*08e0*/  LDG.E R27, desc[UR4][R26.64] ;  /* 0x000000041a1b7981 */ /* 0x000f24000c1e1900 */
[----:B0-----:R-:W-:-:S02]  /*08f0*/  IMAD.WIDE R34, R10, 0x4, R2 ;  /* 0x000000040a227825 */ /* 0x001fc400078e0202 */
[----:B------:R0:W5:Y:S01]  /*0900*/  LDG.E R24, desc[UR4][R36.64] ;  /* 0x0000000424187981 */ /* 0x000162000c1e1900 */
[----:B------:R-:W-:-:S03]  /*0910*/  IADD3 R25, PT, PT, R25, -R23, R22 ;  /* 0x8000001719197210 */ /* 0x000fc60007ffe016 */
[----:B------:R1:W2:Y:S04]  /*0920*/  LDG.E R33, desc[UR4][R28.64] ;  /* 0x000000041c217981 */ /* 0x0002a8000c1e1900 */
[----:B------:R-:W4:Y:S01]  /*0930*/  LDG.E R26, desc[UR4][R18.64] ;  /* 0x00000004121a7981 */ /* 0x000f22000c1e1900 */
[----:B0-----:R-:W-:-:S03]  /*0940*/  IMAD.WIDE R36, R23, 0x4, R36 ;  /* 0x0000000417247825 */ /* 0x001fc600078e0224 */
[----:B------:R-:W5:Y:S01]  /*0950*/  LDG.E R35, desc[UR4][R34.64] ;  /* 0x0000000422237981 */ /* 0x000f62000c1e1900 */
[----:B-1----:R-:W-:-:S03]  /*0960*/  IMAD.WIDE R28, R12, 0x4, R2 ;  /* 0x000000040c1c7825 */ /* 0x002fc600078e0202 */
[----:B------:R-:W5:Y:S01]  /*0970*/  LDG.E R32, desc[UR4][R36.64] ;  /* 0x0000000424207981 */ /* 0x000f62000c1e1900 */
[----:B------:R-:W-:-:S03]  /*0980*/  IMAD.WIDE R22, R23, 0x4, R36 ;  /* 0x0000000417167825 */ /* 0x000fc600078e0224 */
[----:B------:R-:W5:Y:S01]  /*0990*/  LDG.E R29, desc[UR4][R28.64] ;  /* 0x000000041c1d7981 */ /* 0x000f62000c1e1900 */
[----:B------:R-:W-:-:S03]  /*09a0*/  IMAD.WIDE R2, R25, 0x4, R2 ;  /* 0x0000000419027825 */ /* 0x000fc600078e0202 */
[----:B------:R-:W5:Y:S04]  /*09b0*/  LDG.E R23, desc[UR4][R22.64] ;  /* 0x0000000416177981 */ /* 0x000f68000c1e1900 */
[----:B------:R-:W5:Y:S01]  /*09c0*/  LDG.E R2, desc[UR4][R2.64] ;  /* 0x0000000402027981 */ /* 0x000f62000c1e1900 */
[----:B------:R-:W-:Y:S01]  /*09d0*/  BSSY.RECONVERGENT B0, `(.L_x_35) ;  /* 0x0000018000007945 */ /* 0x000fe20003800200 */
[----:B---3--:R-:W-:-:S04]  /*09e0*/  FADD R31, R31, -R0 ;  /* 0x800000001f1f7221 */ /* 0x008fc80000000000 */
[----:B------:R-:W-:Y:S01]  /*09f0*/  FMUL R31, R8, R31 ;  /* 0x0000001f081f7220 */ /* 0x000fe20000400000 */
[----:B--2---:R-:W-:Y:S01]  /*0a00*/  FADD R30, R33, -R30 ;  /* 0x8000001e211e7221 */ /* 0x004fe20000000000 */
[----:B----4-:R-:W-:-:S04]  /*0a10*/  FADD R0, R26, -R27 ;  /* 0x8000001b1a007221 */ /* 0x010fc80000000000 */
[----:B------:R-:W-:Y:S01]  /*0a20*/  FFMA R0, R11, R0, R31 ;  /* 0x000000000b007223 */ /* 0x000fe2000000001f */
[----:B-----5:R-:W-:-:S03]  /*0a30*/  FADD R24, R24, -R35 ;  /* 0x8000002318187221 */ /* 0x020fc60000000000 */
[----:B------:R-:W-:Y:S01]  /*0a40*/  FFMA R27, R13, R30, R0 ;  /* 0x0000001e0d1b7223 */ /* 0x000fe20000000000 */
[----:B------:R-:W-:-:S03]  /*0a50*/  HFMA2 R0, -RZ, RZ, 1.57421875, -19.203125 ;  /* 0x3e4ccccdff007431 */ /* 0x000fc600000001ff */
[----:B------:R-:W-:Y:S01]  /*0a60*/  FFMA R24, R14, R24, R27 ;  /* 0x000000180e187223 */ /* 0x000fe2000000001b */
[----:B------:R-:W-:-:S04]  /*0a70*/  FADD R29, R32, -R29 ;  /* 0x8000001d201d7221 */ /* 0x000fc80000000000 */
[----:B------:R-:W-:Y:S01]  /*0a80*/  FFMA R29, R15, R29, R24 ;  /* 0x0000001d0f1d7223 */ /* 0x000fe20000000018 */
[----:B------:R-:W-:-:S04]  /*0a90*/  FADD R2, R23, -R2 ;  /* 0x8000000217027221 */ /* 0x000fc80000000000 */
[----:B------:R-:W-:Y:S01]  /*0aa0*/  FFMA R3, R16, R2, R29 ;  /* 0x0000000210037223 */ /* 0x000fe2000000001d */
[----:B------:R-:W-:-:S03]  /*0ab0*/  FFMA R23, R0, -R17, 1 ;  /* 0x3f80000000177423 */ /* 0x000fc60000000811 */
[----:B------:R-:W0:Y:S01]  /*0ac0*/  FCHK P0, R3, 5 ;  /* 0x40a0000003007902 */ /* 0x000e220000000000 */
        /* <DEDUP_REMOVED lines=8> */
.L_x_36:
[----:B------:R-:W-:Y:S05]  /*0b50*/  BSYNC.RECONVERGENT B0 ;  /* 0x0000000000007941 */ /* 0x000fea0003800200 */
.L_x_35:
        /* <DEDUP_REMOVED lines=10> */
[----:B------:R0:W5:Y:S01]  /*0c00*/  LDG.E R27, desc[UR4][R18.64+-0x18] ;  /* 0xffffe804121b7981 */ /* 0x000162000c1e1900 */
[----:B------:R-:W-:Y:S01]  /*0c10*/  BSSY.RECONVERGENT B0, `(.L_x_37) ;  /* 0x0000018000007945 */ /* 0x000fe20003800200 */
[----:B--2---:R-:W-:Y:S01]  /*0c20*/  FADD R31, R28, -R31 ;  /* 0x8000001f1c1f7221 */ /* 0x004fe20000000000 */
[----:B---3--:R-:W-:-:S03]  /*0c30*/  FADD R26, R26, -R29 ;  /* 0x8000001d1a1a7221 */ /* 0x008fc60000000000 */
[----:B------:R-:W-:-:S04]  /*0c40*/  FMUL R28, R8, R31 ;  /* 0x0000001f081c7220 */ /* 0x000fc80000400000 */
[----:B------:R-:W-:Y:S01]  /*0c50*/  FFMA R26, R11, R26, R28 ;  /* 0x0000001a0b1a7223 */ /* 0x000fe2000000001c */
[----:B----4-:R-:W-:-:S04]  /*0c60*/  FADD R30, R30, -R33 ;  /* 0x800000211e1e7221 */ /* 0x010fc80000000000 */
[----:B------:R-:W-:Y:S01]  /*0c70*/  FFMA R29, R13, R30, R26 ;  /* 0x0000001e0d1d7223 */ /* 0x000fe2000000001a */
[----:B------:R-:W-:Y:S02]  /*0c80*/  HFMA2 R26, -RZ, RZ, 1.57421875, -19.203125 ;  /* 0x3e4ccccdff1a7431 */ /* 0x000fe400000001ff */
[----:B-----5:R-:W-:-:S04]  /*0c90*/  FADD R23, R23, -R24 ;  /* 0x8000001817177221 */ /* 0x020fc80000000000 */
[----:B------:R-:W-:Y:S01]  /*0ca0*/  FFMA R24, R14, R23, R29 ;  /* 0x000000170e187223 */ /* 0x000fe2000000001d */
[----:B0-----:R-:W-:Y:S01]  /*0cb0*/  FFMA R19, R26, -R17, 1 ;  /* 0x3f8000001a137423 */ /* 0x001fe20000000811 */
        /* <DEDUP_REMOVED lines=13> */
.L_x_38:
[----:B------:R-:W-:Y:S05]  /*0d90*/  BSYNC.RECONVERGENT B0 ;  /* 0x0000000000007941 */ /* 0x000fea0003800200 */
.L_x_37:
[----:B------:R-:W0:Y:S02]  /*0da0*/  LDC.64 R2, c[0x0][0x3d8] ;  /* 0x0000f600ff027b82 */ /* 0x000e240000000a00 */
[----:B0-----:R-:W-:-:S05]  /*0db0*/  IMAD.WIDE R2, R4, 0x4, R2 ;  /* 0x0000000404027825 */ /* 0x001fca00078e0202 */
        /* <DEDUP_REMOVED lines=13> */
[----:B--2---:R-:W-:-:S04]  /*0e90*/  FADD R33, R28, -R33 ;  /* 0x800000211c217221 */ /* 0x004fc80000000000 */
[----:B------:R-:W-:Y:S01]  /*0ea0*/  FMUL R28, R8, R33 ;  /* 0x00000021081c7220 */ /* 0x000fe20000400000 */
[----:B---3--:R-:W-:-:S04]  /*0eb0*/  FADD R26, R26, -R31 ;  /* 0x8000001f1a1a7221 */ /* 0x008fc80000000000 */
[----:B------:R-:W-:Y:S01]  /*0ec0*/  FFMA R26, R11, R26, R28 ;  /* 0x0000001a0b1a7223 */ /* 0x000fe2000000001c */
[----:B----4-:R-:W-:-:S04]  /*0ed0*/  FADD R30, R30, -R35 ;  /* 0x800000231e1e7221 */ /* 0x010fc80000000000 */
[----:B------:R-:W-:Y:S01]  /*0ee0*/  FFMA R31, R13, R30, R26 ;  /* 0x0000001e0d1f7223 */ /* 0x000fe2000000001a */
[----:B------:R-:W-:Y:S02]  /*0ef0*/  HFMA2 R26, -RZ, RZ, 1.57421875, -19.203125 ;  /* 0x3e4ccccdff1a7431 */ /* 0x000fe400000001ff */
[----:B-----5:R-:W-:-:S04]  /*0f00*/  FADD R24, R27, -R24 ;  /* 0x800000181b187221 */ /* 0x020fc80000000000 */
[----:B------:R-:W-:Y:S01]  /*0f10*/  FFMA R24, R14, R24, R31 ;  /* 0x000000180e187223 */ /* 0x000fe2000000001f */
[----:B------:R-:W-:Y:S01]  /*0f20*/  FADD R0, R23, -R0 ;  /* 0x8000000017007221 */ /* 0x000fe20000000000 */
[----:B------:R-:W-:-:S03]  /*0f30*/  FFMA R23, R26, -R17, 1 ;  /* 0x3f8000001a177423 */ /* 0x000fc60000000811 */
[----:B0-----:R-:W-:Y:S01]  /*0f40*/  FFMA R3, R15, R0, R24 ;  /* 0x000000000f037223 */ /* 0x001fe20000000018 */
[----:B------:R-:W-:-:S04]  /*0f50*/  FADD R18, R18, -R29 ;  /* 0x8000001d12127221 */ /* 0x000fc80000000000 */
[----:B------:R-:W-:Y:S01]  /*0f60*/  FFMA R3, R16, R18, R3 ;  /* 0x0000001210037223 */ /* 0x000fe20000000003 */
[----:B------:R-:W-:-:S03]  /*0f70*/  FFMA R18, R23, R26, 0.20000000298023223877 ;  /* 0x3e4ccccd17127423 */ /* 0x000fc6000000001a */
        /* <DEDUP_REMOVED lines=8> */
.L_x_40:
[----:B------:R-:W-:Y:S05]  /*1000*/  BSYNC.RECONVERGENT B0 ;  /* 0x0000000000007941 */ /* 0x000fea0003800200 */
.L_x_39:
[----:B------:R-:W0:Y:S08]  /*1010*/  LDC.64 R2, c[0x0][0x3c8] ;  /* 0x0000f200ff027b82 */ /* 0x000e300000000a00 */
[----:B------:R-:W1:Y:S01]  /*1020*/  LDC R23, c[0x0][0x384] ;  /* 0x0000e100ff177b82 */ /* 0x000e620000000800 */
[----:B0-----:R-:W-:-:S04]  /*1030*/  IMAD.WIDE R36, R4, 0x4, R2 ;  /* 0x0000000404247825 */ /* 0x001fc800078e0202 */
[----:B------:R-:W-:Y:S01]  /*1040*/  IMAD.WIDE R26, R7, 0x4, R2 ;  /* 0x00000004071a7825 */ /* 0x000fe200078e0202 */
[----:B------:R-:W2:Y:S03]  /*1050*/  LDG.E R32, desc[UR4][R36.64] ;  /* 0x0000000424207981 */ /* 0x000ea6000c1e1900 */
[----:B-1----:R-:W-:Y:S01]  /*1060*/  IMAD.WIDE R34, R23, 0x4, R36 ;  /* 0x0000000417227825 */ /* 0x002fe200078e0224 */
[----:B------:R0:W3:Y:S03]  /*1070*/  LDG.E R0, desc[UR4][R26.64] ;  /* 0x000000041a007981 */ /* 0x0000e6000c1e1900 */
[--C-:B------:R-:W-:Y:S01]  /*1080*/  IMAD.WIDE R30, R6, 0x4, R2.reuse ;  /* 0x00000004061e7825 */ /* 0x100fe200078e0202 */
[----:B------:R1:W3:Y:S03]  /*1090*/  LDG.E R33, desc[UR4][R34.64] ;  /* 0x0000000422217981 */ /* 0x0002e6000c1e1900 */
[----:B------:R-:W-:-:S02]  /*10a0*/  IMAD.WIDE R28, R9, 0x4, R2 ;  /* 0x00000004091c7825 */ /* 0x000fc400078e0202 */
[----:B------:R-:W2:Y:S02]  /*10b0*/  LDG.E R31, desc[UR4][R30.64] ;  /* 0x000000041e1f7981 */ /* 0x000ea4000c1e1900 */
[----:B0-----:R-:W-:Y:S02]  /*10c0*/  IMAD.WIDE R26, R23, 0x4, R34 ;  /* 0x00000004171a7825 */ /* 0x001fe400078e0222 */
[----:B------:R-:W4:Y:S02]  /*10d0*/  LDG.E R29, desc[UR4][R28.64] ;  /* 0x000000041c1d7981 */ /* 0x000f24000c1e1900 */
[--C-:B-1----:R-:W-:Y:S02]  /*10e0*/  IMAD.WIDE R34, R10, 0x4, R2.reuse ;  /* 0x000000040a227825 */ /* 0x102fe400078e0202 */
[----:B------:R0:W4:Y:S02]  /*10f0*/  LDG.E R30, desc[UR4][R26.64] ;  /* 0x000000041a1e7981 */ /* 0x000124000c1e1900 */
[----:B------:R-:W-:-:S02]  /*1100*/  IMAD.WIDE R24, R25, 0x4, R2 ;  /* 0x0000000419187825 */ /* 0x000fc400078e0202 */
[----:B------:R1:W5:Y:S02]  /*1110*/  LDG.E R28, desc[UR4][R34.64] ;  /* 0x00000004221c7981 */ /* 0x000364000c1e1900 */
[C---:B0-----:R-:W-:Y:S02]  /*1120*/  IMAD.WIDE R26, R23.reuse, 0x4, R26 ;  /* 0x00000004171a7825 */ /* 0x041fe400078e021a */
[----:B------:R-:W5:Y:S02]  /*1130*/  LDG.E R24, desc[UR4][R24.64] ;  /* 0x0000000418187981 */ /* 0x000f64000c1e1900 */
[----:B------:R-:W-:Y:S02]  /*1140*/  IMAD.WIDE R2, R12, 0x4, R2 ;  /* 0x000000040c027825 */ /* 0x000fe400078e0202 */
[----:B------:R-:W5:Y:S02]  /*1150*/  LDG.E R37, desc[UR4][R26.64] ;  /* 0x000000041a257981 */ /* 0x000f64000c1e1900 */
[----:B-1----:R-:W-:-:S02]  /*1160*/  IMAD.WIDE R34, R23, 0x4, R26 ;  /* 0x0000000417227825 */ /* 0x002fc400078e021a */
[----:B------:R0:W5:Y:S02]  /*1170*/  LDG.E R36, desc[UR4][R2.64] ;  /* 0x0000000402247981 */ /* 0x000164000c1e1900 */
[----:B0-----:R-:W-:Y:S02]  /*1180*/  IMAD.WIDE R2, R23, 0x4, R34 ;  /* 0x0000000417027825 */ /* 0x001fe400078e0222 */
[----:B------:R-:W5:Y:S04]  /*1190*/  LDG.E R23, desc[UR4][R34.64] ;  /* 0x0000000422177981 */ /* 0x000f68000c1e1900 */
[----:B------:R-:W5:Y:S01]  /*11a0*/  LDG.E R3, desc[UR4][R2.64] ;  /* 0x0000000402037981 */ /* 0x000f62000c1e1900 */
[----:B------:R-:W-:Y:S01]  /*11b0*/  BSSY.RECONVERGENT B0, `(.L_x_41) ;  /* 0x0000018000007945 */ /* 0x000fe20003800200 */
[----:B---3--:R-:W-:-:S04]  /*11c0*/  FADD R33, R33, -R0 ;  /* 0x8000000021217221 */ /* 0x008fc80000000000 */
[----:B------:R-:W-:Y:S01]  /*11d0*/  FMUL R0, R8, R33 ;  /* 0x0000002108007220 */ /* 0x000fe20000400000 */
[----:B--2---:R-:W-:-:S04]  /*11e0*/  FADD R32, R32, -R31 ;  /* 0x8000001f20207221 */ /* 0x004fc80000000000 */
[----:B------:R-:W-:Y:S01]  /*11f0*/  FFMA R0, R11, R32, R0 ;  /* 0x000000200b007223 */ /* 0x000fe20000000000 */
[----:B----4-:R-:W-:-:S04]  /*1200*/  FADD R29, R30, -R29 ;  /* 0x8000001d1e1d7221 */ /* 0x010fc80000000000 */
[----:B------:R-:W-:Y:S01]  /*1210*/  FFMA R29, R13, R29, R0 ;  /* 0x0000001d0d1d7223 */ /* 0x000fe20000000000 */
[----:B------:R-:W-:Y:S02]  /*1220*/  HFMA2 R0, -RZ, RZ, 1.57421875, -19.203125 ;  /* 0x3e4ccccdff007431 */ /* 0x000fe400000001ff */
[----:B-----5:R-:W-:-:S04]  /*1230*/  FADD R28, R37, -R28 ;  /* 0x8000001c251c7221 */ /* 0x020fc80000000000 */
[----:B------:R-:W-:Y:S01]  /*1240*/  FFMA R28, R14, R28, R29 ;  /* 0x0000001c0e1c7223 */ /* 0x000fe2000000001d */
[----:B------:R-:W-:Y:S01]  /*1250*/  FADD R23, R23, -R36 ;  /* 0x8000002417177221 */ /* 0x000fe20000000000 */
[----:B------:R-:W-:-:S03]  /*1260*/  FADD R3, R3, -R24 ;  /* 0x8000001803037221 */ /* 0x000fc60000000000 */
[----:B------:R-:W-:-:S04]  /*1270*/  FFMA R23, R15, R23, R28 ;  /* 0x000000170f177223 */ /* 0x000fc8000000001c */
        /* <DEDUP_REMOVED lines=11> */
.L_x_42:
[----:B------:R-:W-:Y:S05]  /*1330*/  BSYNC.RECONVERGENT B0 ;  /* 0x0000000000007941 */ /* 0x000fea0003800200 */
.L_x_41:
        /* <DEDUP_REMOVED lines=27> */
[----:B------:R-:W-:Y:S01]  /*14f0*/  FFMA R26, R27, R26, 0.20000000298023223877 ;  /* 0x3e4ccccd1b1a7423 */ /* 0x000fe2000000001a */
        /* <DEDUP_REMOVED lines=10> */
.L_x_44:
[----:B------:R-:W-:Y:S05]  /*15a0*/  BSYNC.RECONVERGENT B0 ;  /* 0x0000000000007941 */ /* 0x000fea0003800200 */
.L_x_43:
[----:B------:R-:W0:Y:S08]  /*15b0*/  LDC.64 R2, c[0x0][0x3d0] ;  /* 0x0000f400ff027b82 */ /* 0x000e300000000a00 */
[----:B------:R-:W1:Y:S01]  /*15c0*/  LDC R23, c[0x0][0x384] ;  /* 0x0000e100ff177b82 */ /* 0x000e620000000800 */
[----:B0-----:R-:W-:-:S04]  /*15d0*/  IMAD.WIDE R28, R5, 0x4, R2 ;  /* 0x00000004051c7825 */ /* 0x001fc800078e0202 */
[----:B------:R-:W-:-:S04]  /*15e0*/  IMAD.WIDE R36, R6, 0x4, R2 ;  /* 0x0000000406247825 */ /* 0x000fc800078e0202 */
[C---:B-1----:R-:W-:Y:S01]  /*15f0*/  IMAD.WIDE R34, R23.reuse, 0x4, R28 ;  /* 0x0000000417227825 */ /* 0x042fe200078e021c */
[----:B------:R0:W2:Y:S03]  /*1600*/  LDG.E R0, desc[UR4][R36.64] ;  /* 0x0000000424007981 */ /* 0x0000a6000c1e1900 */
[----:B------:R-:W-:Y:S01]  /*1610*/  IMAD.WIDE R32, R4, 0x4, R2 ;  /* 0x0000000404207825 */ /* 0x000fe200078e0202 */
[----:B------:R1:W2:Y:S03]  /*1620*/  LDG.E R5, desc[UR4][R34.64] ;  /* 0x0000000422057981 */ /* 0x0002a6000c1e1900 */
[----:B------:R-:W-:Y:S01]  /*1630*/  IMAD.WIDE R30, R23, 0x4, R34 ;  /* 0x00000004171e7825 */ /* 0x000fe200078e0222 */
[----:B------:R-:W3:Y:S03]  /*1640*/  LDG.E R28, desc[UR4][R28.64] ;  /* 0x000000041c1c7981 */ /* 0x000ee6000c1e1900 */
[----:B------:R-:W-:Y:S01]  /*1650*/  IMAD.WIDE R6, R7, 0x4, R2 ;  /* 0x0000000407067825 */ /* 0x000fe200078e0202 */
[----:B------:R-:W3:Y:S03]  /*1660*/  LDG.E R33, desc[UR4][R32.64] ;  /* 0x0000000420217981 */ /* 0x000ee6000c1e1900 */
[----:B0-----:R-:W-:Y:S01]  /*1670*/  IMAD.WIDE R36, R23, 0x4, R30 ;  /* 0x0000000417247825 */ /* 0x001fe200078e021e */
[----:B------:R0:W4:Y:S03]  /*1680*/  LDG.E R24, desc[UR4][R6.64] ;  /* 0x0000000406187981 */ /* 0x000126000c1e1900 */
[--C-:B-1----:R-:W-:Y:S01]  /*1690*/  IMAD.WIDE R34, R10, 0x4, R2.reuse ;  /* 0x000000040a227825 */ /* 0x102fe200078e0202 */
[----:B------:R-:W4:Y:S03]  /*16a0*/  LDG.E R31, desc[UR4][R30.64] ;  /* 0x000000041e1f7981 */ /* 0x000f26000c1e1900 */
[----:B0-----:R-:W-:-:S02]  /*16b0*/  IMAD.WIDE R6, R9, 0x4, R2 ;  /* 0x0000000409067825 */ /* 0x001fc400078e0202 */
[----:B------:R0:W5:Y:S02]  /*16c0*/  LDG.E R9, desc[UR4][R36.64] ;  /* 0x0000000424097981 */ /* 0x000164000c1e1900 */
[----:B------:R-:W-:Y:S02]  /*16d0*/  IMAD.WIDE R2, R12, 0x4, R2 ;  /* 0x000000040c027825 */ /* 0x000fe400078e0202 */
[----:B------:R-:W5:Y:S04]  /*16e0*/  LDG.E R10, desc[UR4][R6.64] ;  /* 0x00000004060a7981 */ /* 0x000f68000c1e1900 */
[----:B------:R1:W5:Y:S01]  /*16f0*/  LDG.E R12, desc[UR4][R34.64] ;  /* 0x00000004220c7981 */ /* 0x000362000c1e1900 */
[----:B0-----:R-:W-:-:S03]  /*1700*/  IMAD.WIDE R36, R23, 0x4, R36 ;  /* 0x0000000417247825 */ /* 0x001fc600078e0224 */
[----:B------:R-:W5:Y:S01]  /*1710*/  LDG.E R2, desc[UR4][R2.64] ;  /* 0x0000000402027981 */ /* 0x000f62000c1e1900 */
[----:B-1----:R-:W-:-:S03]  /*1720*/  IMAD.WIDE R34, R23, 0x4, R36 ;  /* 0x0000000417227825 */ /* 0x002fc600078e0224 */
[----:B------:R-:W5:Y:S04]  /*1730*/  LDG.E R23, desc[UR4][R36.64] ;  /* 0x0000000424177981 */ /* 0x000f68000c1e1900 */
[----:B------:R-:W5:Y:S01]  /*1740*/  LDG.E R27, desc[UR4][R34.64] ;  /* 0x00000004221b7981 */ /* 0x000f62000c1e1900 */
        /* <DEDUP_REMOVED lines=23> */
.L_x_46:
[----:B------:R-:W-:Y:S05]  /*18c0*/  BSYNC.RECONVERGENT B0 ;  /* 0x0000000000007941 */ /* 0x000fea0003800200 */
.L_x_45:
[----:B------:R-:W0:Y:S08]  /*18d0*/  LDC.64 R28, c[0x0][0x438] ;  /* 0x00010e00ff1c7b82 */ /* 0x000e300000000a00 */
[----:B------:R-:W1:Y:S01]  /*18e0*/  LDC.64 R32, c[0x0][0x3e8] ;  /* 0x0000fa00ff207b82 */ /* 0x000e620000000a00 */
[----:B------:R-:W-:Y:S01]  /*18f0*/  UMOV UR6, 0xd2f1a9fc ;  /* 0xd2f1a9fc00067882 */ /* 0x000fe20000000000 */
[----:B------:R-:W-:-:S06]  /*1900*/  UMOV UR7, 0x3f40624d ;  /* 0x3f40624d00077882 */ /* 0x000fcc0000000000 */
[----:B------:R-:W2:Y:S01]  /*1910*/  LDC.64 R10, c[0x0][0x440] ;  /* 0x00011000ff0a7b82 */ /* 0x000ea20000000a00 */
[----:B0-----:R-:W-:-:S07]  /*1920*/  IMAD.WIDE R28, R4, 0x4, R28 ;  /* 0x00000004041c7825 */ /* 0x001fce00078e021c */
[----:B------:R-:W0:Y:S01]  /*1930*/  LDC.64 R34, c[0x0][0x3f0] ;  /* 0x0000fc00ff227b82 */ /* 0x000e220000000a00 */
[----:B------:R-:W3:Y:S01]  /*1940*/  LDG.E R5, desc[UR4][R28.64] ;  /* 0x000000041c057981 */ /* 0x000ee2000c1e1900 */
[----:B-1----:R-:W-:-:S06]  /*1950*/  IMAD.WIDE R32, R4, 0x4, R32 ;  /* 0x0000000404207825 */ /* 0x002fcc00078e0220 */
[----:B------:R-:W1:Y:S01]  /*1960*/  LDC.64 R16, c[0x0][0x448] ;  /* 0x00011200ff107b82 */ /* 0x000e620000000a00 */
[----:B------:R-:W4:Y:S01]  /*1970*/  LDG.E R6, desc[UR4][R32.64] ;  /* 0x0000000420067981 */ /* 0x000f22000c1e1900 */
[----:B--2---:R-:W-:-:S06]  /*1980*/  IMAD.WIDE R10, R4, 0x4, R10 ;  /* 0x00000004040a7825 */ /* 0x004fcc00078e020a */
[----:B------:R-:W2:Y:S01]  /*1990*/  LDC.64 R30, c[0x0][0x458] ;  /* 0x00011600ff1e7b82 */ /* 0x000ea20000000a00 */
[----:B0-----:R-:W-:-:S07]  /*19a0*/  IMAD.WIDE R34, R4, 0x4, R34 ;  /* 0x0000000404227825 */ /* 0x001fce00078e0222 */
[----:B------:R-:W0:Y:S01]  /*19b0*/  LDC.64 R36, c[0x0][0x460] ;  /* 0x00011800ff247b82 */ /* 0x000e220000000a00 */
[----:B---3--:R-:W-:Y:S01]  /*19c0*/  F2F.F64.F32 R2, R5 ;  /* 0x0000000500027310 */ /* 0x008fe20000201800 */
[----:B----4-:R-:W-:-:S04]  /*19d0*/  FMUL R7, R5, R6 ;  /* 0x0000000605077220 */ /* 0x010fc80000400000 */
[----:B------:R-:W-:-:S04]  /*19e0*/  FFMA R8, R6, R26, -R7 ;  /* 0x0000001a06087223 */ /* 0x000fc80000000807 */
[----:B------:R-:W3:Y:S02]  /*19f0*/  F2F.F64.F32 R6, R8 ;  /* 0x0000000800067310 */ /* 0x000ee40000201800 */
[----:B---3--:R-:W-:-:S10]  /*1a00*/  DFMA R6, R6, UR6, R2 ;  /* 0x0000000606067c2b */ /* 0x008fd40008000002 */
[----:B------:R-:W3:Y:S02]  /*1a10*/  F2F.F32.F64 R7, R6 ;  /* 0x0000000600077310 */ /* 0x000ee40000301000 */
[----:B---3--:R3:W-:Y:S04]  /*1a20*/  STG.E desc[UR4][R28.64], R7 ;  /* 0x000000071c007986 */ /* 0x0087e8000c101904 */
[----:B------:R-:W4:Y:S04]  /*1a30*/  LDG.E R5, desc[UR4][R10.64] ;  /* 0x000000040a057981 */ /* 0x000f28000c1e1900 */
[----:B------:R-:W4:Y:S01]  /*1a40*/  LDG.E R9, desc[UR4][R34.64] ;  /* 0x0000000422097981 */ /* 0x000f22000c1e1900 */
[----:B-1----:R-:W-:-:S04]  /*1a50*/  IMAD.WIDE R16, R4, 0x4, R16 ;  /* 0x0000000404107825 */ /* 0x002fc800078e0210 */
[----:B----4-:R-:W-:-:S04]  /*1a60*/  FMUL R8, R5, R9 ;  /* 0x0000000905087220 */ /* 0x010fc80000400000 */
[----:B------:R-:W-:Y:S01]  /*1a70*/  FFMA R12, R9, R0, -R8 ;  /* 0x00000000090c7223 */ /* 0x000fe20000000808 */
[----:B------:R-:W-:Y:S08]  /*1a80*/  F2F.F64.F32 R2, R5 ;  /* 0x0000000500027310 */ /* 0x000ff00000201800 */
[----:B------:R-:W1:Y:S02]  /*1a90*/  F2F.F64.F32 R8, R12 ;  /* 0x0000000c00087310 */ /* 0x000e640000201800 */
[----:B-1----:R-:W-:-:S10]  /*1aa0*/  DFMA R8, R8, UR6, R2 ;  /* 0x0000000608087c2b */ /* 0x002fd40008000002 */
[----:B------:R-:W1:Y:S02]  /*1ab0*/  F2F.F32.F64 R9, R8 ;  /* 0x0000000800097310 */ /* 0x000e640000301000 */
[----:B-1----:R1:W-:Y:S04]  /*1ac0*/  STG.E desc[UR4][R10.64], R9 ;  /* 0x000000090a007986 */ /* 0x0023e8000c101904 */
[----:B------:R-:W4:Y:S04]  /*1ad0*/  LDG.E R14, desc[UR4][R16.64] ;  /* 0x00000004100e7981 */ /* 0x000f28000c1e1900 */
[----:B------:R-:W4:Y:S02]  /*1ae0*/  LDG.E R6, desc[UR4][R34.64] ;  /* 0x0000000422067981 */ /* 0x000f24000c1e1900 */
[----:B----4-:R-:W-:-:S04]  /*1af0*/  FMUL R5, R14, R6 ;  /* 0x000000060e057220 */ /* 0x010fc80000400000 */
[----:B------:R-:W-:Y:S01]  /*1b00*/  FFMA R5, R6, R25, -R5 ;  /* 0x0000001906057223 */ /* 0x000fe20000000805 */
[----:B------:R-:W-:Y:S01]  /*1b10*/  F2F.F64.F32 R2, R14 ;  /* 0x0000000e00027310 */ /* 0x000fe20000201800 */
[----:B---3--:R-:W3:Y:S07]  /*1b20*/  LDC.64 R6, c[0x0][0x450] ;  /* 0x00011400ff067b82 */ /* 0x008eee0000000a00 */
[----:B------:R-:W4:Y:S02]  /*1b30*/  F2F.F64.F32 R12, R5 ;  /* 0x00000005000c7310 */ /* 0x000f240000201800 */
[----:B----4-:R-:W-:-:S10]  /*1b40*/  DFMA R12, R12, UR6, R2 ;  /* 0x000000060c0c7c2b */ /* 0x010fd40008000002 */
[----:B------:R-:W4:Y:S01]  /*1b50*/  F2F.F32.F64 R13, R12 ;  /* 0x0000000c000d7310 */ /* 0x000f220000301000 */
[C---:B---3--:R-:W-:Y:S01]  /*1b60*/  IMAD.WIDE R2, R4.reuse, 0x4, R6 ;  /* 0x0000000404027825 */ /* 0x048fe200078e0206 */
[----:B----4-:R3:W-:Y:S04]  /*1b70*/  STG.E desc[UR4][R16.64], R13 ;  /* 0x0000000d10007986 */ /* 0x0107e8000c101904 */
[----:B------:R-:W1:Y:S04]  /*1b80*/  LDG.E R23, desc[UR4][R2.64] ;  /* 0x0000000402177981 */ /* 0x000e68000c1e1900 */
[----:B------:R-:W1:Y:S01]  /*1b90*/  LDG.E R8, desc[UR4][R32.64] ;  /* 0x0000000420087981 */ /* 0x000e62000c1e1900 */
[----:B--2---:R-:W-:-:S04]  /*1ba0*/  IMAD.WIDE R30, R4, 0x4, R30 ;  /* 0x00000004041e7825 */ /* 0x004fc800078e021e */
[----:B-1----:R-:W-:-:S04]  /*1bb0*/  FMUL R9, R23, R8 ;  /* 0x0000000817097220 */ /* 0x002fc80000400000 */
[----:B------:R-:W-:Y:S01]  /*1bc0*/  FFMA R24, R8, R18, -R9 ;  /* 0x0000001208187223 */ /* 0x000fe20000000809 */
[----:B------:R-:W-:Y:S08]  /*1bd0*/  F2F.F64.F32 R6, R23 ;  /* 0x0000001700067310 */ /* 0x000ff00000201800 */
[----:B------:R-:W1:Y:S02]  /*1be0*/  F2F.F64.F32 R8, R24 ;  /* 0x0000001800087310 */ /* 0x000e640000201800 */
[----:B-1----:R-:W-:-:S10]  /*1bf0*/  DFMA R14, R8, UR6, R6 ;  /* 0x00000006080e7c2b */ /* 0x002fd40008000006 */
[----:B------:R-:W1:Y:S02]  /*1c00*/  F2F.F32.F64 R15, R14 ;  /* 0x0000000e000f7310 */ /* 0x000e640000301000 */
[----:B-1----:R1:W-:Y:S04]  /*1c10*/  STG.E desc[UR4][R2.64], R15 ;  /* 0x0000000f02007986 */ /* 0x0023e8000c101904 */
[----:B------:R-:W2:Y:S04]  /*1c20*/  LDG.E R5, desc[UR4][R30.64] ;  /* 0x000000041e057981 */ /* 0x000ea8000c1e1900 */
[----:B------:R-:W2:Y:S01]  /*1c30*/  LDG.E R6, desc[UR4][R34.64] ;  /* 0x0000000422067981 */ /* 0x000ea2000c1e1900 */
[----:B0-----:R-:W-:-:S04]  /*1c40*/  IMAD.WIDE R36, R4, 0x4, R36 ;  /* 0x0000000404247825 */ /* 0x001fc800078e0224 */
[----:B--2---:R-:W-:-:S04]  /*1c50*/  FMUL R7, R5, R6 ;  /* 0x0000000605077220 */ /* 0x004fc80000400000 */
[----:B------:R-:W-:Y:S01]  /*1c60*/  FFMA R23, R6, R20, -R7 ;  /* 0x0000001406177223 */ /* 0x000fe20000000807 */
[----:B------:R-:W-:Y:S08]  /*1c70*/  F2F.F64.F32 R8, R5 ;  /* 0x0000000500087310 */ /* 0x000ff00000201800 */
[----:B------:R-:W0:Y:S02]  /*1c80*/  F2F.F64.F32 R6, R23 ;  /* 0x0000001700067310 */ /* 0x000e240000201800 */
[----:B0-----:R-:W-:-:S06]  /*1c90*/  DFMA R6, R6, UR6, R8 ;  /* 0x0000000606067c2b */ /* 0x001fcc0008000008 */
[----:B------:R0:W2:Y:S04]  /*1ca0*/  F2F.F32.F64 R27, R6 ;  /* 0x00000006001b7310 */ /* 0x0000a80000301000 */
[----:B0-----:R-:W0:Y:S01]  /*1cb0*/  LDC.64 R6, c[0x0][0x468] ;  /* 0x00011a00ff067b82 */ /* 0x001e220000000a00 */
[----:B--2---:R-:W-:Y:S04]  /*1cc0*/  STG.E desc[UR4][R30.64], R27 ;  /* 0x0000001b1e007986 */ /* 0x004fe8000c101904 */
[----:B------:R-:W2:Y:S04]  /*1cd0*/  LDG.E R14, desc[UR4][R36.64] ;  /* 0x00000004240e7981 */ /* 0x000ea8000c1e1900 */
[----:B------:R-:W2:Y:S01]  /*1ce0*/  LDG.E R8, desc[UR4][R32.64] ;  /* 0x0000000420087981 */ /* 0x000ea2000c1e1900 */
[----:B0-----:R-:W-:-:S04]  /*1cf0*/  IMAD.WIDE R6, R4, 0x4, R6 ;  /* 0x0000000404067825 */ /* 0x001fc800078e0206 */
[----:B--2---:R-:W-:-:S04]  /*1d00*/  FMUL R5, R14, R8 ;  /* 0x000000080e057220 */ /* 0x004fc80000400000 */
[----:B------:R-:W-:Y:S01]  /*1d10*/  FFMA R5, R8, R21, -R5 ;  /* 0x0000001508057223 */ /* 0x000fe20000000805 */
[----:B---3--:R-:W-:Y:S08]  /*1d20*/  F2F.F64.F32 R12, R14 ;  /* 0x0000000e000c7310 */ /* 0x008ff00000201800 */
[----:B------:R-:W0:Y:S02]  /*1d30*/  F2F.F64.F32 R8, R5 ;  /* 0x0000000500087310 */ /* 0x000e240000201800 */
[----:B0-----:R-:W-:-:S06]  /*1d40*/  DFMA R8, R8, UR6, R12 ;  /* 0x0000000608087c2b */ /* 0x001fcc000800000c */
[----:B------:R0:W2:Y:S04]  /*1d50*/  F2F.F32.F64 R23, R8 ;  /* 0x0000000800177310 */ /* 0x0000a80000301000 */
[----:B0-----:R-:W0:Y:S01]  /*1d60*/  LDC.64 R8, c[0x0][0x470] ;  /* 0x00011c00ff087b82 */ /* 0x001e220000000a00 */
[----:B--2---:R2:W-:Y:S04]  /*1d70*/  STG.E desc[UR4][R36.64], R23 ;  /* 0x0000001724007986 */ /* 0x0045e8000c101904 */
[----:B------:R-:W3:Y:S04]  /*1d80*/  LDG.E R12, desc[UR4][R32.64] ;  /* 0x00000004200c7981 */ /* 0x000ee8000c1e1900 */
[----:B-1----:R-:W3:Y:S01]  /*1d90*/  LDG.E R15, desc[UR4][R6.64] ;  /* 0x00000004060f7981 */ /* 0x002ee2000c1e1900 */
[----:B0-----:R-:W-:-:S04]  /*1da0*/  IMAD.WIDE R8, R4, 0x4, R8 ;  /* 0x0000000404087825 */ /* 0x001fc800078e0208 */
[----:B---3--:R-:W-:-:S04]  /*1db0*/  FMUL R13, R15, R12 ;  /* 0x0000000c0f0d7220 */ /* 0x008fc80000400000 */
[----:B------:R-:W-:Y:S01]  /*1dc0*/  FFMA R24, R12, R19, -R13 ;  /* 0x000000130c187223 */ /* 0x000fe2000000080d */
[----:B------:R-:W-:Y:S08]  /*1dd0*/  F2F.F64.F32 R14, R15 ;  /* 0x0000000f000e7310 */ /* 0x000ff00000201800 */
[----:B------:R-:W0:Y:S02]  /*1de0*/  F2F.F64.F32 R12, R24 ;  /* 0x00000018000c7310 */ /* 0x000e240000201800 */
[----:B0-----:R-:W-:-:S06]  /*1df0*/  DFMA R12, R12, UR6, R14 ;  /* 0x000000060c0c7c2b */ /* 0x001fcc000800000e */
[----:B------:R0:W1:Y:S04]  /*1e00*/  F2F.F32.F64 R5, R12 ;  /* 0x0000000c00057310 */ /* 0x0000680000301000 */
[----:B0-----:R-:W0:Y:S01]  /*1e10*/  LDC.64 R12, c[0x0][0x3f8] ;  /* 0x0000fe00ff0c7b82 */ /* 0x001e220000000a00 */
[----:B-1----:R1:W-:Y:S04]  /*1e20*/  STG.E desc[UR4][R6.64], R5 ;  /* 0x0000000506007986 */ /* 0x0023e8000c101904 */
[----:B------:R-:W3:Y:S04]  /*1e30*/  LDG.E R34, desc[UR4][R34.64] ;  /* 0x0000000422227981 */ /* 0x000ee8000c1e1900 */
[----:B--2---:R-:W3:Y:S01]  /*1e40*/  LDG.E R23, desc[UR4][R8.64] ;  /* 0x0000000408177981 */ /* 0x004ee2000c1e1900 */
[----:B0-----:R-:W-:-:S04]  /*1e50*/  IMAD.WIDE R12, R4, 0x4, R12 ;  /* 0x00000004040c7825 */ /* 0x001fc800078e020c */
[----:B---3--:R-:W-:-:S04]  /*1e60*/  FMUL R27, R23, R34 ;  /* 0x00000022171b7220 */ /* 0x008fc80000400000 */
[----:B------:R-:W-:Y:S01]  /*1e70*/  FFMA R27, R34, R22, -R27 ;  /* 0x00000016221b7223 */ /* 0x000fe2000000081b */
[----:B------:R-:W-:Y:S08]  /*1e80*/  F2F.F64.F32 R14, R23 ;  /* 0x00000017000e7310 */ /* 0x000ff00000201800 */
[----:B------:R-:W0:Y:S02]  /*1e90*/  F2F.F64.F32 R32, R27 ;  /* 0x0000001b00207310 */ /* 0x000e240000201800 */
[----:B0-----:R-:W-:Y:S01]  /*1ea0*/  DFMA R32, R32, UR6, R14 ;  /* 0x0000000620207c2b */ /* 0x001fe2000800000e */
[----:B------:R-:W0:Y:S09]  /*1eb0*/  LDC.64 R14, c[0x0][0x418] ;  /* 0x00010600ff0e7b82 */ /* 0x000e320000000a00 */
[----:B------:R-:W2:Y:S02]  /*1ec0*/  F2F.F32.F64 R33, R32 ;  /* 0x0000002000217310 */ /* 0x000ea40000301000 */
[----:B--2---:R2:W-:Y:S04]  /*1ed0*/  STG.E desc[UR4][R8.64], R33 ;  /* 0x0000002108007986 */ /* 0x0045e8000c101904 */
[----:B------:R-:W3:Y:S01]  /*1ee0*/  LDG.E R31, desc[UR4][R30.64] ;  /* 0x000000041e1f7981 */ /* 0x000ee2000c1e1900 */
[----:B0-----:R-:W-:-:S03]  /*1ef0*/  IMAD.WIDE R14, R4, 0x4, R14 ;  /* 0x00000004040e7825 */ /* 0x001fc600078e020e */
[----:B------:R-:W4:Y:S04]  /*1f00*/  LDG.E R24, desc[UR4][R12.64] ;  /* 0x000000040c187981 */ /* 0x000f28000c1e1900 */
[----:B-1----:R-:W5:Y:S04]  /*1f10*/  LDG.E R5, desc[UR4][R28.64] ;  /* 0x000000041c057981 */ /* 0x002f68000c1e1900 */
[----:B------:R-:W2:Y:S04]  /*1f20*/  LDG.E R35, desc[UR4][R14.64] ;  /* 0x000000040e237981 */ /* 0x000ea8000c1e1900 */
[----:B------:R-:W2:Y:S01]  /*1f30*/  LDG.E R23, desc[UR4][R10.64] ;  /* 0x000000040a177981 */ /* 0x000ea2000c1e1900 */
[----:B------:R-:W-:Y:S01]  /*1f40*/  UMOV UR6, 0xa0b5ed8d ;  /* 0xa0b5ed8d00067882 */ /* 0x000fe20000000000 */
[----:B------:R-:W-:Y:S01]  /*1f50*/  UMOV UR7, 0x3e90c6f7 ;  /* 0x3e90c6f700077882 */ /* 0x000fe20000000000 */
[----:B---3--:R-:W-:-:S02]  /*1f60*/  FADD R27, -R31, R20 ;  /* 0x000000141f1b7221 */ /* 0x008fc40000000100 */
[----:B------:R-:W0:Y:S02]  /*1f70*/  LDC.64 R30, c[0x0][0x398] ;  /* 0x0000e600ff1e7b82 */ /* 0x000e240000000a00 */
[----:B------:R-:W-:Y:S01]  /*1f80*/  FADD R27, R27, R26 ;  /* 0x0000001a1b1b7221 */ /* 0x000fe20000000000 */
[----:B----4-:R-:W-:-:S03]  /*1f90*/  FADD R24, R24, R24 ;  /* 0x0000001818187221 */ /* 0x010fc60000000000 */
[----:B------:R-:W-:-:S04]  /*1fa0*/  FADD R20, R27, -R0 ;  /* 0x800000001b147221 */ /* 0x000fc80000000000 */
[----:B-----5:R-:W-:Y:S01]  /*1fb0*/  FADD R20, R20, -R5 ;  /* 0x8000000514147221 */ /* 0x020fe20000000000 */
[----:B--2---:R-:W-:-:S03]  /*1fc0*/  FADD R35, R24, -R35 ;  /* 0x8000002318237221 */ /* 0x004fc60000000000 */
[----:B------:R-:W-:-:S03]  /*1fd0*/  FADD R20, R20, R23 ;  /* 0x0000001714147221 */ /* 0x000fc60000000000 */
[----:B------:R-:W-:Y:S08]  /*1fe0*/  F2F.F64.F32 R34, R35 ;  /* 0x0000002300227310 */ /* 0x000ff00000201800 */
[----:B------:R-:W1:Y:S02]  /*1ff0*/  F2F.F64.F32 R32, R20 ;  /* 0x0000001400207310 */ /* 0x000e640000201800 */
[----:B-1----:R-:W-:Y:S01]  /*2000*/  DFMA R32, R32, UR6, R34 ;  /* 0x0000000620207c2b */ /* 0x002fe20008000022 */
[C---:B0-----:R-:W-:Y:S01]  /*2010*/  IMAD.WIDE R30, R4.reuse, 0x4, R30 ;  /* 0x00000004041e7825 */ /* 0x041fe200078e021e */
[----:B------:R-:W0:Y:S04]  /*2020*/  LDC.64 R34, c[0x0][0x420] ;  /* 0x00010800ff227b82 */ /* 0x000e280000000a00 */
[----:B------:R1:W2:Y:S04]  /*2030*/  F2F.F32.F64 R23, R32 ;  /* 0x0000002000177310 */ /* 0x0002a80000301000 */
[----:B-1----:R-:W1:Y:S01]  /*2040*/  LDC.64 R32, c[0x0][0x400] ;  /* 0x00010000ff207b82 */ /* 0x002e620000000a00 */
[----:B--2---:R2:W-:Y:S04]  /*2050*/  STG.E desc[UR4][R30.64], R23 ;  /* 0x000000171e007986 */ /* 0x0045e8000c101904 */
[----:B------:R-:W3:Y:S01]  /*2060*/  LDG.E R36, desc[UR4][R36.64] ;  /* 0x0000000424247981 */ /* 0x000ee2000c1e1900 */
[----:B0-----:R-:W-:-:S03]  /*2070*/  IMAD.WIDE R34, R4, 0x4, R34 ;  /* 0x0000000404227825 */ /* 0x001fc600078e0222 */
[----:B------:R-:W4:Y:S04]  /*2080*/  LDG.E R20, desc[UR4][R16.64] ;  /* 0x0000000410147981 */ /* 0x000f28000c1e1900 */
[----:B------:R-:W5:Y:S01]  /*2090*/  LDG.E R5, desc[UR4][R2.64] ;  /* 0x0000000402057981 */ /* 0x000f62000c1e1900 */
[----:B-1----:R-:W-:-:S05]  /*20a0*/  IMAD.WIDE R32, R4, 0x4, R32 ;  /* 0x0000000404207825 */ /* 0x002fca00078e0220 */
[----:B------:R-:W2:Y:S01]  /*20b0*/  LDG.E R24, desc[UR4][R32.64] ;  /* 0x0000000420187981 */ /* 0x000ea2000c1e1900 */
[----:B---3--:R-:W-:-:S03]  /*20c0*/  FADD R27, -R36, R21 ;  /* 0x00000015241b7221 */ /* 0x008fc60000000100 */
[----:B------:R-:W3:Y:S01]  /*20d0*/  LDG.E R21, desc[UR4][R34.64] ;  /* 0x0000000422157981 */ /* 0x000ee2000c1e1900 */
[----:B------:R-:W-:-:S04]  /*20e0*/  FADD R27, R27, R25 ;  /* 0x000000191b1b7221 */ /* 0x000fc80000000000 */
[----:B------:R-:W-:Y:S01]  /*20f0*/  FADD R27, R27, -R18 ;  /* 0x800000121b1b7221 */ /* 0x000fe20000000000 */
[----:B--2---:R-:W-:-:S04]  /*2100*/  FADD R24, R24, R24 ;  /* 0x0000001818187221 */ /* 0x004fc80000000000 */
[----:B---3--:R-:W-:Y:S01]  /*2110*/  FADD R23, R24, -R21 ;  /* 0x8000001518177221 */ /* 0x008fe20000000000 */
[----:B----4-:R-:W-:-:S04]  /*2120*/  FADD R24, R27, -R20 ;  /* 0x800000141b187221 */ /* 0x010fc80000000000 */
[----:B-----5:R-:W-:Y:S01]  /*2130*/  FADD R5, R24, R5 ;  /* 0x0000000518057221 */ /* 0x020fe20000000000 */
[----:B------:R-:W-:Y:S08]  /*2140*/  F2F.F64.F32 R20, R23 ;  /* 0x0000001700147310 */ /* 0x000ff00000201800 */
[----:B------:R-:W0:Y:S02]  /*2150*/  F2F.F64.F32 R36, R5 ;  /* 0x0000000500247310 */ /* 0x000e240000201800 */
[----:B0-----:R-:W-:Y:S01]  /*2160*/  DFMA R36, R36, UR6, R20 ;  /* 0x0000000624247c2b */ /* 0x001fe20008000014 */
[----:B------:R-:W0:Y:S05]  /*2170*/  LDC.64 R20, c[0x0][0x3a0] ;  /* 0x0000e800ff147b82 */ /* 0x000e2a0000000a00 */
[----:B------:R1:W2:Y:S04]  /*2180*/  F2F.F32.F64 R27, R36 ;  /* 0x00000024001b7310 */ /* 0x0002a80000301000 */
[----:B-1----:R-:W1:Y:S01]  /*2190*/  LDC.64 R36, c[0x0][0x428] ;  /* 0x00010a00ff247b82 */ /* 0x002e620000000a00 */
[----:B0-----:R-:W-:-:S05]  /*21a0*/  IMAD.WIDE R20, R4, 0x4, R20 ;  /* 0x0000000404147825 */ /* 0x001fca00078e0214 */
[----:B--2---:R0:W-:Y:S04]  /*21b0*/  STG.E desc[UR4][R20.64], R27 ;  /* 0x0000001b14007986 */ /* 0x0041e8000c101904 */
[----:B------:R2:W3:Y:S04]  /*21c0*/  LDG.E R24, desc[UR4][R6.64] ;  /* 0x0000000406187981 */ /* 0x0004e8000c1e1900 */
[----:B------:R-:W4:Y:S01]  /*21d0*/  LDG.E R28, desc[UR4][R28.64] ;  /* 0x000000041c1c7981 */ /* 0x000f22000c1e1900 */
[----:B-1----:R-:W-:-:S03]  /*21e0*/  IMAD.WIDE R36, R4, 0x4, R36 ;  /* 0x0000000404247825 */ /* 0x002fc600078e0224 */
[----:B------:R-:W5:Y:S01]  /*21f0*/  LDG.E R10, desc[UR4][R10.64] ;  /* 0x000000040a0a7981 */ /* 0x000f62000c1e1900 */
[----:B--2---:R-:W1:Y:S03]  /*2200*/  LDC.64 R6, c[0x0][0x408] ;  /* 0x00010200ff067b82 */ /* 0x004e660000000a00 */
[----:B------:R-:W2:Y:S01]  /*2210*/  LDG.E R23, desc[UR4][R36.64] ;  /* 0x0000000424177981 */ /* 0x000ea2000c1e1900 */
[----:B-1----:R-:W-:-:S05]  /*2220*/  IMAD.WIDE R6, R4, 0x4, R6 ;  /* 0x0000000404067825 */ /* 0x002fca00078e0206 */
[----:B------:R-:W2:Y:S01]  /*2230*/  LDG.E R5, desc[UR4][R6.64] ;  /* 0x0000000406057981 */ /* 0x000ea2000c1e1900 */
[----:B---3--:R-:W-:-:S04]  /*2240*/  FADD R19, -R24, R19 ;  /* 0x0000001318137221 */ /* 0x008fc80000000100 */
[----:B------:R-:W-:-:S04]  /*2250*/  FADD R19, R19, R26 ;  /* 0x0000001a13137221 */ /* 0x000fc80000000000 */
[----:B------:R-:W-:-:S04]  /*2260*/  FADD R19, R19, -R0 ;  /* 0x8000000013137221 */ /* 0x000fc80000000000 */
[----:B----4-:R-:W-:Y:S02]  /*2270*/  FADD R19, R19, -R28 ;  /* 0x8000001c13137221 */ /* 0x010fe40000000000 */
[----:B------:R-:W1:Y:S02]  /*2280*/  LDC.64 R28, c[0x0][0x3a8] ;  /* 0x0000ea00ff1c7b82 */ /* 0x000e640000000a00 */
[----:B-----5:R-:W-:-:S04]  /*2290*/  FADD R19, R19, R10 ;  /* 0x0000000a13137221 */ /* 0x020fc80000000000 */
[----:B------:R-:W-:Y:S01]  /*22a0*/  F2F.F64.F32 R10, R19 ;  /* 0x00000013000a7310 */ /* 0x000fe20000201800 */
[----:B--2---:R-:W-:-:S04]  /*22b0*/  FADD R5, R5, R5 ;  /* 0x0000000505057221 */ /* 0x004fc80000000000 */
[----:B------:R-:W-:-:S04]  /*22c0*/  FADD R5, R5, -R23 ;  /* 0x8000001705057221 */ /* 0x000fc80000000000 */
[----:B0-----:R-:W0:Y:S02]  /*22d0*/  F2F.F64.F32 R26, R5 ;  /* 0x00000005001a7310 */ /* 0x001e240000201800 */
[----:B0-----:R-:W-:Y:S01]  /*22e0*/  DFMA R26, R10, UR6, R26 ;  /* 0x000000060a1a7c2b */ /* 0x001fe2000800001a */
[----:B------:R-:W0:Y:S05]  /*22f0*/  LDC.64 R10, c[0x0][0x410] ;  /* 0x00010400ff0a7b82 */ /* 0x000e2a0000000a00 */
[----:B------:R2:W3:Y:S01]  /*2300*/  F2F.F32.F64 R23, R26 ;  /* 0x0000001a00177310 */ /* 0x0004e20000301000 */
[----:B-1----:R-:W-:-:S03]  /*2310*/  IMAD.WIDE R28, R4, 0x4, R28 ;  /* 0x00000004041c7825 */ /* 0x002fc600078e021c */
[----:B--2---:R-:W1:Y:S02]  /*2320*/  LDC.64 R26, c[0x0][0x430] ;  /* 0x00010c00ff1a7b82 */ /* 0x004e640000000a00 */
[----:B---3--:R-:W-:Y:S04]  /*2330*/  STG.E desc[UR4][R28.64], R23 ;  /* 0x000000171c007986 */ /* 0x008fe8000c101904 */
[----:B------:R-:W2:Y:S01]  /*2340*/  LDG.E R9, desc[UR4][R8.64] ;  /* 0x0000000408097981 */ /* 0x000ea2000c1e1900 */
[----:B0-----:R-:W-:-:S03]  /*2350*/  IMAD.WIDE R10, R4, 0x4, R10 ;  /* 0x00000004040a7825 */ /* 0x001fc600078e020a */
[----:B------:R-:W3:Y:S04]  /*2360*/  LDG.E R16, desc[UR4][R16.64] ;  /* 0x0000000410107981 */ /* 0x000ee8000c1e1900 */
[----:B------:R-:W4:Y:S04]  /*2370*/  LDG.E R5, desc[UR4][R10.64] ;  /* 0x000000040a057981 */ /* 0x000f28000c1e1900 */
[----:B------:R-:W5:Y:S01]  /*2380*/  LDG.E R2, desc[UR4][R2.64] ;  /* 0x0000000402027981 */ /* 0x000f62000c1e1900 */
[----:B-1----:R-:W-:-:S05]  /*2390*/  IMAD.WIDE R26, R4, 0x4, R26 ;  /* 0x00000004041a7825 */ /* 0x002fca00078e021a */
[----:B------:R-:W5:Y:S01]  /*23a0*/  LDG.E R0, desc[UR4][R26.64] ;  /* 0x000000041a007981 */ /* 0x000f62000c1e1900 */
[----:B--2---:R-:W-:-:S04]  /*23b0*/  FADD R22, R9, -R22 ;  /* 0x8000001609167221 */ /* 0x004fc80000000000 */
[----:B------:R-:W-:-:S04]  /*23c0*/  FADD R25, R22, R25 ;  /* 0x0000001916197221 */ /* 0x000fc80000000000 */
[----:B------:R-:W-:Y:S01]  /*23d0*/  FADD R25, R25, -R18 ;  /* 0x8000001219197221 */ /* 0x000fe20000000000 */
[----:B----4-:R-:W-:-:S03]  /*23e0*/  FADD R5, R5, R5 ;  /* 0x0000000505057221 */ /* 0x010fc60000000000 */
[----:B---3--:R-:W-:Y:S02]  /*23f0*/  FADD R25, R25, -R16 ;  /* 0x8000001019197221 */ /* 0x008fe40000000000 */
[----:B------:R-:W0:Y:S02]  /*2400*/  LDC.64 R16, c[0x0][0x3b0] ;  /* 0x0000ec00ff107b82 */ /* 0x000e240000000a00 */
[----:B-----5:R-:W-:Y:S01]  /*2410*/  FADD R18, R25, R2 ;  /* 0x0000000219127221 */ /* 0x020fe20000000000 */
[----:B------:R-:W-:-:S05]  /*2420*/  FADD R0, R5, -R0 ;  /* 0x8000000005007221 */ /* 0x000fca0000000000 */
[----:B------:R-:W-:Y:S08]  /*2430*/  F2F.F64.F32 R18, R18 ;  /* 0x0000001200127310 */ /* 0x000ff00000201800 */
[----:B------:R-:W1:Y:S02]  /*2440*/  F2F.F64.F32 R8, R0 ;  /* 0x0000000000087310 */ /* 0x000e640000201800 */
[----:B-1----:R-:W-:-:S10]  /*2450*/  DFMA R8, R18, UR6, R8 ;  /* 0x0000000612087c2b */ /* 0x002fd40008000008 */
[----:B------:R-:W1:Y:S01]  /*2460*/  F2F.F32.F64 R9, R8 ;  /* 0x0000000800097310 */ /* 0x000e620000301000 */
[----:B0-----:R-:W-:-:S05]  /*2470*/  IMAD.WIDE R2, R4, 0x4, R16 ;  /* 0x0000000404027825 */ /* 0x001fca00078e0210 */
[----:B-1----:R0:W-:Y:S04]  /*2480*/  STG.E desc[UR4][R2.64], R9 ;  /* 0x0000000902007986 */ /* 0x0021e8000c101904 */
[----:B------:R-:W2:Y:S01]  /*2490*/  LDG.E R5, desc[UR4][R12.64] ;  /* 0x000000040c057981 */ /* 0x000ea2000c1e1900 */
[----:B0-----:R-:W0:Y:S03]  /*24a0*/  LDC.64 R8, c[0x0][0x388] ;  /* 0x0000e200ff087b82 */ /* 0x001e260000000a00 */
[----:B--2---:R1:W-:Y:S04]  /*24b0*/  STG.E desc[UR4][R14.64], R5 ;  /* 0x000000050e007986 */ /* 0x0043e8000c101904 */
[----:B------:R-:W2:Y:S04]  /*24c0*/  LDG.E R17, desc[UR4][R30.64] ;  /* 0x000000041e117981 */ /* 0x000ea8000c1e1900 */
[----:B--2---:R-:W-:Y:S04]  /*24d0*/  STG.E desc[UR4][R12.64], R17 ;  /* 0x000000110c007986 */ /* 0x004fe8000c101904 */
[----:B------:R-:W2:Y:S04]  /*24e0*/  LDG.E R19, desc[UR4][R32.64] ;  /* 0x0000000420137981 */ /* 0x000ea8000c1e1900 */
[----:B--2---:R-:W-:Y:S04]  /*24f0*/  STG.E desc[UR4][R34.64], R19 ;  /* 0x0000001322007986 */ /* 0x004fe8000c101904 */
[----:B------:R-:W2:Y:S04]  /*2500*/  LDG.E R23, desc[UR4][R20.64] ;  /* 0x0000000414177981 */ /* 0x000ea8000c1e1900 */
[----:B--2---:R-:W-:Y:S04]  /*2510*/  STG.E desc[UR4][R32.64], R23 ;  /* 0x0000001720007986 */ /* 0x004fe8000c101904 */
[----:B------:R-:W2:Y:S04]  /*2520*/  LDG.E R25, desc[UR4][R6.64] ;  /* 0x0000000406197981 */ /* 0x000ea8000c1e1900 */
[----:B--2---:R-:W-:Y:S04]  /*2530*/  STG.E desc[UR4][R36.64], R25 ;  /* 0x0000001924007986 */ /* 0x004fe8000c101904 */
[----:B------:R-:W2:Y:S04]  /*2540*/  LDG.E R0, desc[UR4][R28.64] ;  /* 0x000000041c007981 */ /* 0x000ea8000c1e1900 */
[----:B--2---:R2:W-:Y:S04]  /*2550*/  STG.E desc[UR4][R6.64], R0 ;  /* 0x0000000006007986 */ /* 0x0045e8000c101904 */
[----:B-1----:R-:W3:Y:S01]  /*2560*/  LDG.E R5, desc[UR4][R10.64] ;  /* 0x000000040a057981 */ /* 0x002ee2000c1e1900 */
[----:B0-----:R-:W-:Y:S01]  /*2570*/  IMAD.WIDE R8, R4, 0x4, R8 ;  /* 0x0000000404087825 */ /* 0x001fe200078e0208 */
[----:B--2---:R-:W0:Y:S02]  /*2580*/  LDC.64 R6, c[0x0][0x390] ;  /* 0x0000e400ff067b82 */ /* 0x004e240000000a00 */
[----:B---3--:R0:W-:Y:S04]  /*2590*/  STG.E desc[UR4][R26.64], R5 ;  /* 0x000000051a007986 */ /* 0x0081e8000c101904 */
[----:B------:R-:W2:Y:S04]  /*25a0*/  LDG.E R13, desc[UR4][R2.64] ;  /* 0x00000004020d7981 */ /* 0x000ea8000c1e1900 */
[----:B--2---:R-:W-:Y:S04]  /*25b0*/  STG.E desc[UR4][R10.64], R13 ;  /* 0x0000000d0a007986 */ /* 0x004fe8000c101904 */
[----:B------:R-:W2:Y:S04]  /*25c0*/  LDG.E R30, desc[UR4][R30.64] ;  /* 0x000000041e1e7981 */ /* 0x000ea8000c1e1900 */
[----:B------:R-:W2:Y:S02]  /*25d0*/  LDG.E R15, desc[UR4][R28.64] ;  /* 0x000000041c0f7981 */ /* 0x000ea4000c1e1900 */
[----:B--2---:R-:W-:-:S05]  /*25e0*/  FADD R15, R30, R15 ;  /* 0x0000000f1e0f7221 */ /* 0x004fca0000000000 */
[----:B------:R-:W-:Y:S04]  /*25f0*/  STG.E desc[UR4][R8.64], R15 ;  /* 0x0000000f08007986 */ /* 0x000fe8000c101904 */
[----:B------:R-:W2:Y:S04]  /*2600*/  LDG.E R20, desc[UR4][R20.64] ;  /* 0x0000000414147981 */ /* 0x000ea8000c1e1900 */
[----:B------:R-:W2:Y:S01]  /*2610*/  LDG.E R17, desc[UR4][R2.64] ;  /* 0x0000000402117981 */ /* 0x000ea2000c1e1900 */
[----:B0-----:R-:W-:-:S04]  /*2620*/  IMAD.WIDE R4, R4, 0x4, R6 ;  /* 0x0000000404047825 */ /* 0x001fc800078e0206 */
[----:B--2---:R-:W-:-:S05]  /*2630*/  FADD R17, R20, R17 ;  /* 0x0000001114117221 */ /* 0x004fca0000000000 */
[----:B------:R-:W-:Y:S01]  /*2640*/  STG.E desc[UR4][R4.64], R17 ;  /* 0x0000001104007986 */ /* 0x000fe2000c101904 */
[----:B------:R-:W-:Y:S05]  /*2650*/  EXIT ;  /* 0x000000000000794d */ /* 0x000fea0003800000 */
        .weak           $__internal_3_$__cuda_sm3x_div_rn_noftz_f32_slowpath
        .type           $__internal_3_$__cuda_sm3x_div_rn_noftz_f32_slowpath,@function
        .size           $__internal_3_$__cuda_sm3x_div_rn_noftz_f32_slowpath,(.L_x_246 - $__internal_3_$__cuda_sm3x_div_rn_noftz_f32_slowpath)
$__internal_3_$__cuda_sm3x_div_rn_noftz_f32_slowpath:
[----:B------:R-:W-:Y:S01]  /*2660*/  SHF.R.U32.HI R23, RZ, 0x17, R17 ;  /* 0x00000017ff177819 */ /* 0x000fe20000011611 */
[----:B------:R-:W-:Y:S01]  /*2670*/  BSSY.RECONVERGENT B1, `(.L_x_47) ;  /* 0x0000064000017945 */ /* 0x000fe20003800200 */
[----:B------:R-:W-:Y:S02]  /*2680*/  SHF.R.U32.HI R27, RZ, 0x17, R3 ;  /* 0x00000017ff1b7819 */ /* 0x000fe40000011603 */
[----:B------:R-:W-:Y:S02]  /*2690*/  LOP3.LUT R23, R23, 0xff, RZ, 0xc0, !PT ;  /* 0x000000ff17177812 */ /* 0x000fe400078ec0ff */
[----:B------:R-:W-:Y:S02]  /*26a0*/  LOP3.LUT R27, R27, 0xff, RZ, 0xc0, !PT ;  /* 0x000000ff1b1b7812 */ /* 0x000fe400078ec0ff */
[----:B------:R-:W-:Y:S02]  /*26b0*/  IADD3 R28, PT, PT, R23, -0x1, RZ ;  /* 0xffffffff171c7810 */ /* 0x000fe40007ffe0ff */
[----:B------:R-:W-:-:S02]  /*26c0*/  IADD3 R29, PT, PT, R27, -0x1, RZ ;  /* 0xffffffff1b1d7810 */ /* 0x000fc40007ffe0ff */
[----:B------:R-:W-:Y:S02]  /*26d0*/  ISETP.GT.U32.AND P0, PT, R28, 0xfd, PT ;  /* 0x000000fd1c00780c */ /* 0x000fe40003f04070 */
[----:B------:R-:W-:Y:S02]  /*26e0*/  MOV R30, 0x40a00000 ;  /* 0x40a00000001e7802 */ /* 0x000fe40000000f00 */
[----:B------:R-:W-:-:S13]  /*26f0*/  ISETP.GT.U32.OR P0, PT, R29, 0xfd, P0 ;  /* 0x000000fd1d00780c */ /* 0x000fda0000704470 */
[----:B------:R-:W-:Y:S01]  /*2700*/  @!P0 MOV R24, RZ ;  /* 0x000000ff00188202 */ /* 0x000fe20000000f00 */
[----:B------:R-:W-:Y:S06]  /*2710*/  @!P0 BRA `(.L_x_48) ;  /* 0x0000000000608947 */ /* 0x000fec0003800000 */
[----:B------:R-:W-:Y:S01]  /*2720*/  HFMA2 R0, -RZ, RZ, 2.3125, 0 ;  /* 0x40a00000ff007431 */ /* 0x000fe200000001ff */
[----:B------:R-:W-:-:S04]  /*2730*/  FSETP.GTU.FTZ.AND P0, PT, |R3|, +INF , PT ;  /* 0x7f8000000300780b */ /* 0x000fc80003f1c200 */
        /* <DEDUP_REMOVED lines=17> */
[----:B------:R-:W-:Y:S01]  /*2850*/  @P0 MOV R24, RZ ;  /* 0x000000ff00180202 */ /* 0x000fe20000000f00 */
[----:B------:R-:W-:Y:S01]  /*2860*/  @!P0 FFMA R3, R3, 1.84467440737095516160e+19, RZ ;  /* 0x5f80000003038823 */ /* 0x000fe200000000ff */
[----:B------:R-:W-:Y:S01]  /*2870*/  @!P0 MOV R24, 0xffffffc0 ;  /* 0xffffffc000188802 */ /* 0x000fe20000000f00 */
[----:B------:R-:W-:-:S03]  /*2880*/  @!P1 FFMA R30, R0, 1.84467440737095516160e+19, RZ ;  /* 0x5f800000001e9823 */ /* 0x000fc600000000ff */
[----:B------:R-:W-:-:S07]  /*2890*/  @!P1 IADD3 R24, PT, PT, R24, 0x40, RZ ;  /* 0x0000004018189810 */ /* 0x000fce0007ffe0ff */
.L_x_48:
[----:B------:R-:W-:Y:S01]  /*28a0*/  LEA R29, R23, 0xc0800000, 0x17 ;  /* 0xc0800000171d7811 */ /* 0x000fe200078eb8ff */
[----:B------:R-:W-:Y:S03]  /*28b0*/  BSSY.RECONVERGENT B2, `(.L_x_53) ;  /* 0x0000036000027945 */ /* 0x000fe60003800200 */
[----:B------:R-:W-:Y:S02]  /*28c0*/  IADD3 R31, PT, PT, -R29, R30, RZ ;  /* 0x0000001e1d1f7210 */ /* 0x000fe40007ffe1ff */
[----:B------:R-:W-:Y:S02]  /*28d0*/  IADD3 R30, PT, PT, R27, -0x7f, RZ ;  /* 0xffffff811b1e7810 */ /* 0x000fe40007ffe0ff */
[----:B------:R-:W0:Y:S01]  /*28e0*/  MUFU.RCP R28, R31 ;  /* 0x0000001f001c7308 */ /* 0x000e220000001000 */
[----:B------:R-:W-:Y:S01]  /*28f0*/  FADD.FTZ R29, -R31, -RZ ;  /* 0x800000ff1f1d7221 */ /* 0x000fe20000010100 */
[C---:B------:R-:W-:Y:S01]  /*2900*/  IADD3 R23, PT, PT, R30.reuse, 0x7f, -R23 ;  /* 0x0000007f1e177810 */ /* 0x040fe20007ffe817 */
[----:B------:R-:W-:-:S03]  /*2910*/  IMAD R0, R30, -0x800000, R3 ;  /* 0xff8000001e007824 */ /* 0x000fc600078e0203 */
[----:B------:R-:W-:Y:S01]  /*2920*/  IADD3 R23, PT, PT, R23, R24, RZ ;  /* 0x0000001817177210 */ /* 0x000fe20007ffe0ff */
        /* <DEDUP_REMOVED lines=8> */
[----:B------:R-:W-:-:S04]  /*29b0*/  LOP3.LUT R24, R3, 0xff, RZ, 0xc0, !PT ;  /* 0x000000ff03187812 */ /* 0x000fc800078ec0ff */
[----:B------:R-:W-:-:S04]  /*29c0*/  IADD3 R3, PT, PT, R24, R23, RZ ;  /* 0x0000001718037210 */ /* 0x000fc80007ffe0ff */
        /* <DEDUP_REMOVED lines=11> */
[CCC-:B------:R-:W-:Y:S01]  /*2a80*/  FFMA.RP R24, R27.reuse, R29.reuse, R28.reuse ;  /* 0x0000001d1b187223 */ /* 0x1c0fe2000000801c */
[----:B------:R-:W-:Y:S01]  /*2a90*/  FFMA.RM R27, R27, R29, R28 ;  /* 0x0000001d1b1b7223 */ /* 0x000fe2000000401c */
[----:B------:R-:W-:Y:S02]  /*2aa0*/  IADD3 R28, PT, PT, R3, 0x20, RZ ;  /* 0x00000020031c7810 */ /* 0x000fe40007ffe0ff */
[----:B------:R-:W-:Y:S02]  /*2ab0*/  LOP3.LUT R23, R23, 0x7fffff, RZ, 0xc0, !PT ;  /* 0x007fffff17177812 */ /* 0x000fe400078ec0ff */
[----:B------:R-:W-:Y:S02]  /*2ac0*/  ISETP.NE.AND P2, PT, R3, RZ, PT ;  /* 0x000000ff0300720c */ /* 0x000fe40003f45270 */
[----:B------:R-:W-:Y:S02]  /*2ad0*/  LOP3.LUT R23, R23, 0x800000, RZ, 0xfc, !PT ;  /* 0x0080000017177812 */ /* 0x000fe400078efcff */
[----:B------:R-:W-:-:S02]  /*2ae0*/  ISETP.NE.AND P1, PT, R3, RZ, PT ;  /* 0x000000ff0300720c */ /* 0x000fc40003f25270 */
[----:B------:R-:W-:Y:S02]  /*2af0*/  IADD3 R3, PT, PT, -R3, RZ, RZ ;  /* 0x000000ff03037210 */ /* 0x000fe40007ffe1ff */
[----:B------:R-:W-:Y:S02]  /*2b00*/  SHF.L.U32 R28, R23, R28, RZ ;  /* 0x0000001c171c7219 */ /* 0x000fe400000006ff */
[----:B------:R-:W-:Y:S02]  /*2b10*/  FSETP.NEU.FTZ.AND P0, PT, R24, R27, PT ;  /* 0x0000001b1800720b */ /* 0x000fe40003f1d000 */
[----:B------:R-:W-:Y:S02]  /*2b20*/  SEL R24, R3, RZ, P2 ;  /* 0x000000ff03187207 */ /* 0x000fe40001000000 */
[----:B------:R-:W-:Y:S02]  /*2b30*/  ISETP.NE.AND P1, PT, R28, RZ, P1 ;  /* 0x000000ff1c00720c */ /* 0x000fe40000f25270 */
[----:B------:R-:W-:-:S02]  /*2b40*/  SHF.R.U32.HI R24, RZ, R24, R23 ;  /* 0x00000018ff187219 */ /* 0x000fc40000011617 */
[----:B------:R-:W-:Y:S02]  /*2b50*/  PLOP3.LUT P0, PT, P0, P1, PT, 0xf8, 0x8f ;  /* 0x00000000008f781c */ /* 0x000fe40000703f70 */
[----:B------:R-:W-:Y:S02]  /*2b60*/  SHF.R.U32.HI R28, RZ, 0x1, R24 ;  /* 0x00000001ff1c7819 */ /* 0x000fe40000011618 */
[----:B------:R-:W-:-:S04]  /*2b70*/  SEL R3, RZ, 0x1, !P0 ;  /* 0x00000001ff037807 */ /* 0x000fc80004000000 */
[----:B------:R-:W-:-:S04]  /*2b80*/  LOP3.LUT R3, R3, 0x1, R28, 0xf8, !PT ;  /* 0x0000000103037812 */ /* 0x000fc800078ef81c */
[----:B------:R-:W-:-:S04]  /*2b90*/  LOP3.LUT R3, R3, R24, RZ, 0xc0, !PT ;  /* 0x0000001803037212 */ /* 0x000fc800078ec0ff */
[----:B------:R-:W-:-:S04]  /*2ba0*/  IADD3 R3, PT, PT, R28, R3, RZ ;  /* 0x000000031c037210 */ /* 0x000fc80007ffe0ff */
[----:B------:R-:W-:Y:S01]  /*2bb0*/  LOP3.LUT R0, R3, R0, RZ, 0xfc, !PT ;  /* 0x0000000003007212 */ /* 0x000fe200078efcff */
[----:B------:R-:W-:Y:S06]  /*2bc0*/  BRA `(.L_x_56) ;  /* 0x0000000000107947 */ /* 0x000fec0003800000 */
.L_x_55:
[----:B------:R-:W-:-:S04]  /*2bd0*/  LOP3.LUT R0, R0, 0x80000000, RZ, 0xc0, !PT ;  /* 0x8000000000007812 */ /* 0x000fc800078ec0ff */
[----:B------:R-:W-:Y:S01]  /*2be0*/  LOP3.LUT R0, R0, 0x7f800000, RZ, 0xfc, !PT ;  /* 0x7f80000000007812 */ /* 0x000fe200078efcff */
[----:B------:R-:W-:Y:S06]  /*2bf0*/  BRA `(.L_x_56) ;  /* 0x0000000000047947 */ /* 0x000fec0003800000 */
.L_x_54:
[----:B------:R-:W-:-:S07]  /*2c00*/  LEA R0, R23, R0, 0x17 ;  /* 0x0000000017007211 */ /* 0x000fce00078eb8ff */
.L_x_56:
[----:B------:R-:W-:Y:S05]  /*2c10*/  BSYNC.RECONVERGENT B2 ;  /* 0x0000000000027941 */ /* 0x000fea0003800200 */
.L_x_53:
[----:B------:R-:W-:Y:S05]  /*2c20*/  BRA `(.L_x_57) ;  /* 0x0000000000207947 */ /* 0x000fea0003800000 */
.L_x_52:
[----:B------:R-:W-:-:S04]  /*2c30*/  LOP3.LUT R0, R30, 0x80000000, R3, 0x48, !PT ;  /* 0x800000001e007812 */ /* 0x000fc800078e4803 */
[----:B------:R-:W-:Y:S01]  /*2c40*/  LOP3.LUT R0, R0, 0x7f800000, RZ, 0xfc, !PT ;  /* 0x7f80000000007812 */ /* 0x000fe200078efcff */
[----:B------:R-:W-:Y:S06]  /*2c50*/  BRA `(.L_x_57) ;  /* 0x0000000000147947 */ /* 0x000fec0003800000 */
.L_x_51:
[----:B------:R-:W-:Y:S01]  /*2c60*/  LOP3.LUT R0, R30, 0x80000000, R3, 0x48, !PT ;  /* 0x800000001e007812 */ /* 0x000fe200078e4803 */
[----:B------:R-:W-:Y:S06]  /*2c70*/  BRA `(.L_x_57) ;  /* 0x00000000000c7947 */ /* 0x000fec0003800000 */
.L_x_50:
[----:B------:R-:W0:Y:S01]  /*2c80*/  MUFU.RSQ R0, -QNAN ;  /* 0xffc0000000007908 */ /* 0x000e220000001400 */
[----:B------:R-:W-:Y:S05]  /*2c90*/  BRA `(.L_x_57) ;  /* 0x0000000000047947 */ /* 0x000fea0003800000 */
.L_x_49:
[----:B------:R-:W-:-:S07]  /*2ca0*/  FADD.FTZ R0, R3, R0 ;  /* 0x0000000003007221 */ /* 0x000fce0000010000 */
.L_x_57:
[----:B------:R-:W-:Y:S05]  /*2cb0*/  BSYNC.RECONVERGENT B1 ;  /* 0x0000000000017941 */ /* 0x000fea0003800200 */
.L_x_47:
[----:B------:R-:W-:-:S04]  /*2cc0*/  HFMA2 R3, -RZ, RZ, 0, 0 ;  /* 0x00000000ff037431 */ /* 0x000fc800000001ff */
[----:B0-----:R-:W-:Y:S05]  /*2cd0*/  RET.REL.NODEC R2 `(_Z8rt_u_resiiPfS_S_S_S_S_S_S_S_S_S_S_S_S_S_S_S_S_S_S_S_S_S_S_S_S_S_S_S_S_) ;  /* 0xffffffd002c87950 */ /* 0x001fea0003c3ffff */
.L_x_58:
        /* <DEDUP_REMOVED lines=10> */
.L_x_246:


//--------------------- .text._Z8rt_s_resiiPfS_S_S_S_S_S_S_S_S_S_S_S_S_S_S_ --------------------------
	.section	.text._Z8rt_s_resiiPfS_S_S_S_S_S_S_S_S_S_S_S_S_S_S_,"ax",@progbits
	.align	128
        .global         _Z8rt_s_resiiPfS_S_S_S_S_S_S_S_S_S_S_S_S_S_S_
        .type           _Z8rt_s_resiiPfS_S_S_S_S_S_S_S_S_S_S_S_S_S_S_,@function
        .size           _Z8rt_s_resiiPfS_S_S_S_S_S_S_S_S_S_S_S_S_S_S_,(.L_x_247 - _Z8rt_s_resiiPfS_S_S_S_S_S_S_S_S_S_S_S_S_S_S_)
        .other          _Z8rt_s_resiiPfS_S_S_S_S_S_S_S_S_S_S_S_S_S_S_,@"STO_CUDA_ENTRY STV_DEFAULT"
_Z8rt_s_resiiPfS_S_S_S_S_S_S_S_S_S_S_S_S_S_S_:
.text._Z8rt_s_resiiPfS_S_S_S_S_S_S_S_S_S_S_S_S_S_S_:
        /* <DEDUP_REMOVED lines=10> */
[C---:B------:R-:W-:Y:S02]  /*00a0*/  ISETP.GE.AND P0, PT, R2.reuse, R3, PT ;  /* 0x000000030200720c */ /* 0x040fe40003f06270 */
[----:B------:R-:W-:Y:S02]  /*00b0*/  IADD3 R3, PT, PT, R5, -0x6, RZ ;  /* 0xfffffffa05037810 */ /* 0x000fe40007ffe0ff */
[----:B------:R-:W-:Y:S01]  /*00c0*/  ISETP.LT.OR P0, PT, R2, 0x6, P0 ;  /* 0x000000060200780c */ /* 0x000fe20000701670 */
[----:B-1----:R-:W-:-:S05]  /*00d0*/  IMAD R0, R0, UR5, R7 ;  /* 0x0000000500007c24 */ /* 0x002fca000f8e0207 */
[----:B------:R-:W-:-:S04]  /*00e0*/  ISETP.LT.U32.OR P0, PT, R0, 0x6, P0 ;  /* 0x000000060000780c */ /* 0x000fc80000701470 */
[----:B------:R-:W-:-:S13]  /*00f0*/  ISETP.GE.OR P0, PT, R0, R3, P0 ;  /* 0x000000030000720c */ /* 0x000fda0000706670 */
[----:B------:R-:W-:Y:S05]  /*0100*/  @P0 EXIT ;  /* 0x000000000000094d */ /* 0x000fea0003800000 */
[----:B------:R-:W0:Y:S01]  /*0110*/  LDC.64 R22, c[0x0][0x388] ;  /* 0x0000e200ff167b82 */ /* 0x000e220000000a00 */
[CC--:B------:R-:W-:Y:S01]  /*0120*/  IMAD R13, R2.reuse, R5.reuse, -R5 ;  /* 0x00000005020d7224 */ /* 0x0c0fe200078e0a05 */
[----:B------:R-:W1:Y:S01]  /*0130*/  LDCU.64 UR4, c[0x0][0x358] ;  /* 0x00006b00ff0477ac */ /* 0x000e620008000a00 */
[----:B------:R-:W-:-:S03]  /*0140*/  IMAD R17, R2, R5, R0 ;  /* 0x0000000502117224 */ /* 0x000fc600078e0200 */
[----:B------:R-:W-:-:S05]  /*0150*/  LEA R4, R5, R13, 0x1 ;  /* 0x0000000d05047211 */ /* 0x000fca00078e08ff */
[----:B------:R-:W-:-:S05]  /*0160*/  IMAD R6, R5, -0x3, R4 ;  /* 0xfffffffd05067824 */ /* 0x000fca00078e0204 */
[----:B------:R-:W-:Y:S01]  /*0170*/  IADD3 R16, PT, PT, R0, R6, RZ ;  /* 0x0000000600107210 */ /* 0x000fe20007ffe0ff */
[----:B0-----:R-:W-:-:S04]  /*0180*/  IMAD.WIDE R14, R17, 0x4, R22 ;  /* 0x00000004110e7825 */ /* 0x001fc800078e0216 */
[----:B------:R-:W-:-:S04]  /*0190*/  IMAD.WIDE R28, R16, 0x4, R22 ;  /* 0x00000004101c7825 */ /* 0x000fc800078e0216 */
[C---:B------:R-:W-:Y:S02]  /*01a0*/  IMAD.WIDE R2, R5.reuse, 0x4, R14 ;  /* 0x0000000405027825 */ /* 0x040fe400078e020e */
[----:B-1----:R-:W2:Y:S04]  /*01b0*/  LDG.E R28, desc[UR4][R28.64] ;  /* 0x000000041c1c7981 */ /* 0x002ea8000c1e1900 */
[----:B------:R0:W2:Y:S01]  /*01c0*/  LDG.E R4, desc[UR4][R2.64] ;  /* 0x0000000402047981 */ /* 0x0000a2000c1e1900 */
[----:B------:R-:W-:-:S05]  /*01d0*/  LEA R6, R5, R6, 0x2 ;  /* 0x0000000605067211 */ /* 0x000fca00078e10ff */
[----:B------:R-:W-:-:S04]  /*01e0*/  IMAD R6, R5, -0x5, R6 ;  /* 0xfffffffb05067824 */ /* 0x000fc800078e0206 */
[----:B------:R-:W-:-:S04]  /*01f0*/  IMAD R8, R5, 0x6, R6 ;  /* 0x0000000605087824 */ /* 0x000fc800078e0206 */
[C---:B------:R-:W-:Y:S01]  /*0200*/  IMAD R8, R5.reuse, -0x7, R8 ;  /* 0xfffffff905087824 */ /* 0x040fe200078e0208 */
[----:B------:R-:W1:Y:S04]  /*0210*/  LDC.64 R18, c[0x4][RZ] ;  /* 0x01000000ff127b82 */ /* 0x000e680000000a00 */
[----:B------:R-:W-:Y:S02]  /*0220*/  LEA R10, R5, R8, 0x3 ;  /* 0x00000008050a7211 */ /* 0x000fe400078e18ff */
[----:B------:R-:W-:-:S03]  /*0230*/  IADD3 R13, PT, PT, R0, R13, RZ ;  /* 0x0000000d000d7210 */ /* 0x000fc60007ffe0ff */
[C---:B------:R-:W-:Y:S02]  /*0240*/  IMAD R10, R5.reuse, -0x9, R10 ;  /* 0xfffffff7050a7824 */ /* 0x040fe400078e020a */
[----:B------:R-:W-:-:S04]  /*0250*/  IMAD.WIDE R20, R5, 0x4, R2 ;  /* 0x0000000405147825 */ /* 0x000fc800078e0202 */
[----:B------:R-:W-:Y:S02]  /*0260*/  IMAD R12, R5, 0xa, R10 ;  /* 0x0000000a050c7824 */ /* 0x000fe400078e020a */
[----:B0-----:R-:W-:Y:S01]  /*0270*/  IMAD.WIDE R2, R13, 0x4, R22 ;  /* 0x000000040d027825 */ /* 0x001fe200078e0216 */
[----:B------:R-:W-:-:S03]  /*0280*/  IADD3 R11, PT, PT, R0, R8, RZ ;  /* 0x00000008000b7210 */ /* 0x000fc60007ffe0ff */
[C---:B------:R-:W-:Y:S01]  /*0290*/  IMAD R9, R5.reuse, -0xb, R12 ;  /* 0xfffffff505097824 */ /* 0x040fe200078e020c */
[C---:B------:R-:W-:Y:S01]  /*02a0*/  IADD3 R12, PT, PT, R0.reuse, R6, RZ ;  /* 0x00000006000c7210 */ /* 0x040fe20007ffe0ff */
[C---:B------:R-:W-:Y:S01]  /*02b0*/  IMAD.WIDE R24, R5.reuse, 0x4, R20 ;  /* 0x0000000405187825 */ /* 0x040fe200078e0214 */
[----:B------:R-:W3:Y:S02]  /*02c0*/  LDG.E R3, desc[UR4][R2.64] ;  /* 0x0000000402037981 */ /* 0x000ee4000c1e1900 */
[----:B------:R-:W-:Y:S01]  /*02d0*/  IADD3 R9, PT, PT, R0, R9, RZ ;  /* 0x0000000900097210 */ /* 0x000fe20007ffe0ff */
[----:B------:R-:W-:Y:S01]  /*02e0*/  IMAD.WIDE R26, R12, 0x4, R22 ;  /* 0x000000040c1a7825 */ /* 0x000fe200078e0216 */
[----:B------:R-:W-:Y:S01]  /*02f0*/  IADD3 R10, PT, PT, R0, R10, RZ ;  /* 0x0000000a000a7210 */ /* 0x000fe20007ffe0ff */
[----:B-1----:R-:W4:Y:S02]  /*0300*/  LDG.E R8, desc[UR4][R18.64] ;  /* 0x0000000412087981 */ /* 0x002f24000c1e1900 */
[----:B------:R-:W-:-:S02]  /*0310*/  IMAD.WIDE R6, R5, 0x4, R24 ;  /* 0x0000000405067825 */ /* 0x000fc400078e0218 */
[----:B------:R-:W5:Y:S04]  /*0320*/  LDG.E R27, desc[UR4][R26.64] ;  /* 0x000000041a1b7981 */ /* 0x000f68000c1e1900 */
[----:B------:R0:W5:Y:S04]  /*0330*/  LDG.E R2, desc[UR4][R20.64] ;  /* 0x0000000414027981 */ /* 0x000168000c1e1900 */
[----:B------:R-:W4:Y:S04]  /*0340*/  LDG.E R24, desc[UR4][R24.64] ;  /* 0x0000000418187981 */ /* 0x000f28000c1e1900 */
[----:B------:R-:W3:Y:S01]  /*0350*/  LDG.E R26, desc[UR4][R14.64] ;  /* 0x000000040e1a7981 */ /* 0x000ee2000c1e1900 */
[----:B0-----:R-:W-:-:S03]  /*0360*/  IMAD.WIDE R20, R11, 0x4, R22 ;  /* 0x000000040b147825 */ /* 0x001fc600078e0216 */
[----:B------:R0:W4:Y:S04]  /*0370*/  LDG.E R25, desc[UR4][R6.64] ;  /* 0x0000000406197981 */ /* 0x000128000c1e1900 */
[----:B------:R1:W4:Y:S01]  /*0380*/  LDG.E R29, desc[UR4][R20.64] ;  /* 0x00000004141d7981 */ /* 0x000322000c1e1900 */
[----:B0-----:R-:W-:-:S03]  /*0390*/  IMAD.WIDE R6, R5, 0x4, R6 ;  /* 0x0000000405067825 */ /* 0x001fc600078e0206 */
[----:B------:R-:W4:Y:S01]  /*03a0*/  LDG.E R5, desc[UR4][R18.64+0x10] ;  /* 0x0000100412057981 */ /* 0x000f22000c1e1900 */
[----:B-1----:R-:W-:-:S03]  /*03b0*/  IMAD.WIDE R20, R9, 0x4, R22 ;  /* 0x0000000409147825 */ /* 0x002fc600078e0216 */
[----:B------:R-:W4:Y:S01]  /*03c0*/  LDG.E R9, desc[UR4][R18.64+0x4] ;  /* 0x0000040412097981 */ /* 0x000f22000c1e1900 */
[----:B------:R-:W-:-:S03]  /*03d0*/  IMAD.WIDE R22, R10, 0x4, R22 ;  /* 0x000000040a167825 */ /* 0x000fc600078e0216 */
[----:B------:R-:W4:Y:S04]  /*03e0*/  LDG.E R0, desc[UR4][R6.64] ;  /* 0x0000000406007981 */ /* 0x000f28000c1e1900 */
[----:B------:R-:W4:Y:S04]  /*03f0*/  LDG.E R22, desc[UR4][R22.64] ;  /* 0x0000000416167981 */ /* 0x000f28000c1e1900 */
[----:B------:R0:W4:Y:S04]  /*0400*/  LDG.E R21, desc[UR4][R20.64] ;  /* 0x0000000414157981 */ /* 0x000128000c1e1900 */
[----:B------:R-:W4:Y:S04]  /*0410*/  LDG.E R7, desc[UR4][R18.64+0x8] ;  /* 0x0000080412077981 */ /* 0x000f28000c1e1900 */
[----:B------:R-:W4:Y:S01]  /*0420*/  LDG.E R6, desc[UR4][R18.64+0xc] ;  /* 0x00000c0412067981 */ /* 0x000f22000c1e1900 */
[----:B--2---:R-:W-:-:S03]  /*0430*/  FADD R28, R4, -R28 ;  /* 0x8000001c041c7221 */ /* 0x004fc60000000000 */
[----:B------:R1:W2:Y:S01]  /*0440*/  LDG.E R4, desc[UR4][R18.64+0x14] ;  /* 0x0000140412047981 */ /* 0x0002a2000c1e1900 */
[----:B0-----:R-:W-:Y:S01]  /*0450*/  HFMA2 R20, -RZ, RZ, 1.57421875, -19.203125 ;  /* 0x3e4ccccdff147431 */ /* 0x001fe200000001ff */
[----:B------:R-:W-:Y:S01]  /*0460*/  BSSY.RECONVERGENT B0, `(.L_x_59) ;  /* 0x0000017000007945 */ /* 0x000fe20003800200 */
[----:B-----5:R-:W-:Y:S01]  /*0470*/  FADD R2, R2, -R27 ;  /* 0x8000001b02027221 */ /* 0x020fe20000000000 */
[----:B---3--:R-:W-:Y:S01]  /*0480*/  FADD R3, R26, -R3 ;  /* 0x800000031a037221 */ /* 0x008fe20000000000 */
[----:B----4-:R-:W-:Y:S01]  /*0490*/  FADD R24, R24, -R29 ;  /* 0x8000001d18187221 */ /* 0x010fe20000000000 */
[----:B------:R-:W-:-:S04]  /*04a0*/  FMUL R28, R9, R28 ;  /* 0x0000001c091c7220 */ /* 0x000fc80000400000 */
[----:B------:R-:W-:Y:S01]  /*04b0*/  FFMA R28, R8, R3, R28 ;  /* 0x00000003081c7223 */ /* 0x000fe2000000001c */
[----:B------:R-:W-:-:S03]  /*04c0*/  FADD R22, R25, -R22 ;  /* 0x8000001619167221 */ /* 0x000fc60000000000 */
[----:B------:R-:W-:-:S04]  /*04d0*/  FFMA R3, R7, R2, R28 ;  /* 0x0000000207037223 */ /* 0x000fc8000000001c */
[----:B------:R-:W-:Y:S01]  /*04e0*/  FFMA R24, R6, R24, R3 ;  /* 0x0000001806187223 */ /* 0x000fe20000000003 */
[----:B------:R-:W-:-:S03]  /*04f0*/  FADD R0, R0, -R21 ;  /* 0x8000001500007221 */ /* 0x000fc60000000000 */
[----:B-1----:R-:W-:Y:S01]  /*0500*/  FFMA R19, R5, R22, R24 ;  /* 0x0000001605137223 */ /* 0x002fe20000000018 */
[----:B------:R-:W-:-:S05]  /*0510*/  MOV R3, 0x40a00000 ;  /* 0x40a0000000037802 */ /* 0x000fca0000000f00 */
[----:B------:R-:W-:Y:S01]  /*0520*/  FFMA R2, R20, -R3, 1 ;  /* 0x3f80000014027423 */ /* 0x000fe20000000803 */
[----:B--2---:R-:W-:-:S04]  /*0530*/  FFMA R0, R4, R0, R19 ;  /* 0x0000000004007223 */ /* 0x004fc80000000013 */
[----:B------:R-:W0:Y:S01]  /*0540*/  FCHK P0, R0, 5 ;  /* 0x40a0000000007902 */ /* 0x000e220000000000 */
[----:B------:R-:W-:-:S04]  /*0550*/  FFMA R19, R2, R20, 0.20000000298023223877 ;  /* 0x3e4ccccd02137423 */ /* 0x000fc80000000014 */
[----:B------:R-:W-:-:S04]  /*0560*/  FFMA R2, R0, R19, RZ ;  /* 0x0000001300027223 */ /* 0x000fc800000000ff */
[----:B------:R-:W-:-:S04]  /*0570*/  FFMA R18, R2, -5, R0 ;  /* 0xc0a0000002127823 */ /* 0x000fc80000000000 */
[----:B------:R-:W-:Y:S01]  /*0580*/  FFMA R2, R19, R18, R2 ;  /* 0x0000001213027223 */ /* 0x000fe20000000002 */
[----:B0-----:R-:W-:Y:S06]  /*0590*/  @!P0 BRA `(.L_x_60) ;  /* 0x00000000000c8947 */ /* 0x001fec0003800000 */
[----:B------:R-:W-:-:S07]  /*05a0*/  MOV R18, 0x5c0 ;  /* 0x000005c000127802 */ /* 0x000fce0000000f00 */
[----:B------:R-:W-:Y:S05]  /*05b0*/  CALL.REL.NOINC `($__internal_4_$__cuda_sm3x_div_rn_noftz_f32_slowpath) ;  /* 0x0000000c00b07944 */ /* 0x000fea0003c00000 */
[----:B------:R-:W-:-:S07]  /*05c0*/  MOV R2, R0 ;  /* 0x0000000000027202 */ /* 0x000fce0000000f00 */
.L_x_60:
[----:B------:R-:W-:Y:S05]  /*05d0*/  BSYNC.RECONVERGENT B0 ;  /* 0x0000000000007941 */ /* 0x000fea0003800200 */
.L_x_59:
        /* <DEDUP_REMOVED lines=8> */
[----:B------:R-:W5:Y:S01]  /*0660*/  LDG.E R25, desc[UR4][R14.64+-0x14] ;  /* 0xffffec040e197981 */ /* 0x000f62000c1e1900 */
[----:B--2---:R-:W-:-:S03]  /*0670*/  FADD R24, R20, -R23 ;  /* 0x8000001714187221 */ /* 0x004fc60000000000 */
[----:B------:R-:W2:Y:S04]  /*0680*/  LDG.E R23, desc[UR4][R14.64+0x14] ;  /* 0x000014040e177981 */ /* 0x000ea8000c1e1900 */
[----:B------:R-:W2:Y:S01]  /*0690*/  LDG.E R20, desc[UR4][R14.64+-0x10] ;  /* 0xfffff0040e147981 */ /* 0x000ea2000c1e1900 */
[----:B---3--:R-:W-:Y:S01]  /*06a0*/  FADD R27, -R26, R27 ;  /* 0x0000001b1a1b7221 */ /* 0x008fe20000000100 */
[----:B------:R-:W-:-:S04]  /*06b0*/  FMUL R29, R9, R24 ;  /* 0x00000018091d7220 */ /* 0x000fc80000400000 */
[----:B------:R-:W-:Y:S01]  /*06c0*/  FFMA R24, R8, R27, R29 ;  /* 0x0000001b08187223 */ /* 0x000fe2000000001d */
[----:B----4-:R-:W-:-:S04]  /*06d0*/  FADD R18, R21, -R18 ;  /* 0x8000001215127221 */ /* 0x010fc80000000000 */
[----:B------:R-:W-:Y:S01]  /*06e0*/  FFMA R21, R7, R18, R24 ;  /* 0x0000001207157223 */ /* 0x000fe20000000018 */
[----:B-----5:R-:W-:Y:S01]  /*06f0*/  FADD R0, R19, -R0 ;  /* 0x8000000013007221 */ /* 0x020fe20000000000 */
[----:B------:R-:W-:-:S03]  /*0700*/  HFMA2 R28, -RZ, RZ, 1.57421875, -19.203125 ;  /* 0x3e4ccccdff1c7431 */ /* 0x000fc600000001ff */
[----:B------:R-:W-:Y:S01]  /*0710*/  FFMA R0, R6, R0, R21 ;  /* 0x0000000006007223 */ /* 0x000fe20000000015 */
[----:B------:R-:W-:Y:S01]  /*0720*/  FADD R22, R22, -R25 ;  /* 0x8000001916167221 */ /* 0x000fe20000000000 */
[----:B------:R-:W-:-:S04]  /*0730*/  FFMA R19, R28, -R3, 1 ;  /* 0x3f8000001c137423 */ /* 0x000fc80000000803 */
[----:B------:R-:W-:Y:S01]  /*0740*/  FFMA R28, R19, R28, 0.20000000298023223877 ;  /* 0x3e4ccccd131c7423 */ /* 0x000fe2000000001c */
[----:B------:R-:W-:Y:S01]  /*0750*/  BSSY.RECONVERGENT B0, `(.L_x_61) ;  /* 0x000000c000007945 */ /* 0x000fe20003800200 */
[----:B--2---:R-:W-:-:S04]  /*0760*/  FADD R20, R23, -R20 ;  /* 0x8000001417147221 */ /* 0x004fc80000000000 */
[----:B------:R-:W-:-:S04]  /*0770*/  FFMA R15, R5, R20, R0 ;  /* 0x00000014050f7223 */ /* 0x000fc80000000000 */
[----:B------:R-:W-:-:S04]  /*0780*/  FFMA R0, R4, R22, R15 ;  /* 0x0000001604007223 */ /* 0x000fc8000000000f */
[----:B------:R-:W0:Y:S01]  /*0790*/  FCHK P0, R0, 5 ;  /* 0x40a0000000007902 */ /* 0x000e220000000000 */
[----:B------:R-:W-:-:S04]  /*07a0*/  FFMA R15, R28, R0, RZ ;  /* 0x000000001c0f7223 */ /* 0x000fc800000000ff */
[----:B------:R-:W-:-:S04]  /*07b0*/  FFMA R14, R15, -5, R0 ;  /* 0xc0a000000f0e7823 */ /* 0x000fc80000000000 */
[----:B------:R-:W-:Y:S01]  /*07c0*/  FFMA R28, R28, R14, R15 ;  /* 0x0000000e1c1c7223 */ /* 0x000fe2000000000f */
[----:B0-----:R-:W-:Y:S06]  /*07d0*/  @!P0 BRA `(.L_x_62) ;  /* 0x00000000000c8947 */ /* 0x001fec0003800000 */
[----:B------:R-:W-:-:S07]  /*07e0*/  MOV R18, 0x800 ;  /* 0x0000080000127802 */ /* 0x000fce0000000f00 */
[----:B------:R-:W-:Y:S05]  /*07f0*/  CALL.REL.NOINC `($__internal_4_$__cuda_sm3x_div_rn_noftz_f32_slowpath) ;  /* 0x0000000c00207944 */ /* 0x000fea0003c00000 */
[----:B------:R-:W-:-:S07]  /*0800*/  MOV R28, R0 ;  /* 0x00000000001c7202 */ /* 0x000fce0000000f00 */
.L_x_62:
[----:B------:R-:W-:Y:S05]  /*0810*/  BSYNC.RECONVERGENT B0 ;  /* 0x0000000000007941 */ /* 0x000fea0003800200 */
.L_x_61:
[----:B------:R-:W0:Y:S02]  /*0820*/  LDC.64 R14, c[0x0][0x390] ;  /* 0x0000e400ff0e7b82 */ /* 0x000e240000000a00 */
[----:B0-----:R-:W-:-:S05]  /*0830*/  IMAD.WIDE R14, R17, 0x4, R14 ;  /* 0x00000004110e7825 */ /* 0x001fca00078e020e */
[----:B------:R-:W2:Y:S04]  /*0840*/  LDG.E R18, desc[UR4][R14.64+0x4] ;  /* 0x000004040e127981 */ /* 0x000ea8000c1e1900 */
[----:B------:R-:W2:Y:S04]  /*0850*/  LDG.E R23, desc[UR4][R14.64+-0x8] ;  /* 0xfffff8040e177981 */ /* 0x000ea8000c1e1900 */
[----:B------:R-:W3:Y:S04]  /*0860*/  LDG.E R26, desc[UR4][R14.64] ;  /* 0x000000040e1a7981 */ /* 0x000ee8000c1e1900 */
[----:B------:R-:W3:Y:S04]  /*0870*/  LDG.E R21, desc[UR4][R14.64+-0x4] ;  /* 0xfffffc040e157981 */ /* 0x000ee8000c1e1900 */
[----:B------:R-:W4:Y:S04]  /*0880*/  LDG.E R19, desc[UR4][R14.64+0x8] ;  /* 0x000008040e137981 */ /* 0x000f28000c1e1900 */
[----:B------:R-:W4:Y:S01]  /*0890*/  LDG.E R0, desc[UR4][R14.64+-0xc] ;  /* 0xfffff4040e007981 */ /* 0x000f22000c1e1900 */
[----:B--2---:R-:W-:-:S03]  /*08a0*/  FADD R20, R18, -R23 ;  /* 0x8000001712147221 */ /* 0x004fc60000000000 */
[----:B------:R-:W2:Y:S01]  /*08b0*/  LDG.E R18, desc[UR4][R14.64+0xc] ;  /* 0x00000c040e127981 */ /* 0x000ea2000c1e1900 */
[----:B------:R-:W-:-:S03]  /*08c0*/  FMUL R25, R9, R20 ;  /* 0x0000001409197220 */ /* 0x000fc60000400000 */
[----:B------:R-:W5:Y:S01]  /*08d0*/  LDG.E R20, desc[UR4][R14.64+-0x14] ;  /* 0xffffec040e147981 */ /* 0x000f62000c1e1900 */
[----:B---3--:R-:W-:-:S03]  /*08e0*/  FADD R23, R26, -R21 ;  /* 0x800000151a177221 */ /* 0x008fc60000000000 */
[----:B------:R-:W2:Y:S01]  /*08f0*/  LDG.E R21, desc[UR4][R14.64+-0x10] ;  /* 0xfffff0040e157981 */ /* 0x000ea2000c1e1900 */
[----:B------:R-:W-:-:S03]  /*0900*/  FFMA R22, R8, R23, R25 ;  /* 0x0000001708167223 */ /* 0x000fc60000000019 */
[----:B------:R-:W5:Y:S01]  /*0910*/  LDG.E R23, desc[UR4][R14.64+0x10] ;  /* 0x000010040e177981 */ /* 0x000f62000c1e1900 */
[----:B----4-:R-:W-:-:S03]  /*0920*/  FADD R24, R19, -R0 ;  /* 0x8000000013187221 */ /* 0x010fc60000000000 */
[----:B------:R-:W3:Y:S04]  /*0930*/  LDG.E R19, desc[UR4][R14.64+0x14] ;  /* 0x000014040e137981 */ /* 0x000ee8000c1e1900 */
[----:B------:R-:W3:Y:S01]  /*0940*/  LDG.E R0, desc[UR4][R14.64+-0x18] ;  /* 0xffffe8040e007981 */ /* 0x000ee2000c1e1900 */
[----:B------:R-:W-:Y:S01]  /*0950*/  FFMA R25, R7, R24, R22 ;  /* 0x0000001807197223 */ /* 0x000fe20000000016 */
[----:B------:R-:W-:-:S05]  /*0960*/  HFMA2 R22, -RZ, RZ, 1.57421875, -19.203125 ;  /* 0x3e4ccccdff167431 */ /* 0x000fca00000001ff */
[----:B------:R-:W-:-:S04]  /*0970*/  FFMA R27, R22, -R3, 1 ;  /* 0x3f800000161b7423 */ /* 0x000fc80000000803 */
[----:B------:R-:W-:Y:S01]  /*0980*/  FFMA R27, R27, R22, 0.20000000298023223877 ;  /* 0x3e4ccccd1b1b7423 */ /* 0x000fe20000000016 */
[----:B------:R-:W-:Y:S01]  /*0990*/  BSSY.RECONVERGENT B0, `(.L_x_63) ;  /* 0x000000f000007945 */ /* 0x000fe20003800200 */
[----:B--2---:R-:W-:-:S04]  /*09a0*/  FADD R18, R18, -R21 ;  /* 0x8000001512127221 */ /* 0x004fc80000000000 */
[----:B------:R-:W-:Y:S01]  /*09b0*/  FFMA R18, R6, R18, R25 ;  /* 0x0000001206127223 */ /* 0x000fe20000000019 */
[----:B-----5:R-:W-:Y:S01]  /*09c0*/  FADD R20, R23, -R20 ;  /* 0x8000001417147221 */ /* 0x020fe20000000000 */
[----:B---3--:R-:W-:-:S03]  /*09d0*/  FADD R0, R19, -R0 ;  /* 0x8000000013007221 */ /* 0x008fc60000000000 */
        /* <DEDUP_REMOVED lines=10> */
.L_x_64:
[----:B------:R-:W-:Y:S05]  /*0a80*/  BSYNC.RECONVERGENT B0 ;  /* 0x0000000000007941 */ /* 0x000fea0003800200 */
.L_x_63:
[----:B------:R-:W0:Y:S08]  /*0a90*/  LDC R25, c[0x0][0x384] ;  /* 0x0000e100ff197b82 */ /* 0x000e300000000800 */
[----:B------:R-:W1:Y:S01]  /*0aa0*/  LDC.64 R18, c[0x0][0x390] ;  /* 0x0000e400ff127b82 */ /* 0x000e620000000a00 */
[----:B0-----:R-:W-:-:S05]  /*0ab0*/  IMAD.WIDE R20, R25, 0x4, R14 ;  /* 0x0000000419147825 */ /* 0x001fca00078e020e */
[----:B------:R-:W2:Y:S01]  /*0ac0*/  LDG.E R29, desc[UR4][R20.64] ;  /* 0x00000004141d7981 */ /* 0x000ea2000c1e1900 */
[----:B------:R-:W-:-:S04]  /*0ad0*/  IMAD.WIDE R14, R25, 0x4, R20 ;  /* 0x00000004190e7825 */ /* 0x000fc800078e0214 */
[----:B-1----:R-:W-:Y:S01]  /*0ae0*/  IMAD.WIDE R22, R13, 0x4, R18 ;  /* 0x000000040d167825 */ /* 0x002fe200078e0212 */
[----:B------:R0:W3:Y:S05]  /*0af0*/  LDG.E R0, desc[UR4][R14.64] ;  /* 0x000000040e007981 */ /* 0x0000ea000c1e1900 */
[----:B------:R-:W3:Y:S01]  /*0b00*/  LDG.E R23, desc[UR4][R22.64] ;  /* 0x0000000416177981 */ /* 0x000ee2000c1e1900 */
[----:B0-----:R-:W-:-:S04]  /*0b10*/  IMAD.WIDE R14, R25, 0x4, R14 ;  /* 0x00000004190e7825 */ /* 0x001fc800078e020e */
[--C-:B------:R-:W-:Y:S02]  /*0b20*/  IMAD.WIDE R20, R16, 0x4, R18.reuse ;  /* 0x0000000410147825 */ /* 0x100fe400078e0212 */
[----:B------:R-:W4:Y:S02]  /*0b30*/  LDG.E R16, desc[UR4][R14.64] ;  /* 0x000000040e107981 */ /* 0x000f24000c1e1900 */
[----:B------:R-:W-:Y:S02]  /*0b40*/  IMAD.WIDE R12, R12, 0x4, R18 ;  /* 0x000000040c0c7825 */ /* 0x000fe400078e0212 */
[----:B------:R-:W4:Y:S02]  /*0b50*/  LDG.E R21, desc[UR4][R20.64] ;  /* 0x0000000414157981 */ /* 0x000f24000c1e1900 */
[----:B---3--:R-:W-:Y:S01]  /*0b60*/  FADD R0, R0, -R23 ;  /* 0x8000001700007221 */ /* 0x008fe20000000000 */
[----:B------:R-:W-:Y:S02]  /*0b70*/  IMAD.WIDE R22, R25, 0x4, R14 ;  /* 0x0000000419167825 */ /* 0x000fe400078e020e */
[----:B------:R0:W3:Y:S04]  /*0b80*/  LDG.E R15, desc[UR4][R12.64] ;  /* 0x000000040c0f7981 */ /* 0x0000e8000c1e1900 */
[----:B------:R1:W3:Y:S01]  /*0b90*/  LDG.E R24, desc[UR4][R22.64] ;  /* 0x0000000416187981 */ /* 0x0002e2000c1e1900 */
[----:B0-----:R-:W-:-:S04]  /*0ba0*/  IMAD.WIDE R12, R11, 0x4, R18 ;  /* 0x000000040b0c7825 */ /* 0x001fc800078e0212 */
[----:B-1----:R-:W-:Y:S01]  /*0bb0*/  IMAD.WIDE R22, R25, 0x4, R22 ;  /* 0x0000000419167825 */ /* 0x002fe200078e0216 */
[----:B------:R-:W5:Y:S03]  /*0bc0*/  LDG.E R14, desc[UR4][R12.64] ;  /* 0x000000040c0e7981 */ /* 0x000f66000c1e1900 */
[----:B------:R-:W-:-:S04]  /*0bd0*/  IMAD.WIDE R10, R10, 0x4, R18 ;  /* 0x000000040a0a7825 */ /* 0x000fc800078e0212 */
[----:B------:R-:W-:Y:S02]  /*0be0*/  IMAD.WIDE R18, R25, 0x4, R22 ;  /* 0x0000000419127825 */ /* 0x000fe400078e0216 */
[----:B------:R-:W5:Y:S04]  /*0bf0*/  LDG.E R25, desc[UR4][R22.64] ;  /* 0x0000000416197981 */ /* 0x000f68000c1e1900 */
[----:B------:R-:W5:Y:S04]  /*0c00*/  LDG.E R18, desc[UR4][R18.64] ;  /* 0x0000000412127981 */ /* 0x000f68000c1e1900 */
[----:B------:R-:W5:Y:S01]  /*0c10*/  LDG.E R11, desc[UR4][R10.64] ;  /* 0x000000040a0b7981 */ /* 0x000f62000c1e1900 */
[----:B--2---:R-:W-:Y:S01]  /*0c20*/  FADD R29, -R26, R29 ;  /* 0x0000001d1a1d7221 */ /* 0x004fe20000000100 */
[----:B------:R-:W-:Y:S01]  /*0c30*/  FMUL R9, R9, R0 ;  /* 0x0000000009097220 */ /* 0x000fe20000400000 */
[----:B----4-:R-:W-:-:S03]  /*0c40*/  FADD R16, R16, -R21 ;  /* 0x8000001510107221 */ /* 0x010fc60000000000 */
[----:B------:R-:W-:-:S04]  /*0c50*/  FFMA R8, R8, R29, R9 ;  /* 0x0000001d08087223 */ /* 0x000fc80000000009 */
[----:B------:R-:W-:Y:S01]  /*0c60*/  FFMA R7, R7, R16, R8 ;  /* 0x0000001007077223 */ /* 0x000fe20000000008 */
[----:B------:R-:W-:Y:S01]  /*0c70*/  HFMA2 R0, -RZ, RZ, 1.57421875, -19.203125 ;  /* 0x3e4ccccdff007431 */ /* 0x000fe200000001ff */
[----:B------:R-:W-:Y:S01]  /*0c80*/  BSSY.RECONVERGENT B0, `(.L_x_65) ;  /* 0x0000012000007945 */ /* 0x000fe20003800200 */
[----:B---3--:R-:W-:-:S04]  /*0c90*/  FADD R15, R24, -R15 ;  /* 0x8000000f180f7221 */ /* 0x008fc80000000000 */
[----:B------:R-:W-:Y:S01]  /*0ca0*/  FFMA R6, R6, R15, R7 ;  /* 0x0000000f06067223 */ /* 0x000fe20000000007 */
[----:B------:R-:W-:Y:S01]  /*0cb0*/  FFMA R7, R0, -R3, 1 ;  /* 0x3f80000000077423 */ /* 0x000fe20000000803 */
[----:B-----5:R-:W-:-:S04]  /*0cc0*/  FADD R14, R25, -R14 ;  /* 0x8000000e190e7221 */ /* 0x020fc80000000000 */
[----:B------:R-:W-:Y:S01]  /*0cd0*/  FFMA R5, R5, R14, R6 ;  /* 0x0000000e05057223 */ /* 0x000fe20000000006 */
[----:B------:R-:W-:-:S04]  /*0ce0*/  FADD R18, R18, -R11 ;  /* 0x8000000b12127221 */ /* 0x000fc80000000000 */
[----:B------:R-:W-:-:S04]  /*0cf0*/  FFMA R5, R4, R18, R5 ;  /* 0x0000001204057223 */ /* 0x000fc80000000005 */
[----:B------:R-:W0:Y:S01]  /*0d00*/  FCHK P0, R5, 5 ;  /* 0x40a0000005007902 */ /* 0x000e220000000000 */
[----:B------:R-:W-:-:S04]  /*0d10*/  FFMA R0, R7, R0, 0.20000000298023223877 ;  /* 0x3e4ccccd07007423 */ /* 0x000fc80000000000 */
[----:B------:R-:W-:-:S04]  /*0d20*/  FFMA R4, R0, R5, RZ ;  /* 0x0000000500047223 */ /* 0x000fc800000000ff */
[----:B------:R-:W-:-:S04]  /*0d30*/  FFMA R11, R4, -5, R5 ;  /* 0xc0a00000040b7823 */ /* 0x000fc80000000005 */
[----:B------:R-:W-:Y:S01]  /*0d40*/  FFMA R11, R0, R11, R4 ;  /* 0x0000000b000b7223 */ /* 0x000fe20000000004 */
[----:B0-----:R-:W-:Y:S06]  /*0d50*/  @!P0 BRA `(.L_x_66) ;  /* 0x0000000000108947 */ /* 0x001fec0003800000 */
[----:B------:R-:W-:Y:S02]  /*0d60*/  MOV R0, R5 ;  /* 0x0000000500007202 */ /* 0x000fe40000000f00 */
[----:B------:R-:W-:-:S07]  /*0d70*/  MOV R18, 0xd90 ;  /* 0x00000d9000127802 */ /* 0x000fce0000000f00 */
[----:B------:R-:W-:Y:S05]  /*0d80*/  CALL.REL.NOINC `($__internal_4_$__cuda_sm3x_div_rn_noftz_f32_slowpath) ;  /* 0x0000000400bc7944 */ /* 0x000fea0003c00000 */
[----:B------:R-:W-:-:S07]  /*0d90*/  MOV R11, R0 ;  /* 0x00000000000b7202 */ /* 0x000fce0000000f00 */
.L_x_66:
[----:B------:R-:W-:Y:S05]  /*0da0*/  BSYNC.RECONVERGENT B0 ;  /* 0x0000000000007941 */ /* 0x000fea0003800200 */
.L_x_65:
        /* <DEDUP_REMOVED lines=10> */
[----:B------:R-:W3:Y:S07]  /*0e50*/  LDG.E R3, desc[UR4][R14.64] ;  /* 0x000000040e037981 */ /* 0x000eee000c1e1900 */
[----:B------:R-:W4:Y:S01]  /*0e60*/  LDC.64 R24, c[0x0][0x400] ;  /* 0x00010000ff187b82 */ /* 0x000f220000000a00 */
[----:B---3--:R-:W-:-:S04]  /*0e70*/  FMUL R8, R0, R3 ;  /* 0x0000000300087220 */ /* 0x008fc80000400000 */
[----:B------:R-:W-:Y:S01]  /*0e80*/  FFMA R8, R3, R2, -R8 ;  /* 0x0000000203087223 */ /* 0x000fe20000000808 */
[----:B------:R-:W-:Y:S08]  /*0e90*/  F2F.F64.F32 R6, R0 ;  /* 0x0000000000067310 */ /* 0x000ff00000201800 */
[----:B------:R-:W3:Y:S02]  /*0ea0*/  F2F.F64.F32 R8, R8 ;  /* 0x0000000800087310 */ /* 0x000ee40000201800 */
[----:B---3--:R-:W-:-:S10]  /*0eb0*/  DFMA R12, R8, UR6, R6 ;  /* 0x00000006080c7c2b */ /* 0x008fd40008000006 */
[----:B------:R-:W3:Y:S01]  /*0ec0*/  F2F.F32.F64 R13, R12 ;  /* 0x0000000c000d7310 */ /* 0x000ee20000301000 */
[----:B--2---:R-:W-:-:S04]  /*0ed0*/  IMAD.WIDE R6, R17, 0x4, R18 ;  /* 0x0000000411067825 */ /* 0x004fc800078e0212 */
[----:B0-----:R-:W-:Y:S01]  /*0ee0*/  IMAD.WIDE R18, R17, 0x4, R20 ;  /* 0x0000000411127825 */ /* 0x001fe200078e0214 */
[----:B---3--:R0:W-:Y:S04]  /*0ef0*/  STG.E desc[UR4][R4.64], R13 ;  /* 0x0000000d04007986 */ /* 0x0081e8000c101904 */
[----:B------:R-:W2:Y:S04]  /*0f00*/  LDG.E R0, desc[UR4][R6.64] ;  /* 0x0000000406007981 */ /* 0x000ea8000c1e1900 */
[----:B------:R-:W2:Y:S02]  /*0f10*/  LDG.E R3, desc[UR4][R18.64] ;  /* 0x0000000412037981 */ /* 0x000ea4000c1e1900 */
[----:B--2---:R-:W-:-:S04]  /*0f20*/  FMUL R10, R0, R3 ;  /* 0x00000003000a7220 */ /* 0x004fc80000400000 */
[----:B------:R-:W-:Y:S01]  /*0f30*/  FFMA R10, R3, R27, -R10 ;  /* 0x0000001b030a7223 */ /* 0x000fe2000000080a */
[----:B------:R-:W-:Y:S08]  /*0f40*/  F2F.F64.F32 R8, R0 ;  /* 0x0000000000087310 */ /* 0x000ff00000201800 */
[----:B------:R-:W2:Y:S02]  /*0f50*/  F2F.F64.F32 R20, R10 ;  /* 0x0000000a00147310 */ /* 0x000ea40000201800 */
[----:B--2---:R-:W-:-:S10]  /*0f60*/  DFMA R20, R20, UR6, R8 ;  /* 0x0000000614147c2b */ /* 0x004fd40008000008 */
[----:B------:R-:W2:Y:S01]  /*0f70*/  F2F.F32.F64 R21, R20 ;  /* 0x0000001400157310 */ /* 0x000ea20000301000 */
[----:B-1----:R-:W-:Y:S01]  /*0f80*/  IMAD.WIDE R8, R17, 0x4, R22 ;  /* 0x0000000411087825 */ /* 0x002fe200078e0216 */
[----:B--2---:R1:W-:Y:S04]  /*0f90*/  STG.E desc[UR4][R6.64], R21 ;  /* 0x0000001506007986 */ /* 0x0043e8000c101904 */
[----:B------:R-:W2:Y:S04]  /*0fa0*/  LDG.E R16, desc[UR4][R18.64] ;  /* 0x0000000412107981 */ /* 0x000ea8000c1e1900 */
[----:B------:R-:W2:Y:S02]  /*0fb0*/  LDG.E R3, desc[UR4][R8.64] ;  /* 0x0000000408037981 */ /* 0x000ea4000c1e1900 */
[----:B--2---:R-:W-:-:S04]  /*0fc0*/  FMUL R23, R3, R16 ;  /* 0x0000001003177220 */ /* 0x004fc80000400000 */
[----:B------:R-:W-:Y:S01]  /*0fd0*/  FFMA R16, R16, R28, -R23 ;  /* 0x0000001c10107223 */ /* 0x000fe20000000817 */
[----:B0-----:R-:W-:Y:S08]  /*0fe0*/  F2F.F64.F32 R12, R3 ;  /* 0x00000003000c7310 */ /* 0x001ff00000201800 */
[----:B------:R-:W0:Y:S02]  /*0ff0*/  F2F.F64.F32 R22, R16 ;  /* 0x0000001000167310 */ /* 0x000e240000201800 */
[----:B0-----:R-:W-:-:S06]  /*1000*/  DFMA R22, R22, UR6, R12 ;  /* 0x0000000616167c2b */ /* 0x001fcc000800000c */
[----:B------:R-:W0:Y:S01]  /*1010*/  F2F.F32.F64 R29, R22 ;  /* 0x00000016001d7310 */ /* 0x000e220000301000 */
[C---:B----4-:R-:W-:Y:S02]  /*1020*/  IMAD.WIDE R12, R17.reuse, 0x4, R24 ;  /* 0x00000004110c7825 */ /* 0x050fe400078e0218 */
[----:B------:R-:W2:Y:S01]  /*1030*/  LDC.64 R24, c[0x0][0x3d8] ;  /* 0x0000f600ff187b82 */ /* 0x000ea20000000a00 */
[----:B0-----:R-:W-:Y:S04]  /*1040*/  STG.E desc[UR4][R8.64], R29 ;  /* 0x0000001d08007986 */ /* 0x001fe8000c101904 */
[----:B------:R-:W1:Y:S04]  /*1050*/  LDG.E R14, desc[UR4][R14.64] ;  /* 0x000000040e0e7981 */ /* 0x000e68000c1e1900 */
[----:B------:R-:W1:Y:S01]  /*1060*/  LDG.E R18, desc[UR4][R12.64] ;  /* 0x000000040c127981 */ /* 0x000e62000c1e1900 */
[----:B--2---:R-:W-:-:S04]  /*1070*/  IMAD.WIDE R22, R17, 0x4, R24 ;  /* 0x0000000411167825 */ /* 0x004fc800078e0218 */
[----:B-1----:R-:W-:-:S04]  /*1080*/  FMUL R21, R18, R14 ;  /* 0x0000000e12157220 */ /* 0x002fc80000400000 */
[----:B------:R-:W-:Y:S01]  /*1090*/  FFMA R0, R14, R11, -R21 ;  /* 0x0000000b0e007223 */ /* 0x000fe20000000815 */
[----:B------:R-:W-:Y:S01]  /*10a0*/  F2F.F64.F32 R18, R18 ;  /* 0x0000001200127310 */ /* 0x000fe20000201800 */
[----:B------:R-:W0:Y:S07]  /*10b0*/  LDC.64 R14, c[0x0][0x3e0] ;  /* 0x0000f800ff0e7b82 */ /* 0x000e2e0000000a00 */
[----:B------:R-:W1:Y:S02]  /*10c0*/  F2F.F64.F32 R20, R0 ;  /* 0x0000000000147310 */ /* 0x000e640000201800 */
[----:B-1----:R-:W-:Y:S01]  /*10d0*/  DFMA R20, R20, UR6, R18 ;  /* 0x0000000614147c2b */ /* 0x002fe20008000012 */
[----:B------:R-:W1:Y:S09]  /*10e0*/  LDC.64 R18, c[0x0][0x398] ;  /* 0x0000e600ff127b82 */ /* 0x000e720000000a00 */
[----:B------:R-:W2:Y:S02]  /*10f0*/  F2F.F32.F64 R21, R20 ;  /* 0x0000001400157310 */ /* 0x000ea40000301000 */
[----:B--2---:R2:W-:Y:S04]  /*1100*/  STG.E desc[UR4][R12.64], R21 ;  /* 0x000000150c007986 */ /* 0x0045e8000c101904 */
[----:B------:R-:W3:Y:S04]  /*1110*/  LDG.E R3, desc[UR4][R4.64] ;  /* 0x0000000404037981 */ /* 0x000ee8000c1e1900 */
[----:B------:R-:W4:Y:S04]  /*1120*/  LDG.E R25, desc[UR4][R6.64] ;  /* 0x0000000406197981 */ /* 0x000f28000c1e1900 */
[----:B------:R-:W5:Y:S01]  /*1130*/  LDG.E R22, desc[UR4][R22.64] ;  /* 0x0000000416167981 */ /* 0x000f62000c1e1900 */
[----:B------:R-:W-:Y:S01]  /*1140*/  FADD R0, R27, R2 ;  /* 0x000000021b007221 */ /* 0x000fe20000000000 */
[C---:B-1----:R-:W-:Y:S01]  /*1150*/  IMAD.WIDE R18, R17.reuse, 0x4, R18 ;  /* 0x0000000411127825 */ /* 0x042fe200078e0212 */
[----:B--2---:R-:W1:Y:S03]  /*1160*/  LDC.64 R20, c[0x0][0x3a0] ;  /* 0x0000e800ff147b82 */ /* 0x004e660000000a00 */
[----:B0-----:R-:W-:-:S04]  /*1170*/  IMAD.WIDE R14, R17, 0x4, R14 ;  /* 0x00000004110e7825 */ /* 0x001fc800078e020e */
[----:B---3--:R-:W-:-:S04]  /*1180*/  FADD R0, R0, -R3 ;  /* 0x8000000300007221 */ /* 0x008fc80000000000 */
[----:B----4-:R-:W-:Y:S01]  /*1190*/  FADD R25, R0, -R25 ;  /* 0x8000001900197221 */ /* 0x010fe20000000000 */
[----:B-----5:R-:W-:-:S04]  /*11a0*/  FMUL R0, R22, R22 ;  /* 0x0000001616007220 */ /* 0x020fc80000400000 */
[----:B------:R-:W-:-:S05]  /*11b0*/  FMUL R25, R0, R25 ;  /* 0x0000001900197220 */ /* 0x000fca0000400000 */
[----:B------:R0:W-:Y:S04]  /*11c0*/  STG.E desc[UR4][R18.64], R25 ;  /* 0x0000001912007986 */ /* 0x0001e8000c101904 */
[----:B------:R-:W2:Y:S04]  /*11d0*/  LDG.E R10, desc[UR4][R8.64] ;  /* 0x00000004080a7981 */ /* 0x000ea8000c1e1900 */
[----:B------:R-:W3:Y:S04]  /*11e0*/  LDG.E R0, desc[UR4][R14.64] ;  /* 0x000000040e007981 */ /* 0x000ee8000c1e1900 */
[----:B------:R-:W4:Y:S01]  /*11f0*/  LDG.E R16, desc[UR4][R12.64] ;  /* 0x000000040c107981 */ /* 0x000f22000c1e1900 */
[----:B------:R-:W-:Y:S01]  /*1200*/  FADD R3, -R11, R28 ;  /* 0x0000001c0b037221 */ /* 0x000fe20000000100 */
[----:B-1----:R-:W-:Y:S01]  /*1210*/  IMAD.WIDE R20, R17, 0x4, R20 ;  /* 0x0000000411147825 */ /* 0x002fe200078e0214 */
[----:B0-----:R-:W0:Y:S03]  /*1220*/  LDC.64 R18, c[0x0][0x3c0] ;  /* 0x0000f000ff127b82 */ /* 0x001e260000000a00 */
[----:B--2---:R-:W-:Y:S01]  /*1230*/  FADD R3, R3, -R10 ;  /* 0x8000000a03037221 */ /* 0x004fe20000000000 */
[----:B---3--:R-:W-:-:S03]  /*1240*/  FMUL R0, R0, R0 ;  /* 0x0000000000007220 */ /* 0x008fc60000400000 */
[----:B----4-:R-:W-:-:S04]  /*1250*/  FADD R3, R3, R16 ;  /* 0x0000001003037221 */ /* 0x010fc80000000000 */
[----:B------:R-:W-:-:S05]  /*1260*/  FMUL R3, R0, R3 ;  /* 0x0000000300037220 */ /* 0x000fca0000400000 */
[----:B------:R-:W-:Y:S04]  /*1270*/  STG.E desc[UR4][R20.64], R3 ;  /* 0x0000000314007986 */ /* 0x000fe8000c101904 */
[----:B------:R-:W2:Y:S04]  /*1280*/  LDG.E R10, desc[UR4][R12.64] ;  /* 0x000000040c0a7981 */ /* 0x000ea8000c1e1900 */
[----:B------:R-:W3:Y:S01]  /*1290*/  LDG.E R0, desc[UR4][R14.64] ;  /* 0x000000040e007981 */ /* 0x000ee2000c1e1900 */
[----:B--2---:R-:W-:Y:S01]  /*12a0*/  FADD R23, -R10, R11 ;  /* 0x0000000b0a177221 */ /* 0x004fe20000000100 */
[----:B---3--:R-:W-:Y:S01]  /*12b0*/  FMUL R0, R0, R0 ;  /* 0x0000000000007220 */ /* 0x008fe20000400000 */
[----:B0-----:R-:W-:-:S02]  /*12c0*/  IMAD.WIDE R10, R17, 0x4, R18 ;  /* 0x00000004110a7825 */ /* 0x001fc400078e0212 */
[----:B------:R-:W0:Y:S02]  /*12d0*/  LDC.64 R18, c[0x0][0x3b0] ;  /* 0x0000ec00ff127b82 */ /* 0x000e240000000a00 */
[----:B------:R-:W-:-:S05]  /*12e0*/  FMUL R23, R0, R23 ;  /* 0x0000001700177220 */ /* 0x000fca0000400000 */
[----:B------:R1:W-:Y:S04]  /*12f0*/  STG.E desc[UR4][R10.64], R23 ;  /* 0x000000170a007986 */ /* 0x0003e8000c101904 */
[----:B------:R-:W2:Y:S04]  /*1300*/  LDG.E R6, desc[UR4][R6.64] ;  /* 0x0000000406067981 */ /* 0x000ea8000c1e1900 */
[----:B------:R-:W3:Y:S01]  /*1310*/  LDG.E R0, desc[UR4][R14.64] ;  /* 0x000000040e007981 */ /* 0x000ee2000c1e1900 */
[----:B-1----:R-:W1:Y:S01]  /*1320*/  LDC.64 R10, c[0x0][0x3a8] ;  /* 0x0000ea00ff0a7b82 */ /* 0x002e620000000a00 */
[----:B0-----:R-:W-:-:S04]  /*1330*/  IMAD.WIDE R12, R17, 0x4, R18 ;  /* 0x00000004110c7825 */ /* 0x001fc800078e0212 */
[----:B--2---:R-:W-:Y:S01]  /*1340*/  FADD R27, -R6, R27 ;  /* 0x0000001b061b7221 */ /* 0x004fe20000000100 */
[----:B---3--:R-:W-:-:S04]  /*1350*/  FMUL R0, R0, R0 ;  /* 0x0000000000007220 */ /* 0x008fc80000400000 */
[----:B------:R-:W-:-:S05]  /*1360*/  FMUL R27, R0, R27 ;  /* 0x0000001b001b7220 */ /* 0x000fca0000400000 */
[----:B------:R-:W-:Y:S04]  /*1370*/  STG.E desc[UR4][R12.64], R27 ;  /* 0x0000001b0c007986 */ /* 0x000fe8000c101904 */
[----:B------:R-:W2:Y:S04]  /*1380*/  LDG.E R9, desc[UR4][R8.64] ;  /* 0x0000000408097981 */ /* 0x000ea8000c1e1900 */
[----:B------:R-:W3:Y:S01]  /*1390*/  LDG.E R0, desc[UR4][R14.64] ;  /* 0x000000040e007981 */ /* 0x000ee2000c1e1900 */
[----:B-1----:R-:W-:Y:S02]  /*13a0*/  IMAD.WIDE R6, R17, 0x4, R10 ;  /* 0x0000000411067825 */ /* 0x002fe400078e020a */
[----:B------:R-:W0:Y:S02]  /*13b0*/  LDC.64 R10, c[0x0][0x3b8] ;  /* 0x0000ee00ff0a7b82 */ /* 0x000e240000000a00 */
[----:B--2---:R-:W-:Y:S01]  /*13c0*/  FADD R3, -R9, R28 ;  /* 0x0000001c09037221 */ /* 0x004fe20000000100 */
[----:B---3--:R-:W-:-:S04]  /*13d0*/  FMUL R0, R0, R0 ;  /* 0x0000000000007220 */ /* 0x008fc80000400000 */
[----:B------:R-:W-:-:S05]  /*13e0*/  FMUL R19, R0, R3 ;  /* 0x0000000300137220 */ /* 0x000fca0000400000 */
[----:B------:R-:W-:Y:S04]  /*13f0*/  STG.E desc[UR4][R6.64], R19 ;  /* 0x0000001306007986 */ /* 0x000fe8000c101904 */
[----:B------:R-:W2:Y:S04]  /*1400*/  LDG.E R5, desc[UR4][R4.64] ;  /* 0x0000000404057981 */ /* 0x000ea8000c1e1900 */
[----:B------:R-:W3:Y:S01]  /*1410*/  LDG.E R0, desc[UR4][R14.64] ;  /* 0x000000040e007981 */ /* 0x000ee2000c1e1900 */
[----:B--2---:R-:W-:Y:S01]  /*1420*/  FADD R9, -R5, R2 ;  /* 0x0000000205097221 */ /* 0x004fe20000000100 */
[----:B---3--:R-:W-:Y:S01]  /*1430*/  FMUL R0, R0, R0 ;  /* 0x0000000000007220 */ /* 0x008fe20000400000 */
[----:B0-----:R-:W-:-:S04]  /*1440*/  IMAD.WIDE R2, R17, 0x4, R10 ;  /* 0x0000000411027825 */ /* 0x001fc800078e020a */
[----:B------:R-:W-:-:S05]  /*1450*/  FMUL R9, R0, R9 ;  /* 0x0000000900097220 */ /* 0x000fca0000400000 */
[----:B------:R-:W-:Y:S01]  /*1460*/  STG.E desc[UR4][R2.64], R9 ;  /* 0x0000000902007986 */ /* 0x000fe2000c101904 */
[----:B------:R-:W-:Y:S05]  /*1470*/  EXIT ;  /* 0x000000000000794d */ /* 0x000fea0003800000 */
        .weak           $__internal_4_$__cuda_sm3x_div_rn_noftz_f32_slowpath
        .type           $__internal_4_$__cuda_sm3x_div_rn_noftz_f32_slowpath,@function
        .size           $__internal_4_$__cuda_sm3x_div_rn_noftz_f32_slowpath,(.L_x_247 - $__internal_4_$__cuda_sm3x_div_rn_noftz_f32_slowpath)
$__internal_4_$__cuda_sm3x_div_rn_noftz_f32_slowpath:
        /* <DEDUP_REMOVED lines=36> */
.L_x_68:
[----:B------:R-:W-:Y:S01]  /*16c0*/  SHF.R.U32.HI R20, RZ, 0x17, R3 ;  /* 0x00000017ff147819 */ /* 0x000fe20000011603 */
[----:B------:R-:W-:Y:S01]  /*16d0*/  BSSY.RECONVERGENT B2, `(.L_x_73) ;  /* 0x0000038000027945 */ /* 0x000fe20003800200 */
[----:B------:R-:W-:Y:S02]  /*16e0*/  IADD3 R25, PT, PT, R25, -0x7f, RZ ;  /* 0xffffff8119197810 */ /* 0x000fe40007ffe0ff */
[----:B------:R-:W-:-:S03]  /*16f0*/  LOP3.LUT R20, R20, 0xff, RZ, 0xc0, !PT ;  /* 0x000000ff14147812 */ /* 0x000fc600078ec0ff */
[----:B------:R-:W-:Y:S01]  /*1700*/  IMAD R0, R25, -0x800000, R0 ;  /* 0xff80000019007824 */ /* 0x000fe200078e0200 */
[----:B------:R-:W-:-:S04]  /*1710*/  LEA R22, R20, 0xc0800000, 0x17 ;  /* 0xc080000014167811 */ /* 0x000fc800078eb8ff */
[----:B------:R-:W-:-:S04]  /*1720*/  IADD3 R29, PT, PT, -R22, R21, RZ ;  /* 0x00000015161d7210 */ /* 0x000fc80007ffe1ff */
[----:B------:R-:W0:Y:S01]  /*1730*/  MUFU.RCP R22, R29 ;  /* 0x0000001d00167308 */ /* 0x000e220000001000 */
[----:B------:R-:W-:-:S04]  /*1740*/  FADD.FTZ R23, -R29, -RZ ;  /* 0x800000ff1d177221 */ /* 0x000fc80000010100 */
[----:B0-----:R-:W-:-:S04]  /*1750*/  FFMA R21, R22, R23, 1 ;  /* 0x3f80000016157423 */ /* 0x001fc80000000017 */
[----:B------:R-:W-:-:S04]  /*1760*/  FFMA R21, R22, R21, R22 ;  /* 0x0000001516157223 */ /* 0x000fc80000000016 */
[----:B------:R-:W-:-:S04]  /*1770*/  FFMA R22, R0, R21, RZ ;  /* 0x0000001500167223 */ /* 0x000fc800000000ff */
[----:B------:R-:W-:-:S04]  /*1780*/  FFMA R24, R23, R22, R0 ;  /* 0x0000001617187223 */ /* 0x000fc80000000000 */
[----:B------:R-:W-:Y:S01]  /*1790*/  FFMA R24, R21, R24, R22 ;  /* 0x0000001815187223 */ /* 0x000fe20000000016 */
[----:B------:R-:W-:-:S03]  /*17a0*/  IADD3 R22, PT, PT, R25, 0x7f, -R20 ;  /* 0x0000007f19167810 */ /* 0x000fc60007ffe814 */
[----:B------:R-:W-:Y:S01]  /*17b0*/  FFMA R23, R23, R24, R0 ;  /* 0x0000001817177223 */ /* 0x000fe20000000000 */
[----:B------:R-:W-:-:S03]  /*17c0*/  IADD3 R25, PT, PT, R22, R19, RZ ;  /* 0x0000001316197210 */ /* 0x000fc60007ffe0ff */
        /* <DEDUP_REMOVED lines=17> */
[C---:B------:R-:W-:Y:S02]  /*18e0*/  IADD3 R23, PT, PT, R19.reuse, 0x20, RZ ;  /* 0x0000002013177810 */ /* 0x040fe40007ffe0ff */
[----:B------:R-:W-:Y:S02]  /*18f0*/  LOP3.LUT R20, R20, 0x7fffff, RZ, 0xc0, !PT ;  /* 0x007fffff14147812 */ /* 0x000fe400078ec0ff */
[C---:B------:R-:W-:Y:S02]  /*1900*/  ISETP.NE.AND P2, PT, R19.reuse, RZ, PT ;  /* 0x000000ff1300720c */ /* 0x040fe40003f45270 */
        /* <DEDUP_REMOVED lines=16> */
.L_x_75:
[----:B------:R-:W-:-:S04]  /*1a10*/  LOP3.LUT R0, R0, 0x80000000, RZ, 0xc0, !PT ;  /* 0x8000000000007812 */ /* 0x000fc800078ec0ff */
[----:B------:R-:W-:Y:S01]  /*1a20*/  LOP3.LUT R0, R0, 0x7f800000, RZ, 0xfc, !PT ;  /* 0x7f80000000007812 */ /* 0x000fe200078efcff */
[----:B------:R-:W-:Y:S06]  /*1a30*/  BRA `(.L_x_76) ;  /* 0x0000000000047947 */ /* 0x000fec0003800000 */
.L_x_74:
[----:B------:R-:W-:-:S07]  /*1a40*/  LEA R0, R25, R0, 0x17 ;  /* 0x0000000019007211 */ /* 0x000fce00078eb8ff */
.L_x_76:
[----:B------:R-:W-:Y:S05]  /*1a50*/  BSYNC.RECONVERGENT B2 ;  /* 0x0000000000027941 */ /* 0x000fea0003800200 */
.L_x_73:
[----:B------:R-:W-:Y:S05]  /*1a60*/  BRA `(.L_x_77) ;  /* 0x0000000000207947 */ /* 0x000fea0003800000 */
.L_x_72:
[----:B------:R-:W-:-:S04]  /*1a70*/  LOP3.LUT R0, R21, 0x80000000, R0, 0x48, !PT ;  /* 0x8000000015007812 */ /* 0x000fc800078e4800 */
[----:B------:R-:W-:Y:S01]  /*1a80*/  LOP3.LUT R0, R0, 0x7f800000, RZ, 0xfc, !PT ;  /* 0x7f80000000007812 */ /* 0x000fe200078efcff */
[----:B------:R-:W-:Y:S06]  /*1a90*/  BRA `(.L_x_77) ;  /* 0x0000000000147947 */ /* 0x000fec0003800000 */
.L_x_71:
[----:B------:R-:W-:Y:S01]  /*1aa0*/  LOP3.LUT R0, R21, 0x80000000, R0, 0x48, !PT ;  /* 0x8000000015007812 */ /* 0x000fe200078e4800 */
[----:B------:R-:W-:Y:S06]  /*1ab0*/  BRA `(.L_x_77) ;  /* 0x00000000000c7947 */ /* 0x000fec0003800000 */
.L_x_70:
[----:B------:R-:W0:Y:S01]  /*1ac0*/  MUFU.RSQ R0, -QNAN ;  /* 0xffc0000000007908 */ /* 0x000e220000001400 */
[----:B------:R-:W-:Y:S05]  /*1ad0*/  BRA `(.L_x_77) ;  /* 0x0000000000047947 */ /* 0x000fea0003800000 */
.L_x_69:
[----:B------:R-:W-:-:S07]  /*1ae0*/  FADD.FTZ R0, R0, R23 ;  /* 0x0000001700007221 */ /* 0x000fce0000010000 */
.L_x_77:
[----:B------:R-:W-:Y:S05]  /*1af0*/  BSYNC.RECONVERGENT B1 ;  /* 0x0000000000017941 */ /* 0x000fea0003800200 */
.L_x_67:
[----:B------:R-:W-:-:S04]  /*1b00*/  HFMA2 R19, -RZ, RZ, 0, 0 ;  /* 0x00000000ff137431 */ /* 0x000fc800000001ff */
[----:B0-----:R-:W-:Y:S05]  /*1b10*/  RET.REL.NODEC R18 `(_Z8rt_s_resiiPfS_S_S_S_S_S_S_S_S_S_S_S_S_S_S_) ;  /* 0xffffffe412387950 */ /* 0x001fea0003c3ffff */
.L_x_78:
        /* <DEDUP_REMOVED lines=14> */
.L_x_247:


//--------------------- .text._Z15read_wavefiled2PfS_S_S_S_S_S_S_S_S_S_S_S_S_S_S_S_S_S_S_S_S_S_S_S_S_S_S_S_S_iiii --------------------------
	.section	.text._Z15read_wavefiled2PfS_S_S_S_S_S_S_S_S_S_S_S_S_S_S_S_S_S_S_S_S_S_S_S_S_S_S_S_S_iiii,"ax",@progbits
	.align	128
        .global         _Z15read_wavefiled2PfS_S_S_S_S_S_S_S_S_S_S_S_S_S_S_S_S_S_S_S_S_S_S_S_S_S_S_S_S_iiii
        .type           _Z15read_wavefiled2PfS_S_S_S_S_S_S_S_S_S_S_S_S_S_S_S_S_S_S_S_S_S_S_S_S_S_S_S_S_iiii,@function
        .size           _Z15read_wavefiled2PfS_S_S_S_S_S_S_S_S_S_S_S_S_S_S_S_S_S_S_S_S_S_S_S_S_S_S_S_S_iiii,(.L_x_260 - _Z15read_wavefiled2PfS_S_S_S_S_S_S_S_S_S_S_S_S_S_S_S_S_S_S_S_S_S_S_S_S_S_S_S_S_iiii)
        .other          _Z15read_wavefiled2PfS_S_S_S_S_S_S_S_S_S_S_S_S_S_S_S_S_S_S_S_S_S_S_S_S_S_S_S_S_iiii,@"STO_CUDA_ENTRY STV_DEFAULT"
_Z15read_wavefiled2PfS_S_S_S_S_S_S_S_S_S_S_S_S_S_S_S_S_S_S_S_S_S_S_S_S_S_S_S_S_iiii:
.text._Z15read_wavefiled2PfS_S_S_S_S_S_S_S_S_S_S_S_S_S_S_S_S_S_S_S_S_S_S_S_S_S_S_S_S_iiii:
[----:B------:R-:W-:Y:S01]  /*0000*/  LDC R1, c[0x0][0x37c] ;  /* 0x0000df00ff017b82 */ /* 0x000fe20000000800 */
[----:B------:R-:W0:Y:S07]  /*0010*/  S2R R5, SR_TID.Y ;  /* 0x0000000000057919 */ /* 0x000e2e0000002200 */
[----:B------:R-:W1:Y:S01]  /*0020*/  LDC R3, c[0x0][0x360] ;  /* 0x0000d800ff037b82 */ /* 0x000e620000000800 */
[----:B------:R-:W2:Y:S01]  /*0030*/  LDCU UR6, c[0x0][0x478] ;  /* 0x00008f00ff0677ac */ /* 0x000ea20008000800 */
[----:B------:R-:W-:Y:S01]  /*0040*/  BSSY.RECONVERGENT B0, `(.L_x_79) ;  /* 0x0000045000007945 */ /* 0x000fe20003800200 */
[----:B------:R-:W1:Y:S01]  /*0050*/  S2R R4, SR_TID.X ;  /* 0x0000000000047919 */ /* 0x000e620000002100 */
[----:B------:R-:W3:Y:S04]  /*0060*/  LDCU UR8, c[0x0][0x47c] ;  /* 0x00008f80ff0877ac */ /* 0x000ee80008000800 */
[----:B------:R-:W0:Y:S08]  /*0070*/  S2UR UR5, SR_CTAID.Y ;  /* 0x00000000000579c3 */ /* 0x000e300000002600 */
[----:B------:R-:W0:Y:S08]  /*0080*/  LDC R0, c[0x0][0x364] ;  /* 0x0000d900ff007b82 */ /* 0x000e300000000800 */
[----:B------:R-:W1:Y:S08]  /*0090*/  S2UR UR4, SR_CTAID.X ;  /* 0x00000000000479c3 */ /* 0x000e700000002500 */
[----:B------:R-:W4:Y:S01]  /*00a0*/  LDC R2, c[0x0][0x474] ;  /* 0x00011d00ff027b82 */ /* 0x000f220000000800 */
[----:B0-----:R-:W-:-:S05]  /*00b0*/  IMAD R0, R0, UR5, R5 ;  /* 0x0000000500007c24 */ /* 0x001fca000f8e0205 */
[----:B---3--:R-:W-:Y:S01]  /*00c0*/  ISETP.GE.AND P1, PT, R0, UR8, PT ;  /* 0x0000000800007c0c */ /* 0x008fe2000bf26270 */
[----:B-1----:R-:W-:Y:S01]  /*00d0*/  IMAD R3, R3, UR4, R4 ;  /* 0x0000000403037c24 */ /* 0x002fe2000f8e0204 */
[----:B------:R-:W0:Y:S04]  /*00e0*/  LDCU.64 UR4, c[0x0][0x358] ;  /* 0x00006b00ff0477ac */ /* 0x000e280008000a00 */
[----:B--2---:R-:W-:Y:S02]  /*00f0*/  ISETP.GE.AND P0, PT, R3, UR6, PT ;  /* 0x0000000603007c0c */ /* 0x004fe4000bf06270 */
[C---:B----4-:R-:W-:Y:S02]  /*0100*/  IADD3 R5, PT, PT, R2.reuse, 0x6, RZ ;  /* 0x0000000602057810 */ /* 0x050fe40007ffe0ff */
[----:B------:R-:W-:-:S02]  /*0110*/  IADD3 R4, PT, PT, R2, -0x6, RZ ;  /* 0xfffffffa02047810 */ /* 0x000fc40007ffe0ff */
[C---:B------:R-:W-:Y:S02]  /*0120*/  ISETP.GE.AND P2, PT, R0.reuse, R5, PT ;  /* 0x000000050000720c */ /* 0x040fe40003f46270 */
[----:B------:R-:W-:Y:S02]  /*0130*/  ISETP.GT.AND P0, PT, R3, -0x1, !P0 ;  /* 0xffffffff0300780c */ /* 0x000fe40004704270 */
[----:B------:R-:W-:Y:S02]  /*0140*/  ISETP.GE.AND P2, PT, R0, R4, !P2 ;  /* 0x000000040000720c */ /* 0x000fe40005746270 */
[----:B------:R-:W-:Y:S02]  /*0150*/  IADD3 R6, PT, PT, -R2, UR6, RZ ;  /* 0x0000000602067c10 */ /* 0x000fe4000fffe1ff */
[----:B------:R-:W-:Y:S02]  /*0160*/  PLOP3.LUT P2, PT, P0, P2, PT, 0x80, 0x8 ;  /* 0x000000000008781c */ /* 0x000fe40000745070 */
[----:B------:R-:W-:-:S02]  /*0170*/  IADD3 R8, PT, PT, R6, 0x6, RZ ;  /* 0x0000000606087810 */ /* 0x000fc40007ffe0ff */
[C---:B------:R-:W-:Y:S02]  /*0180*/  ISETP.GE.OR P3, PT, R3.reuse, R5, P1 ;  /* 0x000000050300720c */ /* 0x040fe40000f66670 */
[C---:B------:R-:W-:Y:S02]  /*0190*/  ISETP.GE.OR P1, PT, R3.reuse, R8, P1 ;  /* 0x000000080300720c */ /* 0x040fe40000f26670 */
[----:B------:R-:W-:Y:S02]  /*01a0*/  IADD3 R6, PT, PT, R6, -0x6, RZ ;  /* 0xfffffffa06067810 */ /* 0x000fe40007ffe0ff */
[C---:B------:R-:W-:Y:S02]  /*01b0*/  ISETP.LT.OR P3, PT, R3.reuse, R4, P3 ;  /* 0x000000040300720c */ /* 0x040fe40001f61670 */
[----:B------:R-:W-:Y:S01]  /*01c0*/  ISETP.LT.OR P1, PT, R3, R6, P1 ;  /* 0x000000060300720c */ /* 0x000fe20000f21670 */
[----:B0-----:R-:W-:-:S12]  /*01d0*/  @!P2 BRA `(.L_x_80) ;  /* 0x0000000000aca947 */ /* 0x001fd80003800000 */
[----:B------:R-:W0:Y:S01]  /*01e0*/  LDC R4, c[0x0][0x470] ;  /* 0x00011c00ff047b82 */ /* 0x000e220000000800 */
[----:B------:R-:W-:Y:S01]  /*01f0*/  IADD3 R5, PT, PT, R0, -R2, RZ ;  /* 0x8000000200057210 */ /* 0x000fe20007ffe0ff */
[----:B------:R-:W1:Y:S06]  /*0200*/  LDCU UR7, c[0x0][0x47c] ;  /* 0x00008f80ff0777ac */ /* 0x000e6c0008000800 */
[----:B------:R-:W2:Y:S08]  /*0210*/  LDC.64 R6, c[0x0][0x380] ;  /* 0x0000e000ff067b82 */ /* 0x000eb00000000a00 */
[----:B------:R-:W3:Y:S01]  /*0220*/  LDC.64 R8, c[0x0][0x440] ;  /* 0x00011000ff087b82 */ /* 0x000ee20000000a00 */
[----:B0-----:R-:W-:-:S07]  /*0230*/  IMAD R4, R4, UR6, R3 ;  /* 0x0000000604047c24 */ /* 0x001fce000f8e0203 */
[----:B------:R-:W0:Y:S01]  /*0240*/  LDC.64 R10, c[0x0][0x388] ;  /* 0x0000e200ff0a7b82 */ /* 0x000e220000000a00 */
[----:B------:R-:W-:-:S05]  /*0250*/  IMAD R4, R4, 0xc, R5 ;  /* 0x0000000c04047824 */ /* 0x000fca00078e0205 */
[----:B------:R-:W-:Y:S02]  /*0260*/  IADD3 R4, PT, PT, R4, 0xc, RZ ;  /* 0x0000000c04047810 */ /* 0x000fe40007ffe0ff */
[----:B------:R-:W4:Y:S03]  /*0270*/  LDC.64 R12, c[0x0][0x448] ;  /* 0x00011200ff0c7b82 */ /* 0x000f260000000a00 */
[----:B--2---:R-:W-:-:S05]  /*0280*/  IMAD.WIDE R6, R4, 0x4, R6 ;  /* 0x0000000404067825 */ /* 0x004fca00078e0206 */
[----:B------:R-:W2:Y:S01]  /*0290*/  LDC.64 R14, c[0x0][0x390] ;  /* 0x0000e400ff0e7b82 */ /* 0x000ea20000000a00 */
[----:B------:R-:W5:Y:S01]  /*02a0*/  LDG.E R19, desc[UR4][R6.64] ;  /* 0x0000000406137981 */ /* 0x000f62000c1e1900 */
[----:B-1----:R-:W-:-:S04]  /*02b0*/  IMAD R5, R3, UR7, R0 ;  /* 0x0000000703057c24 */ /* 0x002fc8000f8e0200 */
[C---:B---3--:R-:W-:Y:S02]  /*02c0*/  IMAD.WIDE R8, R5.reuse, 0x4, R8 ;  /* 0x0000000405087825 */ /* 0x048fe400078e0208 */
[----:B------:R-:W1:Y:S02]  /*02d0*/  LDC.64 R16, c[0x0][0x398] ;  /* 0x0000e600ff107b82 */ /* 0x000e640000000a00 */
[----:B0-----:R-:W-:Y:S01]  /*02e0*/  IMAD.WIDE R10, R4, 0x4, R10 ;  /* 0x00000004040a7825 */ /* 0x001fe200078e020a */
[----:B-----5:R1:W-:Y:S04]  /*02f0*/  STG.E desc[UR4][R8.64], R19 ;  /* 0x0000001308007986 */ /* 0x0203e8000c101904 */
[----:B------:R0:W3:Y:S01]  /*0300*/  LDG.E R21, desc[UR4][R10.64] ;  /* 0x000000040a157981 */ /* 0x0000e2000c1e1900 */
[----:B----4-:R-:W-:-:S04]  /*0310*/  IMAD.WIDE R6, R5, 0x4, R12 ;  /* 0x0000000405067825 */ /* 0x010fc800078e020c */
[C---:B--2---:R-:W-:Y:S02]  /*0320*/  IMAD.WIDE R12, R4.reuse, 0x4, R14 ;  /* 0x00000004040c7825 */ /* 0x044fe400078e020e */
[----:B------:R-:W2:Y:S02]  /*0330*/  LDC.64 R14, c[0x0][0x450] ;  /* 0x00011400ff0e7b82 */ /* 0x000ea40000000a00 */
[----:B-1----:R-:W-:-:S06]  /*0340*/  IMAD.WIDE R8, R4, 0x4, R16 ;  /* 0x0000000404087825 */ /* 0x002fcc00078e0210 */
[----:B0-----:R-:W0:Y:S08]  /*0350*/  LDC.64 R10, c[0x0][0x458] ;  /* 0x00011600ff0a7b82 */ /* 0x001e300000000a00 */
[----:B------:R-:W1:Y:S01]  /*0360*/  LDC.64 R16, c[0x0][0x3a0] ;  /* 0x0000e800ff107b82 */ /* 0x000e620000000a00 */
[----:B---3--:R1:W-:Y:S04]  /*0370*/  STG.E desc[UR4][R6.64], R21 ;  /* 0x0000001506007986 */ /* 0x0083e8000c101904 */
[----:B------:R3:W4:Y:S01]  /*0380*/  LDG.E R23, desc[UR4][R12.64] ;  /* 0x000000040c177981 */ /* 0x000722000c1e1900 */
[----:B--2---:R-:W-:-:S04]  /*0390*/  IMAD.WIDE R14, R5, 0x4, R14 ;  /* 0x00000004050e7825 */ /* 0x004fc800078e020e */
[----:B0-----:R-:W-:-:S04]  /*03a0*/  IMAD.WIDE R10, R5, 0x4, R10 ;  /* 0x00000004050a7825 */ /* 0x001fc800078e020a */
[----:B-1----:R-:W-:Y:S01]  /*03b0*/  IMAD.WIDE R6, R4, 0x4, R16 ;  /* 0x0000000404067825 */ /* 0x002fe200078e0210 */
[----:B---3--:R-:W0:Y:S08]  /*03c0*/  LDC.64 R12, c[0x0][0x460] ;  /* 0x00011800ff0c7b82 */ /* 0x008e300000000a00 */
[----:B------:R-:W1:Y:S01]  /*03d0*/  LDC.64 R16, c[0x0][0x3a8] ;  /* 0x0000ea00ff107b82 */ /* 0x000e620000000a00 */
[----:B----4-:R1:W-:Y:S04]  /*03e0*/  STG.E desc[UR4][R14.64], R23 ;  /* 0x000000170e007986 */ /* 0x0103e8000c101904 */
[----:B------:R2:W3:Y:S01]  /*03f0*/  LDG.E R19, desc[UR4][R8.64] ;  /* 0x0000000408137981 */ /* 0x0004e2000c1e1900 */
[----:B0-----:R-:W-:-:S04]  /*0400*/  IMAD.WIDE R12, R5, 0x4, R12 ;  /* 0x00000004050c7825 */ /* 0x001fc800078e020c */
[----:B-1----:R-:W-:Y:S01]  /*0410*/  IMAD.WIDE R14, R4, 0x4, R16 ;  /* 0x00000004040e7825 */ /* 0x002fe200078e0210 */
[----:B--2---:R-:W0:Y:S01]  /*0420*/  LDC.64 R8, c[0x0][0x468] ;  /* 0x00011a00ff087b82 */ /* 0x004e220000000a00 */
[----:B---3--:R1:W-:Y:S04]  /*0430*/  STG.E desc[UR4][R10.64], R19 ;  /* 0x000000130a007986 */ /* 0x0083e8000c101904 */
[----:B------:R-:W2:Y:S01]  /*0440*/  LDG.E R7, desc[UR4][R6.64] ;  /* 0x0000000406077981 */ /* 0x000ea2000c1e1900 */
[----:B0-----:R-:W-:-:S03]  /*0450*/  IMAD.WIDE R4, R5, 0x4, R8 ;  /* 0x0000000405047825 */ /* 0x001fc600078e0208 */
[----:B--2---:R1:W-:Y:S04]  /*0460*/  STG.E desc[UR4][R12.64], R7 ;  /* 0x000000070c007986 */ /* 0x0043e8000c101904 */
[----:B------:R-:W2:Y:S04]  /*0470*/  LDG.E R15, desc[UR4][R14.64] ;  /* 0x000000040e0f7981 */ /* 0x000ea8000c1e1900 */
[----:B--2---:R1:W-:Y:S02]  /*0480*/  STG.E desc[UR4][R4.64], R15 ;  /* 0x0000000f04007986 */ /* 0x0043e4000c101904 */
.L_x_80:
[----:B------:R-:W-:Y:S05]  /*0490*/  BSYNC.RECONVERGENT B0 ;  /* 0x0000000000007941 */ /* 0x000fea0003800200 */
.L_x_79:
[----:B------:R-:W-:Y:S04]  /*04a0*/  BSSY.RECONVERGENT B0, `(.L_x_81) ;  /* 0x0000032000007945 */ /* 0x000fe80003800200 */
[----:B------:R-:W-:Y:S05]  /*04b0*/  @!P0 BRA `(.L_x_82) ;  /* 0x0000000000c08947 */ /* 0x000fea0003800000 */
[----:B-1----:R-:W0:Y:S02]  /*04c0*/  LDC R13, c[0x0][0x47c] ;  /* 0x00011f00ff0d7b82 */ /* 0x002e240000000800 */
[----:B0-----:R-:W-:-:S04]  /*04d0*/  IADD3 R4, PT, PT, -R2, R13, RZ ;  /* 0x0000000d02047210 */ /* 0x001fc80007ffe1ff */
[C---:B------:R-:W-:Y:S02]  /*04e0*/  IADD3 R7, PT, PT, R4.reuse, 0x6, RZ ;  /* 0x0000000604077810 */ /* 0x040fe40007ffe0ff */
[----:B------:R-:W-:Y:S02]  /*04f0*/  IADD3 R5, PT, PT, R4, -0x6, RZ ;  /* 0xfffffffa04057810 */ /* 0x000fe40007ffe0ff */
[----:B------:R-:W-:-:S04]  /*0500*/  ISETP.GE.AND P0, PT, R0, R7, PT ;  /* 0x000000070000720c */ /* 0x000fc80003f06270 */
[----:B------:R-:W-:-:S13]  /*0510*/  ISETP.LT.OR P0, PT, R0, R5, P0 ;  /* 0x000000050000720c */ /* 0x000fda0000701670 */
[----:B------:R-:W-:Y:S05]  /*0520*/  @P0 BRA `(.L_x_82) ;  /* 0x0000000000a40947 */ /* 0x000fea0003800000 */
[----:B------:R-:W0:Y:S01]  /*0530*/  LDC R8, c[0x0][0x470] ;  /* 0x00011c00ff087b82 */ /* 0x000e220000000800 */
[----:B------:R-:W-:-:S07]  /*0540*/  IADD3 R4, PT, PT, -R13, R0, R2 ;  /* 0x000000000d047210 */ /* 0x000fce0007ffe102 */
[----:B------:R-:W1:Y:S08]  /*0550*/  LDC.64 R6, c[0x0][0x3b0] ;  /* 0x0000ec00ff067b82 */ /* 0x000e700000000a00 */
[----:B------:R-:W2:Y:S01]  /*0560*/  LDC.64 R10, c[0x0][0x440] ;  /* 0x00011000ff0a7b82 */ /* 0x000ea20000000a00 */
[----:B0-----:R-:W-:-:S07]  /*0570*/  IMAD R5, R8, UR6, R3 ;  /* 0x0000000608057c24 */ /* 0x001fce000f8e0203 */
[----:B------:R-:W0:Y:S01]  /*0580*/  LDC.64 R14, c[0x0][0x448] ;  /* 0x00011200ff0e7b82 */ /* 0x000e220000000a00 */
[----:B------:R-:W-:-:S04]  /*0590*/  IMAD R4, R5, 0xc, R4 ;  /* 0x0000000c05047824 */ /* 0x000fc800078e0204 */
[----:B-1----:R-:W-:-:S03]  /*05a0*/  IMAD.WIDE R6, R4, 0x4, R6 ;  /* 0x0000000404067825 */ /* 0x002fc600078e0206 */
[----:B------:R-:W1:Y:S02]  /*05b0*/  LDC.64 R8, c[0x0][0x3b8] ;  /* 0x0000ee00ff087b82 */ /* 0x000e640000000a00 */
[----:B------:R-:W3:Y:S01]  /*05c0*/  LDG.E R19, desc[UR4][R6.64] ;  /* 0x0000000406137981 */ /* 0x000ee2000c1e1900 */
[----:B------:R-:W-:-:S05]  /*05d0*/  IMAD R5, R3, R13, R0 ;  /* 0x0000000d03057224 */ /* 0x000fca00078e0200 */
[----:B------:R-:W4:Y:S01]  /*05e0*/  LDC.64 R16, c[0x0][0x450] ;  /* 0x00011400ff107b82 */ /* 0x000f220000000a00 */
[----:B--2---:R-:W-:-:S07]  /*05f0*/  IMAD.WIDE R12, R5, 0x4, R10 ;  /* 0x00000004050c7825 */ /* 0x004fce00078e020a */
[----:B------:R-:W2:Y:S01]  /*0600*/  LDC.64 R10, c[0x0][0x3c0] ;  /* 0x0000f000ff0a7b82 */ /* 0x000ea20000000a00 */
[----:B-1----:R-:W-:Y:S01]  /*0610*/  IMAD.WIDE R8, R4, 0x4, R8 ;  /* 0x0000000404087825 */ /* 0x002fe200078e0208 */
[----:B---3--:R1:W-:Y:S04]  /*0620*/  STG.E desc[UR4][R12.64], R19 ;  /* 0x000000130c007986 */ /* 0x0083e8000c101904 */
[----:B------:R3:W5:Y:S01]  /*0630*/  LDG.E R21, desc[UR4][R8.64] ;  /* 0x0000000408157981 */ /* 0x000762000c1e1900 */
[----:B0-----:R-:W-:-:S04]  /*0640*/  IMAD.WIDE R14, R5, 0x4, R14 ;  /* 0x00000004050e7825 */ /* 0x001fc800078e020e */
[----:B--2---:R-:W-:Y:S02]  /*0650*/  IMAD.WIDE R6, R4, 0x4, R10 ;  /* 0x0000000404067825 */ /* 0x004fe400078e020a */
[----:B------:R-:W0:Y:S02]  /*0660*/  LDC.64 R10, c[0x0][0x3c8] ;  /* 0x0000f200ff0a7b82 */ /* 0x000e240000000a00 */
[----:B----4-:R-:W-:-:S06]  /*0670*/  IMAD.WIDE R16, R5, 0x4, R16 ;  /* 0x0000000405107825 */ /* 0x010fcc00078e0210 */
[----:B-1----:R-:W1:Y:S08]  /*0680*/  LDC.64 R12, c[0x0][0x458] ;  /* 0x00011600ff0c7b82 */ /* 0x002e700000000a00 */
[----:B---3--:R-:W2:Y:S01]  /*0690*/  LDC.64 R8, c[0x0][0x3d0] ;  /* 0x0000f400ff087b82 */ /* 0x008ea20000000a00 */
[----:B-----5:R3:W-:Y:S04]  /*06a0*/  STG.E desc[UR4][R14.64], R21 ;  /* 0x000000150e007986 */ /* 0x0207e8000c101904 */
[----:B------:R4:W5:Y:S01]  /*06b0*/  LDG.E R23, desc[UR4][R6.64] ;  /* 0x0000000406177981 */ /* 0x000962000c1e1900 */
[----:B0-----:R-:W-:-:S04]  /*06c0*/  IMAD.WIDE R10, R4, 0x4, R10 ;  /* 0x00000004040a7825 */ /* 0x001fc800078e020a */
[----:B-1----:R-:W-:Y:S01]  /*06d0*/  IMAD.WIDE R12, R5, 0x4, R12 ;  /* 0x00000004050c7825 */ /* 0x002fe200078e020c */
[----:B---3--:R-:W0:Y:S03]  /*06e0*/  LDC.64 R14, c[0x0][0x460] ;  /* 0x00011800ff0e7b82 */ /* 0x008e260000000a00 */
[----:B--2---:R-:W-:-:S05]  /*06f0*/  IMAD.WIDE R8, R4, 0x4, R8 ;  /* 0x0000000404087825 */ /* 0x004fca00078e0208 */
[----:B----4-:R-:W1:Y:S01]  /*0700*/  LDC.64 R6, c[0x0][0x3d8] ;  /* 0x0000f600ff067b82 */ /* 0x010e620000000a00 */
[----:B-----5:R2:W-:Y:S04]  /*0710*/  STG.E desc[UR4][R16.64], R23 ;  /* 0x0000001710007986 */ /* 0x0205e8000c101904 */
[----:B------:R3:W4:Y:S01]  /*0720*/  LDG.E R19, desc[UR4][R10.64] ;  /* 0x000000040a137981 */ /* 0x000722000c1e1900 */
[----:B0-----:R-:W-:-:S04]  /*0730*/  IMAD.WIDE R14, R5, 0x4, R14 ;  /* 0x00000004050e7825 */ /* 0x001fc800078e020e */
[----:B-1----:R-:W-:Y:S01]  /*0740*/  IMAD.WIDE R6, R4, 0x4, R6 ;  /* 0x0000000404067825 */ /* 0x002fe200078e0206 */
[----:B---3--:R-:W0:Y:S01]  /*0750*/  LDC.64 R10, c[0x0][0x468] ;  /* 0x00011a00ff0a7b82 */ /* 0x008e220000000a00 */
[----:B----4-:R2:W-:Y:S04]  /*0760*/  STG.E desc[UR4][R12.64], R19 ;  /* 0x000000130c007986 */ /* 0x0105e8000c101904 */
[----:B------:R-:W3:Y:S01]  /*0770*/  LDG.E R9, desc[UR4][R8.64] ;  /* 0x0000000408097981 */ /* 0x000ee2000c1e1900 */
[----:B0-----:R-:W-:-:S03]  /*0780*/  IMAD.WIDE R10, R5, 0x4, R10 ;  /* 0x00000004050a7825 */ /* 0x001fc600078e020a */
[----:B---3--:R2:W-:Y:S04]  /*0790*/  STG.E desc[UR4][R14.64], R9 ;  /* 0x000000090e007986 */ /* 0x0085e8000c101904 */
[----:B------:R-:W3:Y:S04]  /*07a0*/  LDG.E R7, desc[UR4][R6.64] ;  /* 0x0000000406077981 */ /* 0x000ee8000c1e1900 */
[----:B---3--:R2:W-:Y:S02]  /*07b0*/  STG.E desc[UR4][R10.64], R7 ;  /* 0x000000070a007986 */ /* 0x0085e4000c101904 */
.L_x_82:
[----:B------:R-:W-:Y:S05]  /*07c0*/  BSYNC.RECONVERGENT B0 ;  /* 0x0000000000007941 */ /* 0x000fea0003800200 */
.L_x_81:
[----:B------:R-:W-:Y:S04]  /*07d0*/  BSSY.RECONVERGENT B0, `(.L_x_83) ;  /* 0x000002c000007945 */ /* 0x000fe80003800200 */
[----:B------:R-:W-:Y:S05]  /*07e0*/  @P3 BRA `(.L_x_84) ;  /* 0x0000000000a83947 */ /* 0x000fea0003800000 */
[----:B-1----:R-:W0:Y:S01]  /*07f0*/  LDC R5, c[0x0][0x470] ;  /* 0x00011c00ff057b82 */ /* 0x002e220000000800 */
[----:B------:R-:W-:-:S07]  /*0800*/  IADD3 R4, PT, PT, R3, -R2, RZ ;  /* 0x8000000203047210 */ /* 0x000fce0007ffe0ff */
[----:B--2---:R-:W1:Y:S08]  /*0810*/  LDC.64 R6, c[0x0][0x3e0] ;  /* 0x0000f800ff067b82 */ /* 0x004e700000000a00 */
[----:B------:R-:W2:Y:S01]  /*0820*/  LDC.64 R10, c[0x0][0x440] ;  /* 0x00011000ff0a7b82 */ /* 0x000ea20000000a00 */
[----:B0-----:R-:W-:-:S07]  /*0830*/  IMAD R4, R5, 0xc, R4 ;  /* 0x0000000c05047824 */ /* 0x001fce00078e0204 */
[----:B------:R-:W0:Y:S01]  /*0840*/  LDC.64 R8, c[0x0][0x3e8] ;  /* 0x0000fa00ff087b82 */ /* 0x000e220000000a00 */
[----:B------:R-:W-:-:S07]  /*0850*/  IADD3 R5, PT, PT, R4, 0xc, RZ ;  /* 0x0000000c04057810 */ /* 0x000fce0007ffe0ff */
[----:B------:R-:W3:Y:S01]  /*0860*/  LDC.64 R14, c[0x0][0x448] ;  /* 0x00011200ff0e7b82 */ /* 0x000ee20000000a00 */
[----:B------:R-:W-:-:S04]  /*0870*/  IMAD R4, R5, UR8, R0 ;  /* 0x0000000805047c24 */ /* 0x000fc8000f8e0200 */
[----:B-1----:R-:W-:-:S03]  /*0880*/  IMAD.WIDE R6, R4, 0x4, R6 ;  /* 0x0000000404067825 */ /* 0x002fc600078e0206 */
[----:B------:R-:W1:Y:S02]  /*0890*/  LDC.64 R16, c[0x0][0x450] ;  /* 0x00011400ff107b82 */ /* 0x000e640000000a00 */
[----:B------:R-:W4:Y:S01]  /*08a0*/  LDG.E R19, desc[UR4][R6.64] ;  /* 0x0000000406137981 */ /* 0x000f22000c1e1900 */
[----:B------:R-:W-:-:S04]  /*08b0*/  IMAD R5, R3, UR8, R0 ;  /* 0x0000000803057c24 */ /* 0x000fc8000f8e0200 */
[C---:B--2---:R-:W-:Y:S02]  /*08c0*/  IMAD.WIDE R12, R5.reuse, 0x4, R10 ;  /* 0x00000004050c7825 */ /* 0x044fe400078e020a */
[----:B------:R-:W2:Y:S02]  /*08d0*/  LDC.64 R10, c[0x0][0x3f0] ;  /* 0x0000fc00ff0a7b82 */ /* 0x000ea40000000a00 */
[----:B0-----:R-:W-:Y:S01]  /*08e0*/  IMAD.WIDE R8, R4, 0x4, R8 ;  /* 0x0000000404087825 */ /* 0x001fe200078e0208 */
[----:B----4-:R0:W-:Y:S04]  /*08f0*/  STG.E desc[UR4][R12.64], R19 ;  /* 0x000000130c007986 */ /* 0x0101e8000c101904 */
[----:B------:R4:W5:Y:S01]  /*0900*/  LDG.E R21, desc[UR4][R8.64] ;  /* 0x0000000408157981 */ /* 0x000962000c1e1900 */
[----:B---3--:R-:W-:-:S04]  /*0910*/  IMAD.WIDE R14, R5, 0x4, R14 ;  /* 0x00000004050e7825 */ /* 0x008fc800078e020e */
[----:B--2---:R-:W-:Y:S02]  /*0920*/  IMAD.WIDE R6, R4, 0x4, R10 ;  /* 0x0000000404067825 */ /* 0x004fe400078e020a */
[----:B------:R-:W2:Y:S02]  /*0930*/  LDC.64 R10, c[0x0][0x3f8] ;  /* 0x0000fe00ff0a7b82 */ /* 0x000ea40000000a00 */
[----:B-1----:R-:W-:-:S06]  /*0940*/  IMAD.WIDE R16, R5, 0x4, R16 ;  /* 0x0000000405107825 */ /* 0x002fcc00078e0210 */
[----:B0-----:R-:W0:Y:S08]  /*0950*/  LDC.64 R12, c[0x0][0x458] ;  /* 0x00011600ff0c7b82 */ /* 0x001e300000000a00 */
[----:B----4-:R-:W1:Y:S01]  /*0960*/  LDC.64 R8, c[0x0][0x400] ;  /* 0x00010000ff087b82 */ /* 0x010e620000000a00 */
[----:B-----5:R3:W-:Y:S04]  /*0970*/  STG.E desc[UR4][R14.64], R21 ;  /* 0x000000150e007986 */ /* 0x0207e8000c101904 */
[----:B------:R4:W5:Y:S01]  /*0980*/  LDG.E R23, desc[UR4][R6.64] ;  /* 0x0000000406177981 */ /* 0x000962000c1e1900 */
[----:B--2---:R-:W-:-:S04]  /*0990*/  IMAD.WIDE R10, R4, 0x4, R10 ;  /* 0x00000004040a7825 */ /* 0x004fc800078e020a */
[----:B0-----:R-:W-:Y:S01]  /*09a0*/  IMAD.WIDE R12, R5, 0x4, R12 ;  /* 0x00000004050c7825 */ /* 0x001fe200078e020c */
[----:B---3--:R-:W0:Y:S03]  /*09b0*/  LDC.64 R14, c[0x0][0x460] ;  /* 0x00011800ff0e7b82 */ /* 0x008e260000000a00 */
[----:B-1----:R-:W-:-:S05]  /*09c0*/  IMAD.WIDE R8, R4, 0x4, R8 ;  /* 0x0000000404087825 */ /* 0x002fca00078e0208 */
[----:B----4-:R-:W1:Y:S01]  /*09d0*/  LDC.64 R6, c[0x0][0x408] ;  /* 0x00010200ff067b82 */ /* 0x010e620000000a00 */
[----:B-----5:R3:W-:Y:S04]  /*09e0*/  STG.E desc[UR4][R16.64], R23 ;  /* 0x0000001710007986 */ /* 0x0207e8000c101904 */
[----:B------:R2:W4:Y:S01]  /*09f0*/  LDG.E R19, desc[UR4][R10.64] ;  /* 0x000000040a137981 */ /* 0x000522000c1e1900 */
[----:B0-----:R-:W-:-:S04]  /*0a00*/  IMAD.WIDE R14, R5, 0x4, R14 ;  /* 0x00000004050e7825 */ /* 0x001fc800078e020e */
[----:B-1----:R-:W-:Y:S01]  /*0a10*/  IMAD.WIDE R6, R4, 0x4, R6 ;  /* 0x0000000404067825 */ /* 0x002fe200078e0206 */
[----:B--2---:R-:W0:Y:S01]  /*0a20*/  LDC.64 R10, c[0x0][0x468] ;  /* 0x00011a00ff0a7b82 */ /* 0x004e220000000a00 */
[----:B----4-:R3:W-:Y:S04]  /*0a30*/  STG.E desc[UR4][R12.64], R19 ;  /* 0x000000130c007986 */ /* 0x0107e8000c101904 */
[----:B------:R-:W2:Y:S01]  /*0a40*/  LDG.E R9, desc[UR4][R8.64] ;  /* 0x0000000408097981 */ /* 0x000ea2000c1e1900 */
[----:B0-----:R-:W-:-:S03]  /*0a50*/  IMAD.WIDE R10, R5, 0x4, R10 ;  /* 0x00000004050a7825 */ /* 0x001fc600078e020a */
[----:B--2---:R3:W-:Y:S04]  /*0a60*/  STG.E desc[UR4][R14.64], R9 ;  /* 0x000000090e007986 */ /* 0x0047e8000c101904 */
[----:B------:R-:W2:Y:S04]  /*0a70*/  LDG.E R7, desc[UR4][R6.64] ;  /* 0x0000000406077981 */ /* 0x000ea8000c1e1900 */
[----:B--2---:R3:W-:Y:S02]  /*0a80*/  STG.E desc[UR4][R10.64], R7 ;  /* 0x000000070a007986 */ /* 0x0047e4000c101904 */
.L_x_84:
[----:B------:R-:W-:Y:S05]  /*0a90*/  BSYNC.RECONVERGENT B0 ;  /* 0x0000000000007941 */ /* 0x000fea0003800200 */
.L_x_83:
[----:B------:R-:W-:Y:S05]  /*0aa0*/  @P1 EXIT ;  /* 0x000000000000194d */ /* 0x000fea0003800000 */
[----:B-123--:R-:W0:Y:S01]  /*0ab0*/  LDC R7, c[0x0][0x470] ;  /* 0x00011c00ff077b82 */ /* 0x00ee220000000800 */
[----:B------:R-:W-:-:S07]  /*0ac0*/  IADD3 R2, PT, PT, R3, -UR6, R2 ;  /* 0x8000000603027c10 */ /* 0x000fce000fffe002 */
[----:B------:R-:W1:Y:S08]  /*0ad0*/  LDC.64 R4, c[0x0][0x410] ;  /* 0x00010400ff047b82 */ /* 0x000e700000000a00 */
[----:B------:R-:W2:Y:S01]  /*0ae0*/  LDC.64 R8, c[0x0][0x440] ;  /* 0x00011000ff087b82 */ /* 0x000ea20000000a00 */
[----:B0-----:R-:W-:-:S07]  /*0af0*/  IMAD R7, R7, 0xc, R2 ;  /* 0x0000000c07077824 */ /* 0x001fce00078e0202 */
[----:B------:R-:W0:Y:S01]  /*0b00*/  LDC.64 R12, c[0x0][0x448] ;  /* 0x00011200ff0c7b82 */ /* 0x000e220000000a00 */
[----:B------:R-:W-:-:S04]  /*0b10*/  IMAD R2, R7, UR8, R0 ;  /* 0x0000000807027c24 */ /* 0x000fc8000f8e0200 */
[----:B-1----:R-:W-:-:S03]  /*0b20*/  IMAD.WIDE R4, R2, 0x4, R4 ;  /* 0x0000000402047825 */ /* 0x002fc600078e0204 */
[----:B------:R-:W1:Y:S02]  /*0b30*/  LDC.64 R6, c[0x0][0x418] ;  /* 0x00010600ff067b82 */ /* 0x000e640000000a00 */
[----:B------:R-:W3:Y:S01]  /*0b40*/  LDG.E R17, desc[UR4][R4.64] ;  /* 0x0000000404117981 */ /* 0x000ee2000c1e1900 */
[----:B------:R-:W-:-:S05]  /*0b50*/  IMAD R0, R3, UR8, R0 ;  /* 0x0000000803007c24 */ /* 0x000fca000f8e0200 */
        /* <DEDUP_REMOVED lines=19> */
[----:B-----5:R-:W-:Y:S04]  /*0c90*/  STG.E desc[UR4][R14.64], R19 ;  /* 0x000000130e007986 */ /* 0x020fe8000c101904 */
[----:B------:R-:W2:Y:S01]  /*0ca0*/  LDG.E R9, desc[UR4][R8.64] ;  /* 0x0000000408097981 */ /* 0x000ea2000c1e1900 */
[----:B0-----:R-:W-:-:S03]  /*0cb0*/  IMAD.WIDE R12, R0, 0x4, R12 ;  /* 0x00000004000c7825 */ /* 0x001fc600078e020c */
[----:B--2---:R-:W-:Y:S04]  /*0cc0*/  STG.E desc[UR4][R10.64], R9 ;  /* 0x000000090a007986 */ /* 0x004fe8000c101904 */
[----:B------:R-:W2:Y:S01]  /*0cd0*/  LDG.E R7, desc[UR4][R6.64] ;  /* 0x0000000406077981 */ /* 0x000ea2000c1e1900 */
[----:B-1----:R-:W-:Y:S02]  /*0ce0*/  IMAD.WIDE R2, R2, 0x4, R4 ;  /* 0x0000000402027825 */ /* 0x002fe400078e0204 */
[----:B------:R-:W0:Y:S01]  /*0cf0*/  LDC.64 R4, c[0x0][0x468] ;  /* 0x00011a00ff047b82 */ /* 0x000e220000000a00 */
[----:B--2---:R-:W-:Y:S04]  /*0d00*/  STG.E desc[UR4][R12.64], R7 ;  /* 0x000000070c007986 */ /* 0x004fe8000c101904 */
[----:B------:R-:W2:Y:S01]  /*0d10*/  LDG.E R3, desc[UR4][R2.64] ;  /* 0x0000000402037981 */ /* 0x000ea2000c1e1900 */
[----:B0-----:R-:W-:-:S05]  /*0d20*/  IMAD.WIDE R4, R0, 0x4, R4 ;  /* 0x0000000400047825 */ /* 0x001fca00078e0204 */
[----:B--2---:R-:W-:Y:S01]  /*0d30*/  STG.E desc[UR4][R4.64], R3 ;  /* 0x0000000304007986 */ /* 0x004fe2000c101904 */
[----:B------:R-:W-:Y:S05]  /*0d40*/  EXIT ;  /* 0x000000000000794d */ /* 0x000fea0003800000 */
.L_x_85:
        /* <DEDUP_REMOVED lines=11> */
.L_x_260:


//--------------------- .text._Z15read_wavefiled1iiiiPfS_S_S_S_S_S_S_S_S_ --------------------------
	.section	.text._Z15read_wavefiled1iiiiPfS_S_S_S_S_S_S_S_S_,"ax",@progbits
	.align	128
        .global         _Z15read_wavefiled1iiiiPfS_S_S_S_S_S_S_S_S_
        .type           _Z15read_wavefiled1iiiiPfS_S_S_S_S_S_S_S_S_,@function
        .size           _Z15read_wavefiled1iiiiPfS_S_S_S_S_S_S_S_S_,(.L_x_261 - _Z15read_wavefiled1iiiiPfS_S_S_S_S_S_S_S_S_)
        .other          _Z15read_wavefiled1iiiiPfS_S_S_S_S_S_S_S_S_,@"STO_CUDA_ENTRY STV_DEFAULT"
_Z15read_wavefiled1iiiiPfS_S_S_S_S_S_S_S_S_:
.text._Z15read_wavefiled1iiiiPfS_S_S_S_S_S_S_S_S_:
        /* <DEDUP_REMOVED lines=12> */
[----:B--2---:R-:W-:Y:S01]  /*00c0*/  ISETP.GE.AND P0, PT, R0, UR8, PT ;  /* 0x0000000800007c0c */ /* 0x004fe2000bf06270 */
[----:B-1----:R-:W-:Y:S01]  /*00d0*/  IMAD R3, R3, UR4, R4 ;  /* 0x0000000403037c24 */ /* 0x002fe2000f8e0204 */
[----:B------:R-:W0:Y:S01]  /*00e0*/  LDCU.64 UR4, c[0x0][0x358] ;  /* 0x00006b00ff0477ac */ /* 0x000e220008000a00 */
[----:B------:R-:W1:Y:S03]  /*00f0*/  LDC.64 R4, c[0x0][0x3b0] ;  /* 0x0000ec00ff047b82 */ /* 0x000e660000000a00 */
[----:B---3--:R-:W-:Y:S02]  /*0100*/  ISETP.GE.AND P3, PT, R3, UR6, PT ;  /* 0x0000000603007c0c */ /* 0x008fe4000bf66270 */
[C---:B----4-:R-:W-:Y:S02]  /*0110*/  IADD3 R7, PT, PT, R2.reuse, 0x6, RZ ;  /* 0x0000000602077810 */ /* 0x050fe40007ffe0ff */
[----:B------:R-:W-:-:S02]  /*0120*/  IADD3 R6, PT, PT, R2, -0x6, RZ ;  /* 0xfffffffa02067810 */ /* 0x000fc40007ffe0ff */
[CC--:B------:R-:W-:Y:S02]  /*0130*/  ISETP.GE.OR P1, PT, R3.reuse, R7.reuse, P0 ;  /* 0x000000070300720c */ /* 0x0c0fe40000726670 */
[C---:B------:R-:W-:Y:S02]  /*0140*/  ISETP.GE.AND P2, PT, R0.reuse, R7, PT ;  /* 0x000000070000720c */ /* 0x040fe40003f46270 */
[CC--:B------:R-:W-:Y:S02]  /*0150*/  ISETP.LT.OR P1, PT, R3.reuse, R6.reuse, P1 ;  /* 0x000000060300720c */ /* 0x0c0fe40000f21670 */
[----:B------:R-:W-:Y:S02]  /*0160*/  ISETP.GE.AND P2, PT, R0, R6, !P2 ;  /* 0x000000060000720c */ /* 0x000fe40005746270 */
[----:B------:R-:W-:-:S04]  /*0170*/  ISETP.GT.AND P3, PT, R3, -0x1, !P3 ;  /* 0xffffffff0300780c */ /* 0x000fc80005f64270 */
[----:B------:R-:W-:-:S05]  /*0180*/  PLOP3.LUT P2, PT, P3, P2, PT, 0x80, 0x8 ;  /* 0x000000000008781c */ /* 0x000fca0001f45070 */
[----:B------:R-:W2:Y:S01]  /*0190*/  @!P1 LDC R9, c[0x0][0x380] ;  /* 0x0000e000ff099b82 */ /* 0x000ea20000000800 */
[----:B------:R-:W-:-:S05]  /*01a0*/  @!P1 IADD3 R8, PT, PT, R3, -R2, RZ ;  /* 0x8000000203089210 */ /* 0x000fca0007ffe0ff */
[----:B--2---:R-:W-:-:S05]  /*01b0*/  @!P1 IMAD R8, R9, 0xc, R8 ;  /* 0x0000000c09089824 */ /* 0x004fca00078e0208 */
[----:B------:R-:W-:-:S05]  /*01c0*/  @!P1 IADD3 R7, PT, PT, R8, 0xc, RZ ;  /* 0x0000000c08079810 */ /* 0x000fca0007ffe0ff */
[----:B------:R-:W-:-:S04]  /*01d0*/  @!P1 IMAD R6, R7, UR8, R0 ;  /* 0x0000000807069c24 */ /* 0x000fc8000f8e0200 */
[----:B-1----:R-:W-:Y:S01]  /*01e0*/  @!P1 IMAD.WIDE R4, R6, 0x4, R4 ;  /* 0x0000000406049825 */ /* 0x002fe200078e0204 */
[----:B0-----:R-:W-:Y:S06]  /*01f0*/  @!P2 BRA `(.L_x_87) ;  /* 0x00000000004ca947 */ /* 0x001fec0003800000 */
        /* <DEDUP_REMOVED lines=10> */
[----:B--2---:R-:W-:-:S06]  /*02a0*/  IMAD.WIDE R8, R7, 0x4, R8 ;  /* 0x0000000407087825 */ /* 0x004fcc00078e0208 */
[----:B------:R-:W2:Y:S01]  /*02b0*/  LDG.E R9, desc[UR4][R8.64] ;  /* 0x0000000408097981 */ /* 0x000ea2000c1e1900 */
[----:B-1----:R-:W-:Y:S02]  /*02c0*/  IMAD R17, R3, UR7, R0 ;  /* 0x0000000703117c24 */ /* 0x002fe4000f8e0200 */
[----:B0-----:R-:W-:-:S04]  /*02d0*/  IMAD.WIDE R12, R7, 0x4, R12 ;  /* 0x00000004070c7825 */ /* 0x001fc800078e020c */
[----:B----4-:R-:W-:-:S05]  /*02e0*/  IMAD.WIDE R10, R17, 0x4, R10 ;  /* 0x00000004110a7825 */ /* 0x010fca00078e020a */
[----:B--2---:R0:W-:Y:S04]  /*02f0*/  STG.E desc[UR4][R10.64], R9 ;  /* 0x000000090a007986 */ /* 0x0041e8000c101904 */
[----:B------:R-:W2:Y:S01]  /*0300*/  LDG.E R13, desc[UR4][R12.64] ;  /* 0x000000040c0d7981 */ /* 0x000ea2000c1e1900 */
[----:B---3--:R-:W-:-:S05]  /*0310*/  IMAD.WIDE R14, R17, 0x4, R14 ;  /* 0x00000004110e7825 */ /* 0x008fca00078e020e */
[----:B--2---:R0:W-:Y:S02]  /*0320*/  STG.E desc[UR4][R14.64], R13 ;  /* 0x0000000d0e007986 */ /* 0x0041e4000c101904 */
.L_x_87:
[----:B------:R-:W-:Y:S05]  /*0330*/  BSYNC.RECONVERGENT B0 ;  /* 0x0000000000007941 */ /* 0x000fea0003800200 */
.L_x_86:
[----:B------:R-:W-:Y:S04]  /*0340*/  BSSY.RECONVERGENT B0, `(.L_x_88) ;  /* 0x000001a000007945 */ /* 0x000fe80003800200 */
[----:B------:R-:W-:Y:S05]  /*0350*/  @!P3 BRA `(.L_x_89) ;  /* 0x000000000060b947 */ /* 0x000fea0003800000 */
[----:B0-----:R-:W0:Y:S02]  /*0360*/  LDC R15, c[0x0][0x38c] ;  /* 0x0000e300ff0f7b82 */ /* 0x001e240000000800 */
        /* <DEDUP_REMOVED lines=10> */
[----:B0-----:R-:W-:-:S04]  /*0410*/  IMAD R10, R10, UR6, R3 ;  /* 0x000000060a0a7c24 */ /* 0x001fc8000f8e0203 */
[----:B------:R-:W-:-:S03]  /*0420*/  IMAD R7, R10, 0xc, R7 ;  /* 0x0000000c0a077824 */ /* 0x000fc600078e0207 */
[----:B------:R-:W0:Y:S01]  /*0430*/  LDC.64 R10, c[0x0][0x3a8] ;  /* 0x0000ea00ff0a7b82 */ /* 0x000e220000000a00 */
[----:B-1----:R-:W-:-:S06]  /*0440*/  IMAD.WIDE R8, R7, 0x4, R8 ;  /* 0x0000000407087825 */ /* 0x002fcc00078e0208 */
[----:B------:R-:W3:Y:S01]  /*0450*/  LDG.E R9, desc[UR4][R8.64] ;  /* 0x0000000408097981 */ /* 0x000ee2000c1e1900 */
[----:B------:R-:W-:Y:S02]  /*0460*/  IMAD R17, R3, R15, R0 ;  /* 0x0000000f03117224 */ /* 0x000fe400078e0200 */
[----:B------:R-:W1:Y:S02]  /*0470*/  LDC.64 R14, c[0x0][0x3d8] ;  /* 0x0000f600ff0e7b82 */ /* 0x000e640000000a00 */
[----:B--2---:R-:W-:-:S04]  /*0480*/  IMAD.WIDE R12, R17, 0x4, R12 ;  /* 0x00000004110c7825 */ /* 0x004fc800078e020c */
[----:B0-----:R-:W-:Y:S01]  /*0490*/  IMAD.WIDE R10, R7, 0x4, R10 ;  /* 0x00000004070a7825 */ /* 0x001fe200078e020a */
[----:B---3--:R2:W-:Y:S05]  /*04a0*/  STG.E desc[UR4][R12.64], R9 ;  /* 0x000000090c007986 */ /* 0x0085ea000c101904 */
[----:B------:R-:W3:Y:S01]  /*04b0*/  LDG.E R11, desc[UR4][R10.64] ;  /* 0x000000040a0b7981 */ /* 0x000ee2000c1e1900 */
[----:B-1----:R-:W-:-:S05]  /*04c0*/  IMAD.WIDE R14, R17, 0x4, R14 ;  /* 0x00000004110e7825 */ /* 0x002fca00078e020e */
[----:B---3--:R2:W-:Y:S02]  /*04d0*/  STG.E desc[UR4][R14.64], R11 ;  /* 0x0000000b0e007986 */ /* 0x0085e4000c101904 */
.L_x_89:
[----:B------:R-:W-:Y:S05]  /*04e0*/  BSYNC.RECONVERGENT B0 ;  /* 0x0000000000007941 */ /* 0x000fea0003800200 */
.L_x_88:
[----:B------:R-:W3:Y:S01]  /*04f0*/  @!P1 LDG.E R5, desc[UR4][R4.64] ;  /* 0x0000000404059981 */ /* 0x000ee2000c1e1900 */
[----:B0-2---:R-:W0:Y:S01]  /*0500*/  LDC.64 R10, c[0x0][0x3d0] ;  /* 0x0000f400ff0a7b82 */ /* 0x005e220000000a00 */
[----:B------:R-:W-:-:S07]  /*0510*/  @!P1 IMAD R13, R3, UR8, R0 ;  /* 0x00000008030d9c24 */ /* 0x000fce000f8e0200 */
[----:B------:R-:W1:Y:S01]  /*0520*/  LDC.64 R8, c[0x0][0x3b8] ;  /* 0x0000ee00ff087b82 */ /* 0x000e620000000a00 */
[----:B0-----:R-:W-:-:S04]  /*0530*/  @!P1 IMAD.WIDE R10, R13, 0x4, R10 ;  /* 0x000000040d0a9825 */ /* 0x001fc800078e020a */
[----:B-1----:R-:W-:-:S03]  /*0540*/  @!P1 IMAD.WIDE R6, R6, 0x4, R8 ;  /* 0x0000000406069825 */ /* 0x002fc600078e0208 */
[----:B------:R-:W0:Y:S01]  /*0550*/  LDC.64 R8, c[0x0][0x3d8] ;  /* 0x0000f600ff087b82 */ /* 0x000e220000000a00 */
[----:B---3--:R1:W-:Y:S04]  /*0560*/  @!P1 STG.E desc[UR4][R10.64], R5 ;  /* 0x000000050a009986 */ /* 0x0083e8000c101904 */
[----:B------:R-:W2:Y:S01]  /*0570*/  @!P1 LDG.E R7, desc[UR4][R6.64] ;  /* 0x0000000406079981 */ /* 0x000ea2000c1e1900 */
[----:B------:R-:W-:Y:S01]  /*0580*/  IADD3 R12, PT, PT, -R2, UR6, RZ ;  /* 0x00000006020c7c10 */ /* 0x000fe2000fffe1ff */
[----:B0-----:R-:W-:-:S03]  /*0590*/  @!P1 IMAD.WIDE R8, R13, 0x4, R8 ;  /* 0x000000040d089825 */ /* 0x001fc600078e0208 */
[C---:B------:R-:W-:Y:S02]  /*05a0*/  IADD3 R14, PT, PT, R12.reuse, 0x6, RZ ;  /* 0x000000060c0e7810 */ /* 0x040fe40007ffe0ff */
[----:B------:R-:W-:Y:S02]  /*05b0*/  IADD3 R12, PT, PT, R12, -0x6, RZ ;  /* 0xfffffffa0c0c7810 */ /* 0x000fe40007ffe0ff */
[----:B------:R-:W-:-:S04]  /*05c0*/  ISETP.GE.OR P0, PT, R3, R14, P0 ;  /* 0x0000000e0300720c */ /* 0x000fc80000706670 */
[----:B------:R-:W-:Y:S01]  /*05d0*/  ISETP.LT.OR P0, PT, R3, R12, P0 ;  /* 0x0000000c0300720c */ /* 0x000fe20000701670 */
[----:B--2---:R1:W-:-:S12]  /*05e0*/  @!P1 STG.E desc[UR4][R8.64], R7 ;  /* 0x0000000708009986 */ /* 0x0043d8000c101904 */
[----:B------:R-:W-:Y:S05]  /*05f0*/  @P0 EXIT ;  /* 0x000000000000094d */ /* 0x000fea0003800000 */
[----:B-1----:R-:W0:Y:S01]  /*0600*/  LDC R7, c[0x0][0x380] ;  /* 0x0000e000ff077b82 */ /* 0x002e220000000800 */
[----:B------:R-:W-:-:S07]  /*0610*/  IADD3 R2, PT, PT, R3, -UR6, R2 ;  /* 0x8000000603027c10 */ /* 0x000fce000fffe002 */
[----:B------:R-:W1:Y:S08]  /*0620*/  LDC.64 R4, c[0x0][0x3c0] ;  /* 0x0000f000ff047b82 */ /* 0x000e700000000a00 */
[----:B------:R-:W2:Y:S01]  /*0630*/  LDC.64 R8, c[0x0][0x3d0] ;  /* 0x0000f400ff087b82 */ /* 0x000ea20000000a00 */
[----:B0-----:R-:W-:-:S04]  /*0640*/  IMAD R7, R7, 0xc, R2 ;  /* 0x0000000c07077824 */ /* 0x001fc800078e0202 */
[----:B------:R-:W-:-:S03]  /*0650*/  IMAD R11, R7, UR8, R0 ;  /* 0x00000008070b7c24 */ /* 0x000fc6000f8e0200 */
[----:B------:R-:W0:Y:S01]  /*0660*/  LDC.64 R6, c[0x0][0x3c8] ;  /* 0x0000f200ff067b82 */ /* 0x000e220000000a00 */
[----:B-1----:R-:W-:-:S06]  /*0670*/  IMAD.WIDE R4, R11, 0x4, R4 ;  /* 0x000000040b047825 */ /* 0x002fcc00078e0204 */
[----:B------:R-:W3:Y:S01]  /*0680*/  LDG.E R5, desc[UR4][R4.64] ;  /* 0x0000000404057981 */ /* 0x000ee2000c1e1900 */
[----:B------:R-:W-:-:S04]  /*0690*/  IMAD R13, R3, UR8, R0 ;  /* 0x00000008030d7c24 */ /* 0x000fc8000f8e0200 */
[----:B--2---:R-:W-:-:S04]  /*06a0*/  IMAD.WIDE R8, R13, 0x4, R8 ;  /* 0x000000040d087825 */ /* 0x004fc800078e0208 */
[----:B0-----:R-:W-:Y:S02]  /*06b0*/  IMAD.WIDE R2, R11, 0x4, R6 ;  /* 0x000000040b027825 */ /* 0x001fe400078e0206 */
[----:B------:R-:W0:Y:S01]  /*06c0*/  LDC.64 R6, c[0x0][0x3d8] ;  /* 0x0000f600ff067b82 */ /* 0x000e220000000a00 */
[----:B---3--:R-:W-:Y:S04]  /*06d0*/  STG.E desc[UR4][R8.64], R5 ;  /* 0x0000000508007986 */ /* 0x008fe8000c101904 */
[----:B------:R-:W2:Y:S01]  /*06e0*/  LDG.E R3, desc[UR4][R2.64] ;  /* 0x0000000402037981 */ /* 0x000ea2000c1e1900 */
[----:B0-----:R-:W-:-:S05]  /*06f0*/  IMAD.WIDE R6, R13, 0x4, R6 ;  /* 0x000000040d067825 */ /* 0x001fca00078e0206 */
[----:B--2---:R-:W-:Y:S01]  /*0700*/  STG.E desc[UR4][R6.64], R3 ;  /* 0x0000000306007986 */ /* 0x004fe2000c101904 */
[----:B------:R-:W-:Y:S05]  /*0710*/  EXIT ;  /* 0x000000000000794d */ /* 0x000fea0003800000 */
.L_x_90:
        /* <DEDUP_REMOVED lines=14> */
.L_x_261:


//--------------------- .text._Z8reshot_siiiPfS_S_S_S_S_S_S_S_S_ --------------------------
	.section	.text._Z8reshot_siiiPfS_S_S_S_S_S_S_S_S_,"ax",@progbits
	.align	128
        .global         _Z8reshot_siiiPfS_S_S_S_S_S_S_S_S_
        .type           _Z8reshot_siiiPfS_S_S_S_S_S_S_S_S_,@function
        .size           _Z8reshot_siiiPfS_S_S_S_S_S_S_S_S_,(.L_x_248 - _Z8reshot_siiiPfS_S_S_S_S_S_S_S_S_)
        .other          _Z8reshot_siiiPfS_S_S_S_S_S_S_S_S_,@"STO_CUDA_ENTRY STV_DEFAULT"
_Z8reshot_siiiPfS_S_S_S_S_S_S_S_S_:
.text._Z8reshot_siiiPfS_S_S_S_S_S_S_S_S_:
[----:B------:R-:W-:Y:S01]  /*0000*/  LDC R1, c[0x0][0x37c] ;  /* 0x0000df00ff017b82 */ /* 0x000fe20000000800 */
[----:B------:R-:W0:Y:S07]  /*0010*/  S2R R0, SR_TID.X ;  /* 0x0000000000007919 */ /* 0x000e2e0000002100 */
[----:B------:R-:W0:Y:S01]  /*0020*/  S2UR UR4, SR_CTAID.X ;  /* 0x00000000000479c3 */ /* 0x000e220000002500 */
[----:B------:R-:W1:Y:S07]  /*0030*/  S2R R3, SR_TID.Y ;  /* 0x0000000000037919 */ /* 0x000e6e0000002200 */
[----:B------:R-:W0:Y:S08]  /*0040*/  LDC R17, c[0x0][0x360] ;  /* 0x0000d800ff117b82 */ /* 0x000e300000000800 */
[----:B------:R-:W1:Y:S08]  /*0050*/  S2UR UR5, SR_CTAID.Y ;  /* 0x00000000000579c3 */ /* 0x000e700000002600 */
[----:B------:R-:W1:Y:S08]  /*0060*/  LDC R2, c[0x0][0x364] ;  /* 0x0000d900ff027b82 */ /* 0x000e700000000800 */
[----:B------:R-:W2:Y:S01]  /*0070*/  LDC R6, c[0x0][0x388] ;  /* 0x0000e200ff067b82 */ /* 0x000ea20000000800 */
[----:B0-----:R-:W-:-:S07]  /*0080*/  IMAD R17, R17, UR4, R0 ;  /* 0x0000000411117c24 */ /* 0x001fce000f8e0200 */
[----:B------:R-:W0:Y:S01]  /*0090*/  LDC R5, c[0x0][0x380] ;  /* 0x0000e000ff057b82 */ /* 0x000e220000000800 */
[----:B-1----:R-:W-:-:S05]  /*00a0*/  IMAD R0, R2, UR5, R3 ;  /* 0x0000000502007c24 */ /* 0x002fca000f8e0203 */
[----:B------:R-:W-:Y:S02]  /*00b0*/  VIMNMX R3, PT, PT, R17, R0, PT ;  /* 0x0000000011037248 */ /* 0x000fe40003fe0100 */
[C---:B--2---:R-:W-:Y:S02]  /*00c0*/  IADD3 R2, PT, PT, R6.reuse, 0x6, RZ ;  /* 0x0000000606027810 */ /* 0x044fe40007ffe0ff */
[----:B0-----:R-:W-:-:S04]  /*00d0*/  IADD3 R4, PT, PT, -R6, -0x6, R5 ;  /* 0xfffffffa06047810 */ /* 0x001fc80007ffe105 */
[----:B------:R-:W-:-:S04]  /*00e0*/  ISETP.GE.AND P0, PT, R17, R4, PT ;  /* 0x000000041100720c */ /* 0x000fc80003f06270 */
[----:B------:R-:W-:-:S13]  /*00f0*/  ISETP.LT.OR P0, PT, R3, R2, P0 ;  /* 0x000000020300720c */ /* 0x000fda0000701670 */
[----:B------:R-:W-:Y:S05]  /*0100*/  @P0 EXIT ;  /* 0x000000000000094d */ /* 0x000fea0003800000 */
[----:B------:R-:W0:Y:S02]  /*0110*/  LDC R27, c[0x0][0x384] ;  /* 0x0000e100ff1b7b82 */ /* 0x000e240000000800 */
[----:B0-----:R-:W-:-:S04]  /*0120*/  IADD3 R3, PT, PT, -R6, -0x6, R27 ;  /* 0xfffffffa06037810 */ /* 0x001fc80007ffe11b */
[----:B------:R-:W-:-:S13]  /*0130*/  ISETP.GE.AND P0, PT, R0, R3, PT ;  /* 0x000000030000720c */ /* 0x000fda0003f06270 */
        /* <DEDUP_REMOVED lines=9> */
[----:B------:R-:W-:Y:S01]  /*01d0*/  IMAD.WIDE R8, R16, 0x4, R22 ;  /* 0x0000000410087825 */ /* 0x000fe200078e0216 */
[C---:B------:R-:W-:Y:S01]  /*01e0*/  LEA R6, R27.reuse, R6, 0x2 ;  /* 0x000000061b067211 */ /* 0x040fe200078e10ff */
[----:B------:R-:W0:Y:S01]  /*01f0*/  LDC.64 R18, c[0x4][RZ] ;  /* 0x01000000ff127b82 */ /* 0x000e220000000a00 */
[----:B------:R-:W-:Y:S01]  /*0200*/  IADD3 R13, PT, PT, R0, R13, RZ ;  /* 0x0000000d000d7210 */ /* 0x000fe20007ffe0ff */
[C---:B------:R-:W-:Y:S01]  /*0210*/  IMAD.WIDE R2, R27.reuse, 0x4, R14 ;  /* 0x000000041b027825 */ /* 0x040fe200078e020e */
[----:B-1----:R1:W2:Y:S04]  /*0220*/  LDG.E R5, desc[UR4][R8.64] ;  /* 0x0000000408057981 */ /* 0x0022a8000c1e1900 */
[----:B------:R3:W2:Y:S01]  /*0230*/  LDG.E R4, desc[UR4][R2.64] ;  /* 0x0000000402047981 */ /* 0x0006a2000c1e1900 */
[----:B------:R-:W-:-:S03]  /*0240*/  IMAD R12, R27, -0x5, R6 ;  /* 0xfffffffb1b0c7824 */ /* 0x000fc600078e0206 */
[----:B------:R-:W4:Y:S01]  /*0250*/  LDG.E R26, desc[UR4][R14.64] ;  /* 0x000000040e1a7981 */ /* 0x000f22000c1e1900 */
[----:B------:R-:W-:-:S04]  /*0260*/  IMAD R6, R27, 0x6, R12 ;  /* 0x000000061b067824 */ /* 0x000fc800078e020c */
[----:B------:R-:W-:-:S05]  /*0270*/  IMAD R11, R27, -0x7, R6 ;  /* 0xfffffff91b0b7824 */ /* 0x000fca00078e0206 */
[C---:B------:R-:W-:Y:S01]  /*0280*/  LEA R6, R27.reuse, R11, 0x3 ;  /* 0x0000000b1b067211 */ /* 0x040fe200078e18ff */
[----:B0-----:R-:W5:Y:S04]  /*0290*/  LDG.E R8, desc[UR4][R18.64] ;  /* 0x0000000412087981 */ /* 0x001f68000c1e1900 */
[C---:B------:R-:W-:Y:S02]  /*02a0*/  IMAD R10, R27.reuse, -0x9, R6 ;  /* 0xfffffff71b0a7824 */ /* 0x040fe400078e0206 */
[----:B------:R-:W-:-:S04]  /*02b0*/  IMAD.WIDE R6, R27, 0x4, R2 ;  /* 0x000000041b067825 */ /* 0x000fc800078e0202 */
[C---:B------:R-:W-:Y:S02]  /*02c0*/  IMAD R20, R27.reuse, 0xa, R10 ;  /* 0x0000000a1b147824 */ /* 0x040fe400078e020a */
[----:B------:R-:W-:-:S04]  /*02d0*/  IMAD.WIDE R24, R27, 0x4, R6 ;  /* 0x000000041b187825 */ /* 0x000fc800078e0206 */
[C---:B-1----:R-:W-:Y:S02]  /*02e0*/  IMAD R9, R27.reuse, -0xb, R20 ;  /* 0xfffffff51b097824 */ /* 0x042fe400078e0214 */
[----:B------:R-:W-:Y:S02]  /*02f0*/  IMAD.WIDE R20, R27, 0x4, R24 ;  /* 0x000000041b147825 */ /* 0x000fe400078e0218 */
[----:B------:R-:W5:Y:S02]  /*0300*/  LDG.E R24, desc[UR4][R24.64] ;  /* 0x0000000418187981 */ /* 0x000f64000c1e1900 */
[--C-:B---3--:R-:W-:Y:S01]  /*0310*/  IMAD.WIDE R2, R13, 0x4, R22.reuse ;  /* 0x000000040d027825 */ /* 0x108fe200078e0216 */
[C---:B------:R-:W-:Y:S02]  /*0320*/  IADD3 R12, PT, PT, R0.reuse, R12, RZ ;  /* 0x0000000c000c7210 */ /* 0x040fe40007ffe0ff */
[C---:B------:R-:W-:Y:S02]  /*0330*/  IADD3 R9, PT, PT, R0.reuse, R9, RZ ;  /* 0x0000000900097210 */ /* 0x040fe40007ffe0ff */
[C---:B------:R-:W-:Y:S01]  /*0340*/  IADD3 R11, PT, PT, R0.reuse, R11, RZ ;  /* 0x0000000b000b7210 */ /* 0x040fe20007ffe0ff */
[----:B------:R-:W4:Y:S04]  /*0350*/  LDG.E R3, desc[UR4][R2.64] ;  /* 0x0000000402037981 */ /* 0x000f28000c1e1900 */
[----:B------:R0:W3:Y:S01]  /*0360*/  LDG.E R25, desc[UR4][R20.64] ;  /* 0x0000000414197981 */ /* 0x0000e2000c1e1900 */
[----:B------:R-:W-:Y:S01]  /*0370*/  IADD3 R10, PT, PT, R0, R10, RZ ;  /* 0x0000000a000a7210 */ /* 0x000fe20007ffe0ff */
[----:B------:R-:W-:-:S02]  /*0380*/  IMAD.WIDE R28, R11, 0x4, R22 ;  /* 0x000000040b1c7825 */ /* 0x000fc400078e0216 */
[----:B------:R1:W3:Y:S02]  /*0390*/  LDG.E R2, desc[UR4][R6.64] ;  /* 0x0000000406027981 */ /* 0x0002e4000c1e1900 */
[----:B0-----:R-:W-:Y:S02]  /*03a0*/  IMAD.WIDE R20, R27, 0x4, R20 ;  /* 0x000000041b147825 */ /* 0x001fe400078e0214 */
[----:B------:R-:W5:Y:S04]  /*03b0*/  LDG.E R29, desc[UR4][R28.64] ;  /* 0x000000041c1d7981 */ /* 0x000f68000c1e1900 */
[----:B------:R0:W3:Y:S01]  /*03c0*/  LDG.E R0, desc[UR4][R20.64] ;  /* 0x0000000414007981 */ /* 0x0000e2000c1e1900 */
[----:B-1----:R-:W-:-:S05]  /*03d0*/  IMAD.WIDE R6, R12, 0x4, R22 ;  /* 0x000000040c067825 */ /* 0x002fca00078e0216 */
[----:B------:R-:W3:Y:S01]  /*03e0*/  LDG.E R27, desc[UR4][R6.64] ;  /* 0x00000004061b7981 */ /* 0x000ee2000c1e1900 */
[----:B0-----:R-:W-:-:S03]  /*03f0*/  IMAD.WIDE R20, R9, 0x4, R22 ;  /* 0x0000000409147825 */ /* 0x001fc600078e0216 */
[----:B------:R-:W3:Y:S01]  /*0400*/  LDG.E R9, desc[UR4][R18.64+0x4] ;  /* 0x0000040412097981 */ /* 0x000ee2000c1e1900 */
[----:B------:R-:W-:-:S03]  /*0410*/  IMAD.WIDE R22, R10, 0x4, R22 ;  /* 0x000000040a167825 */ /* 0x000fc600078e0216 */
[----:B------:R-:W3:Y:S04]  /*0420*/  LDG.E R7, desc[UR4][R18.64+0x8] ;  /* 0x0000080412077981 */ /* 0x000ee8000c1e1900 */
[----:B------:R-:W3:Y:S04]  /*0430*/  LDG.E R22, desc[UR4][R22.64] ;  /* 0x0000000416167981 */ /* 0x000ee8000c1e1900 */
[----:B------:R-:W3:Y:S04]  /*0440*/  LDG.E R6, desc[UR4][R18.64+0xc] ;  /* 0x00000c0412067981 */ /* 0x000ee8000c1e1900 */
[----:B------:R2:W3:Y:S02]  /*0450*/  LDG.E R21, desc[UR4][R20.64] ;  /* 0x0000000414157981 */ /* 0x0004e4000c1e1900 */
[----:B--2---:R-:W-:-:S02]  /*0460*/  FADD R20, R4, -R5 ;  /* 0x8000000504147221 */ /* 0x004fc40000000000 */
[----:B------:R-:W2:Y:S04]  /*0470*/  LDG.E R5, desc[UR4][R18.64+0x10] ;  /* 0x0000100412057981 */ /* 0x000ea8000c1e1900 */
[----:B------:R2:W2:Y:S01]  /*0480*/  LDG.E R4, desc[UR4][R18.64+0x14] ;  /* 0x0000140412047981 */ /* 0x0004a2000c1e1900 */
[----:B----4-:R-:W-:Y:S01]  /*0490*/  FADD R3, R26, -R3 ;  /* 0x800000031a037221 */ /* 0x010fe20000000000 */
[----:B-----5:R-:W-:Y:S01]  /*04a0*/  FADD R24, R24, -R29 ;  /* 0x8000001d18187221 */ /* 0x020fe20000000000 */
[----:B---3--:R-:W-:Y:S01]  /*04b0*/  FADD R2, R2, -R27 ;  /* 0x8000001b02027221 */ /* 0x008fe20000000000 */
[----:B------:R-:W-:-:S04]  /*04c0*/  FMUL R28, R9, R20 ;  /* 0x00000014091c7220 */ /* 0x000fc80000400000 */
[----:B------:R-:W-:-:S04]  /*04d0*/  FFMA R28, R8, R3, R28 ;  /* 0x00000003081c7223 */ /* 0x000fc8000000001c */
[----:B------:R-:W-:Y:S01]  /*04e0*/  FFMA R3, R7, R2, R28 ;  /* 0x0000000207037223 */ /* 0x000fe2000000001c */
[----:B------:R-:W-:-:S03]  /*04f0*/  FADD R22, R25, -R22 ;  /* 0x8000001619167221 */ /* 0x000fc60000000000 */
[----:B------:R-:W-:Y:S01]  /*0500*/  FFMA R24, R6, R24, R3 ;  /* 0x0000001806187223 */ /* 0x000fe20000000003 */
[----:B------:R-:W-:Y:S02]  /*0510*/  HFMA2 R20, -RZ, RZ, 1.57421875, -19.203125 ;  /* 0x3e4ccccdff147431 */ /* 0x000fe400000001ff */
[----:B------:R-:W-:Y:S01]  /*0520*/  FADD R0, R0, -R21 ;  /* 0x8000001500007221 */ /* 0x000fe20000000000 */
[----:B------:R-:W-:-:S05]  /*0530*/  MOV R3, 0x40a00000 ;  /* 0x40a0000000037802 */ /* 0x000fca0000000f00 */
[----:B------:R-:W-:Y:S01]  /*0540*/  FFMA R2, R20, -R3, 1 ;  /* 0x3f80000014027423 */ /* 0x000fe20000000803 */
[----:B------:R-:W-:Y:S01]  /*0550*/  BSSY.RECONVERGENT B0, `(.L_x_91) ;  /* 0x000000c000007945 */ /* 0x000fe20003800200 */
[----:B--2---:R-:W-:-:S04]  /*0560*/  FFMA R19, R5, R22, R24 ;  /* 0x0000001605137223 */ /* 0x004fc80000000018 */
[----:B------:R-:W-:-:S04]  /*0570*/  FFMA R0, R4, R0, R19 ;  /* 0x0000000004007223 */ /* 0x000fc80000000013 */
[----:B------:R-:W0:Y:S01]  /*0580*/  FCHK P0, R0, 5 ;  /* 0x40a0000000007902 */ /* 0x000e220000000000 */
[----:B------:R-:W-:-:S04]  /*0590*/  FFMA R19, R2, R20, 0.20000000298023223877 ;  /* 0x3e4ccccd02137423 */ /* 0x000fc80000000014 */
[----:B------:R-:W-:-:S04]  /*05a0*/  FFMA R2, R0, R19, RZ ;  /* 0x0000001300027223 */ /* 0x000fc800000000ff */
[----:B------:R-:W-:-:S04]  /*05b0*/  FFMA R18, R2, -5, R0 ;  /* 0xc0a0000002127823 */ /* 0x000fc80000000000 */
[----:B------:R-:W-:Y:S01]  /*05c0*/  FFMA R2, R19, R18, R2 ;  /* 0x0000001213027223 */ /* 0x000fe20000000002 */
[----:B0-----:R-:W-:Y:S06]  /*05d0*/  @!P0 BRA `(.L_x_92) ;  /* 0x00000000000c8947 */ /* 0x001fec0003800000 */
[----:B------:R-:W-:-:S07]  /*05e0*/  MOV R18, 0x600 ;  /* 0x0000060000127802 */ /* 0x000fce0000000f00 */
[----:B------:R-:W-:Y:S05]  /*05f0*/  CALL.REL.NOINC `($__internal_5_$__cuda_sm3x_div_rn_noftz_f32_slowpath) ;  /* 0x0000000800a87944 */ /* 0x000fea0003c00000 */
[----:B------:R-:W-:-:S07]  /*0600*/  MOV R2, R0 ;  /* 0x0000000000027202 */ /* 0x000fce0000000f00 */
.L_x_92:
[----:B------:R-:W-:Y:S05]  /*0610*/  BSYNC.RECONVERGENT B0 ;  /* 0x0000000000007941 */ /* 0x000fea0003800200 */
.L_x_91:
        /* <DEDUP_REMOVED lines=33> */
[----:B------:R-:W-:Y:S05]  /*0830*/  CALL.REL.NOINC `($__internal_5_$__cuda_sm3x_div_rn_noftz_f32_slowpath) ;  /* 0x0000000800187944 */ /* 0x000fea0003c00000 */
[----:B------:R-:W-:-:S07]  /*0840*/  MOV R28, R0 ;  /* 0x00000000001c7202 */ /* 0x000fce0000000f00 */
.L_x_94:
[----:B------:R-:W-:Y:S05]  /*0850*/  BSYNC.RECONVERGENT B0 ;  /* 0x0000000000007941 */ /* 0x000fea0003800200 */
.L_x_93:
        /* <DEDUP_REMOVED lines=38> */
.L_x_96:
[----:B------:R-:W-:Y:S05]  /*0ac0*/  BSYNC.RECONVERGENT B0 ;  /* 0x0000000000007941 */ /* 0x000fea0003800200 */
.L_x_95:
        /* <DEDUP_REMOVED lines=47> */
[----:B------:R-:W-:Y:S05]  /*0dc0*/  CALL.REL.NOINC `($__internal_5_$__cuda_sm3x_div_rn_noftz_f32_slowpath) ;  /* 0x0000000000b47944 */ /* 0x000fea0003c00000 */
[----:B------:R-:W-:-:S07]  /*0dd0*/  MOV R7, R0 ;  /* 0x0000000000077202 */ /* 0x000fce0000000f00 */
.L_x_98:
[----:B------:R-:W-:Y:S05]  /*0de0*/  BSYNC.RECONVERGENT B0 ;  /* 0x0000000000007941 */ /* 0x000fea0003800200 */
.L_x_97:
[----:B------:R-:W0:Y:S08]  /*0df0*/  LDC.64 R8, c[0x0][0x3d0] ;  /* 0x0000f400ff087b82 */ /* 0x000e300000000a00 */
[----:B------:R-:W1:Y:S08]  /*0e00*/  LDC.64 R10, c[0x0][0x3a0] ;  /* 0x0000e800ff0a7b82 */ /* 0x000e700000000a00 */
[----:B------:R-:W2:Y:S01]  /*0e10*/  LDC.64 R4, c[0x0][0x3d8] ;  /* 0x0000f600ff047b82 */ /* 0x000ea20000000a00 */
[----:B0-----:R-:W-:-:S04]  /*0e20*/  IMAD.WIDE R8, R17, 0x4, R8 ;  /* 0x0000000411087825 */ /* 0x001fc800078e0208 */
[----:B------:R-:W-:-:S03]  /*0e30*/  FADD R3, R27, R2 ;  /* 0x000000021b037221 */ /* 0x000fc60000000000 */
[----:B------:R-:W0:Y:S01]  /*0e40*/  LDC.64 R12, c[0x0][0x3a8] ;  /* 0x0000ea00ff0c7b82 */ /* 0x000e220000000a00 */
[----:B------:R-:W3:Y:S01]  /*0e50*/  LDG.E R8, desc[UR4][R8.64] ;  /* 0x0000000408087981 */ /* 0x000ee2000c1e1900 */
[----:B-1----:R-:W-:-:S04]  /*0e60*/  IMAD.WIDE R10, R17, 0x4, R10 ;  /* 0x00000004110a7825 */ /* 0x002fc800078e020a */
[----:B--2---:R-:W-:-:S04]  /*0e70*/  IMAD.WIDE R4, R17, 0x4, R4 ;  /* 0x0000000411047825 */ /* 0x004fc800078e0204 */
[----:B---3--:R-:W-:-:S04]  /*0e80*/  FMUL R0, R8, R8 ;  /* 0x0000000808007220 */ /* 0x008fc80000400000 */
[----:B------:R-:W-:-:S05]  /*0e90*/  FMUL R3, R0, R3 ;  /* 0x0000000300037220 */ /* 0x000fca0000400000 */
[----:B------:R1:W-:Y:S04]  /*0ea0*/  STG.E desc[UR4][R10.64], R3 ;  /* 0x000000030a007986 */ /* 0x0003e8000c101904 */
[----:B------:R-:W2:Y:S01]  /*0eb0*/  LDG.E R0, desc[UR4][R4.64] ;  /* 0x0000000404007981 */ /* 0x000ea2000c1e1900 */
[----:B------:R-:W-:Y:S01]  /*0ec0*/  FADD R15, -R7, R28 ;  /* 0x0000001c070f7221 */ /* 0x000fe20000000100 */
[----:B0-----:R-:W-:Y:S02]  /*0ed0*/  IMAD.WIDE R8, R17, 0x4, R12 ;  /* 0x0000000411087825 */ /* 0x001fe400078e020c */
[----:B------:R-:W1:Y:S02]  /*0ee0*/  LDC.64 R12, c[0x0][0x3c8] ;  /* 0x0000f200ff0c7b82 */ /* 0x000e640000000a00 */
[----:B--2---:R-:W-:-:S04]  /*0ef0*/  FMUL R0, R0, R0 ;  /* 0x0000000000007220 */ /* 0x004fc80000400000 */
[----:B------:R-:W-:-:S05]  /*0f00*/  FMUL R15, R0, R15 ;  /* 0x0000000f000f7220 */ /* 0x000fca0000400000 */
[----:B------:R0:W-:Y:S04]  /*0f10*/  STG.E desc[UR4][R8.64], R15 ;  /* 0x0000000f08007986 */ /* 0x0001e8000c101904 */
[----:B------:R-:W2:Y:S01]  /*0f20*/  LDG.E R0, desc[UR4][R4.64] ;  /* 0x0000000404007981 */ /* 0x000ea2000c1e1900 */
[----:B-1----:R-:W-:Y:S01]  /*0f30*/  IMAD.WIDE R10, R17, 0x4, R12 ;  /* 0x00000004110a7825 */ /* 0x002fe200078e020c */
[----:B0-----:R-:W0:Y:S03]  /*0f40*/  LDC.64 R8, c[0x0][0x3b0] ;  /* 0x0000ec00ff087b82 */ /* 0x001e260000000a00 */
[----:B--2---:R-:W-:-:S04]  /*0f50*/  FMUL R0, R0, R0 ;  /* 0x0000000000007220 */ /* 0x004fc80000400000 */
[----:B------:R-:W-:Y:S02]  /*0f60*/  FMUL R3, R0, R7 ;  /* 0x0000000700037220 */ /* 0x000fe40000400000 */
[----:B------:R-:W1:Y:S03]  /*0f70*/  LDC.64 R6, c[0x0][0x3b8] ;  /* 0x0000ee00ff067b82 */ /* 0x000e660000000a00 */
[----:B------:R2:W-:Y:S04]  /*0f80*/  STG.E desc[UR4][R10.64], R3 ;  /* 0x000000030a007986 */ /* 0x0005e8000c101904 */
[----:B------:R-:W3:Y:S01]  /*0f90*/  LDG.E R0, desc[UR4][R4.64] ;  /* 0x0000000404007981 */ /* 0x000ee2000c1e1900 */
[C---:B0-----:R-:W-:Y:S01]  /*0fa0*/  IMAD.WIDE R8, R17.reuse, 0x4, R8 ;  /* 0x0000000411087825 */ /* 0x041fe200078e0208 */
[----:B--2---:R-:W0:Y:S03]  /*0fb0*/  LDC.64 R10, c[0x0][0x3c0] ;  /* 0x0000f000ff0a7b82 */ /* 0x004e260000000a00 */
[----:B-1----:R-:W-:-:S04]  /*0fc0*/  IMAD.WIDE R6, R17, 0x4, R6 ;  /* 0x0000000411067825 */ /* 0x002fc800078e0206 */
[----:B---3--:R-:W-:-:S04]  /*0fd0*/  FMUL R0, R0, R0 ;  /* 0x0000000000007220 */ /* 0x008fc80000400000 */
[----:B------:R-:W-:-:S05]  /*0fe0*/  FMUL R27, R0, R27 ;  /* 0x0000001b001b7220 */ /* 0x000fca0000400000 */
[----:B------:R-:W-:Y:S04]  /*0ff0*/  STG.E desc[UR4][R6.64], R27 ;  /* 0x0000001b06007986 */ /* 0x000fe8000c101904 */
[----:B------:R-:W2:Y:S02]  /*1000*/  LDG.E R0, desc[UR4][R4.64] ;  /* 0x0000000404007981 */ /* 0x000ea4000c1e1900 */
[----:B--2---:R-:W-:-:S04]  /*1010*/  FMUL R13, R0, R0 ;  /* 0x00000000000d7220 */ /* 0x004fc80000400000 */
[----:B------:R-:W-:-:S05]  /*1020*/  FMUL R13, R13, R28 ;  /* 0x0000001c0d0d7220 */ /* 0x000fca0000400000 */
[----:B------:R-:W-:Y:S04]  /*1030*/  STG.E desc[UR4][R8.64], R13 ;  /* 0x0000000d08007986 */ /* 0x000fe8000c101904 */
[----:B------:R-:W2:Y:S01]  /*1040*/  LDG.E R0, desc[UR4][R4.64] ;  /* 0x0000000404007981 */ /* 0x000ea2000c1e1900 */
[----:B0-----:R-:W-:-:S04]  /*1050*/  IMAD.WIDE R10, R17, 0x4, R10 ;  /* 0x00000004110a7825 */ /* 0x001fc800078e020a */
[----:B--2---:R-:W-:-:S04]  /*1060*/  FMUL R3, R0, R0 ;  /* 0x0000000000037220 */ /* 0x004fc80000400000 */
[----:B------:R-:W-:-:S05]  /*1070*/  FMUL R3, R3, R2 ;  /* 0x0000000203037220 */ /* 0x000fca0000400000 */
[----:B------:R-:W-:Y:S01]  /*1080*/  STG.E desc[UR4][R10.64], R3 ;  /* 0x000000030a007986 */ /* 0x000fe2000c101904 */
[----:B------:R-:W-:Y:S05]  /*1090*/  EXIT ;  /* 0x000000000000794d */ /* 0x000fea0003800000 */
        .weak           $__internal_5_$__cuda_sm3x_div_rn_noftz_f32_slowpath
        .type           $__internal_5_$__cuda_sm3x_div_rn_noftz_f32_slowpath,@function
        .size           $__internal_5_$__cuda_sm3x_div_rn_noftz_f32_slowpath,(.L_x_248 - $__internal_5_$__cuda_sm3x_div_rn_noftz_f32_slowpath)
$__internal_5_$__cuda_sm3x_div_rn_noftz_f32_slowpath:
[----:B------:R-:W-:Y:S01]  /*10a0*/  SHF.R.U32.HI R19, RZ, 0x17, R3 ;  /* 0x00000017ff137819 */ /* 0x000fe20000011603 */
[----:B------:R-:W-:Y:S01]  /*10b0*/  BSSY.RECONVERGENT B1, `(.L_x_99) ;  /* 0x0000066000017945 */ /* 0x000fe20003800200 */
[----:B------:R-:W-:Y:S01]  /*10c0*/  SHF.R.U32.HI R25, RZ, 0x17, R0 ;  /* 0x00000017ff197819 */ /* 0x000fe20000011600 */
[----:B------:R-:W-:Y:S01]  /*10d0*/  HFMA2 R21, -RZ, RZ, 2.3125, 0 ;  /* 0x40a00000ff157431 */ /* 0x000fe200000001ff */
[----:B------:R-:W-:Y:S02]  /*10e0*/  LOP3.LUT R19, R19, 0xff, RZ, 0xc0, !PT ;  /* 0x000000ff13137812 */ /* 0x000fe400078ec0ff */
[----:B------:R-:W-:Y:S02]  /*10f0*/  LOP3.LUT R25, R25, 0xff, RZ, 0xc0, !PT ;  /* 0x000000ff19197812 */ /* 0x000fe400078ec0ff */
[----:B------:R-:W-:Y:S02]  /*1100*/  IADD3 R22, PT, PT, R19, -0x1, RZ ;  /* 0xffffffff13167810 */ /* 0x000fe40007ffe0ff */
[----:B------:R-:W-:-:S02]  /*1110*/  IADD3 R20, PT, PT, R25, -0x1, RZ ;  /* 0xffffffff19147810 */ /* 0x000fc40007ffe0ff */
[----:B------:R-:W-:-:S04]  /*1120*/  ISETP.GT.U32.AND P0, PT, R22, 0xfd, PT ;  /* 0x000000fd1600780c */ /* 0x000fc80003f04070 */
[----:B------:R-:W-:-:S13]  /*1130*/  ISETP.GT.U32.OR P0, PT, R20, 0xfd, P0 ;  /* 0x000000fd1400780c */ /* 0x000fda0000704470 */
[----:B------:R-:W-:Y:S01]  /*1140*/  @!P0 MOV R19, RZ ;  /* 0x000000ff00138202 */ /* 0x000fe20000000f00 */
[----:B------:R-:W-:Y:S06]  /*1150*/  @!P0 BRA `(.L_x_100) ;  /* 0x0000000000608947 */ /* 0x000fec0003800000 */
[----:B------:R-:W-:Y:S02]  /*1160*/  MOV R23, 0x40a00000 ;  /* 0x40a0000000177802 */ /* 0x000fe40000000f00 */
        /* <DEDUP_REMOVED lines=23> */
.L_x_100:
        /* <DEDUP_REMOVED lines=53> */
.L_x_107:
[----:B------:R-:W-:-:S04]  /*1630*/  LOP3.LUT R0, R0, 0x80000000, RZ, 0xc0, !PT ;  /* 0x8000000000007812 */ /* 0x000fc800078ec0ff */
[----:B------:R-:W-:Y:S01]  /*1640*/  LOP3.LUT R0, R0, 0x7f800000, RZ, 0xfc, !PT ;  /* 0x7f80000000007812 */ /* 0x000fe200078efcff */
[----:B------:R-:W-:Y:S06]  /*1650*/  BRA `(.L_x_108) ;  /* 0x0000000000047947 */ /* 0x000fec0003800000 */
.L_x_106:
[----:B------:R-:W-:-:S07]  /*1660*/  LEA R0, R25, R0, 0x17 ;  /* 0x0000000019007211 */ /* 0x000fce00078eb8ff */
.L_x_108:
[----:B------:R-:W-:Y:S05]  /*1670*/  BSYNC.RECONVERGENT B2 ;  /* 0x0000000000027941 */ /* 0x000fea0003800200 */
.L_x_105:
[----:B------:R-:W-:Y:S05]  /*1680*/  BRA `(.L_x_109) ;  /* 0x0000000000207947 */ /* 0x000fea0003800000 */
.L_x_104:
[----:B------:R-:W-:-:S04]  /*1690*/  LOP3.LUT R0, R21, 0x80000000, R0, 0x48, !PT ;  /* 0x8000000015007812 */ /* 0x000fc800078e4800 */
[----:B------:R-:W-:Y:S01]  /*16a0*/  LOP3.LUT R0, R0, 0x7f800000, RZ, 0xfc, !PT ;  /* 0x7f80000000007812 */ /* 0x000fe200078efcff */
[----:B------:R-:W-:Y:S06]  /*16b0*/  BRA `(.L_x_109) ;  /* 0x0000000000147947 */ /* 0x000fec0003800000 */
.L_x_103:
[----:B------:R-:W-:Y:S01]  /*16c0*/  LOP3.LUT R0, R21, 0x80000000, R0, 0x48, !PT ;  /* 0x8000000015007812 */ /* 0x000fe200078e4800 */
[----:B------:R-:W-:Y:S06]  /*16d0*/  BRA `(.L_x_109) ;  /* 0x00000000000c7947 */ /* 0x000fec0003800000 */
.L_x_102:
[----:B------:R-:W0:Y:S01]  /*16e0*/  MUFU.RSQ R0, -QNAN ;  /* 0xffc0000000007908 */ /* 0x000e220000001400 */
[----:B------:R-:W-:Y:S05]  /*16f0*/  BRA `(.L_x_109) ;  /* 0x0000000000047947 */ /* 0x000fea0003800000 */
.L_x_101:
[----:B------:R-:W-:-:S07]  /*1700*/  FADD.FTZ R0, R0, R23 ;  /* 0x0000001700007221 */ /* 0x000fce0000010000 */
.L_x_109:
[----:B------:R-:W-:Y:S05]  /*1710*/  BSYNC.RECONVERGENT B1 ;  /* 0x0000000000017941 */ /* 0x000fea0003800200 */
.L_x_99:
[----:B------:R-:W-:-:S04]  /*1720*/  HFMA2 R19, -RZ, RZ, 0, 0 ;  /* 0x00000000ff137431 */ /* 0x000fc800000001ff */
[----:B0-----:R-:W-:Y:S05]  /*1730*/  RET.REL.NODEC R18 `(_Z8reshot_siiiPfS_S_S_S_S_S_S_S_S_) ;  /* 0xffffffe812307950 */ /* 0x001fea0003c3ffff */
.L_x_110:
        /* <DEDUP_REMOVED lines=12> */
.L_x_248:


//--------------------- .text._Z8reshot_uiiiPfS_S_S_S_S_S_S_S_S_S_S_S_S_S_S_S_S_S_S_ --------------------------
	.section	.text._Z8reshot_uiiiPfS_S_S_S_S_S_S_S_S_S_S_S_S_S_S_S_S_S_S_,"ax",@progbits
	.align	128
        .global         _Z8reshot_uiiiPfS_S_S_S_S_S_S_S_S_S_S_S_S_S_S_S_S_S_S_
        .type           _Z8reshot_uiiiPfS_S_S_S_S_S_S_S_S_S_S_S_S_S_S_S_S_S_S_,@function
        .size           _Z8reshot_uiiiPfS_S_S_S_S_S_S_S_S_S_S_S_S_S_S_S_S_S_S_,(.L_x_249 - _Z8reshot_uiiiPfS_S_S_S_S_S_S_S_S_S_S_S_S_S_S_S_S_S_S_)
        .other          _Z8reshot_uiiiPfS_S_S_S_S_S_S_S_S_S_S_S_S_S_S_S_S_S_S_,@"STO_CUDA_ENTRY STV_DEFAULT"
_Z8reshot_uiiiPfS_S_S_S_S_S_S_S_S_S_S_S_S_S_S_S_S_S_S_:
.text._Z8reshot_uiiiPfS_S_S_S_S_S_S_S_S_S_S_S_S_S_S_S_S_S_S_:
[----:B------:R-:W-:Y:S01]  /*0000*/  LDC R1, c[0x0][0x37c] ;  /* 0x0000df00ff017b82 */ /* 0x000fe20000000800 */
[----:B------:R-:W0:Y:S07]  /*0010*/  S2R R3, SR_TID.X ;  /* 0x0000000000037919 */ /* 0x000e2e0000002100 */
[----:B------:R-:W0:Y:S01]  /*0020*/  S2UR UR4, SR_CTAID.X ;  /* 0x00000000000479c3 */ /* 0x000e220000002500 */
[----:B------:R-:W1:Y:S07]  /*0030*/  S2R R2, SR_TID.Y ;  /* 0x0000000000027919 */ /* 0x000e6e0000002200 */
[----:B------:R-:W0:Y:S08]  /*0040*/  LDC R0, c[0x0][0x360] ;  /* 0x0000d800ff007b82 */ /* 0x000e300000000800 */
[----:B------:R-:W1:Y:S08]  /*0050*/  S2UR UR5, SR_CTAID.Y ;  /* 0x00000000000579c3 */ /* 0x000e700000002600 */
[----:B------:R-:W2:Y:S08]  /*0060*/  LDC R5, c[0x0][0x388] ;  /* 0x0000e200ff057b82 */ /* 0x000eb00000000800 */
[----:B------:R-:W2:Y:S01]  /*0070*/  LDC R4, c[0x0][0x380] ;  /* 0x0000e000ff047b82 */ /* 0x000ea20000000800 */
[----:B0-----:R-:W-:-:S07]  /*0080*/  IMAD R0, R0, UR4, R3 ;  /* 0x0000000400007c24 */ /* 0x001fce000f8e0203 */
[----:B------:R-:W1:Y:S01]  /*0090*/  LDC R25, c[0x0][0x364] ;  /* 0x0000d900ff197b82 */ /* 0x000e620000000800 */
[----:B--2---:R-:W-:-:S04]  /*00a0*/  IADD3 R3, PT, PT, -R5, -0x6, R4 ;  /* 0xfffffffa05037810 */ /* 0x004fc80007ffe104 */
[----:B------:R-:W-:Y:S01]  /*00b0*/  ISETP.GE.AND P0, PT, R0, R3, PT ;  /* 0x000000030000720c */ /* 0x000fe20003f06270 */
[----:B-1----:R-:W-:Y:S01]  /*00c0*/  IMAD R25, R25, UR5, R2 ;  /* 0x0000000519197c24 */ /* 0x002fe2000f8e0202 */
[----:B------:R-:W-:-:S04]  /*00d0*/  IADD3 R2, PT, PT, R5, 0x6, RZ ;  /* 0x0000000605027810 */ /* 0x000fc80007ffe0ff */
[----:B------:R-:W-:-:S04]  /*00e0*/  VIMNMX R3, PT, PT, R0, R25, PT ;  /* 0x0000001900037248 */ /* 0x000fc80003fe0100 */
[----:B------:R-:W-:-:S13]  /*00f0*/  ISETP.LT.OR P0, PT, R3, R2, P0 ;  /* 0x000000020300720c */ /* 0x000fda0000701670 */
[----:B------:R-:W-:Y:S05]  /*0100*/  @P0 EXIT ;  /* 0x000000000000094d */ /* 0x000fea0003800000 */
[----:B------:R-:W0:Y:S02]  /*0110*/  LDC R28, c[0x0][0x384] ;  /* 0x0000e100ff1c7b82 */ /* 0x000e240000000800 */
[----:B0-----:R-:W-:-:S04]  /*0120*/  IADD3 R2, PT, PT, -R5, -0x6, R28 ;  /* 0xfffffffa05027810 */ /* 0x001fc80007ffe11c */
[----:B------:R-:W-:-:S13]  /*0130*/  ISETP.GE.AND P0, PT, R25, R2, PT ;  /* 0x000000021900720c */ /* 0x000fda0003f06270 */
        /* <DEDUP_REMOVED lines=11> */
[----:B------:R-:W-:-:S04]  /*01f0*/  IMAD R0, R28, -0x5, R11 ;  /* 0xfffffffb1c007824 */ /* 0x000fc800078e020b */
[----:B------:R-:W-:Y:S01]  /*0200*/  IMAD R17, R28, 0x6, R0 ;  /* 0x000000061c117824 */ /* 0x000fe200078e0200 */
[----:B------:R-:W-:Y:S01]  /*0210*/  IADD3 R11, PT, PT, R25, R0, RZ ;  /* 0x00000000190b7210 */ /* 0x000fe20007ffe0ff */
[----:B0-----:R-:W-:-:S04]  /*0220*/  IMAD.WIDE R12, R9, 0x4, R4 ;  /* 0x00000004090c7825 */ /* 0x001fc800078e0204 */
[C---:B------:R-:W-:Y:S01]  /*0230*/  IMAD R24, R28.reuse, -0x7, R17 ;  /* 0xfffffff91c187824 */ /* 0x040fe200078e0211 */
[----:B-1----:R0:W3:Y:S01]  /*0240*/  LDG.E R27, desc[UR4][R12.64] ;  /* 0x000000040c1b7981 */ /* 0x0020e2000c1e1900 */
[----:B------:R-:W-:-:S03]  /*0250*/  IMAD.WIDE R30, R28, 0x4, R12 ;  /* 0x000000041c1e7825 */ /* 0x000fc600078e020c */
[-C--:B------:R-:W-:Y:S01]  /*0260*/  LEA R29, R28, R24.reuse, 0x3 ;  /* 0x000000181c1d7211 */ /* 0x080fe200078e18ff */
[----:B------:R-:W-:Y:S01]  /*0270*/  IMAD.WIDE R32, R10, 0x4, R4 ;  /* 0x000000040a207825 */ /* 0x000fe200078e0204 */
[----:B------:R1:W4:Y:S03]  /*0280*/  LDG.E R0, desc[UR4][R30.64] ;  /* 0x000000041e007981 */ /* 0x000326000c1e1900 */
[C---:B------:R-:W-:Y:S01]  /*0290*/  IMAD.WIDE R14, R28.reuse, 0x4, R30 ;  /* 0x000000041c0e7825 */ /* 0x040fe200078e021e */
[----:B------:R-:W4:Y:S03]  /*02a0*/  LDG.E R35, desc[UR4][R32.64] ;  /* 0x0000000420237981 */ /* 0x000f26000c1e1900 */
[C---:B------:R-:W-:Y:S02]  /*02b0*/  IMAD R29, R28.reuse, -0x9, R29 ;  /* 0xfffffff71c1d7824 */ /* 0x040fe400078e021d */
[----:B------:R-:W-:Y:S01]  /*02c0*/  IMAD.WIDE R18, R7, 0x4, R4 ;  /* 0x0000000407127825 */ /* 0x000fe200078e0204 */
[----:B0-----:R-:W-:Y:S01]  /*02d0*/  IADD3 R13, PT, PT, R25, R24, RZ ;  /* 0x00000018190d7210 */ /* 0x001fe20007ffe0ff */
[----:B------:R0:W5:Y:S02]  /*02e0*/  LDG.E R6, desc[UR4][R14.64] ;  /* 0x000000040e067981 */ /* 0x000164000c1e1900 */
[----:B-1----:R-:W-:-:S02]  /*02f0*/  IMAD R31, R28, 0xa, R29 ;  /* 0x0000000a1c1f7824 */ /* 0x002fc400078e021d */
[----:B------:R-:W-:Y:S01]  /*0300*/  IMAD.WIDE R22, R11, 0x4, R4 ;  /* 0x000000040b167825 */ /* 0x000fe200078e0204 */
[----:B--2---:R-:W2:Y:S03]  /*0310*/  LDG.E R12, desc[UR4][R2.64+0x4] ;  /* 0x00000404020c7981 */ /* 0x004ea6000c1e1900 */
[C---:B------:R-:W-:Y:S01]  /*0320*/  IMAD.WIDE R16, R28.reuse, 0x4, R14 ;  /* 0x000000041c107825 */ /* 0x040fe200078e020e */
[----:B------:R-:W3:Y:S01]  /*0330*/  LDG.E R26, desc[UR4][R18.64] ;  /* 0x00000004121a7981 */ /* 0x000ee2000c1e1900 */
[----:B0-----:R-:W-:Y:S02]  /*0340*/  IADD3 R14, PT, PT, R25, R29, RZ ;  /* 0x0000001d190e7210 */ /* 0x001fe40007ffe0ff */
[----:B------:R-:W-:Y:S01]  /*0350*/  IMAD R24, R28, -0xb, R31 ;  /* 0xfffffff51c187824 */ /* 0x000fe200078e021f */
[----:B------:R-:W5:Y:S01]  /*0360*/  LDG.E R23, desc[UR4][R22.64] ;  /* 0x0000000416177981 */ /* 0x000f62000c1e1900 */
[----:B------:R-:W-:-:S03]  /*0370*/  IMAD.WIDE R32, R13, 0x4, R4 ;  /* 0x000000040d207825 */ /* 0x000fc600078e0204 */
[----:B------:R0:W5:Y:S01]  /*0380*/  LDG.E R8, desc[UR4][R16.64] ;  /* 0x0000000410087981 */ /* 0x000162000c1e1900 */
[----:B------:R-:W-:-:S03]  /*0390*/  IMAD.WIDE R20, R28, 0x4, R16 ;  /* 0x000000041c147825 */ /* 0x000fc600078e0210 */
[----:B------:R-:W5:Y:S01]  /*03a0*/  LDG.E R15, desc[UR4][R2.64] ;  /* 0x00000004020f7981 */ /* 0x000f62000c1e1900 */
[----:B------:R-:W-:-:S03]  /*03b0*/  IMAD.WIDE R30, R14, 0x4, R4 ;  /* 0x000000040e1e7825 */ /* 0x000fc600078e0204 */
[----:B------:R2:W5:Y:S01]  /*03c0*/  LDG.E R33, desc[UR4][R32.64] ;  /* 0x0000000420217981 */ /* 0x000562000c1e1900 */
[----:B0-----:R-:W-:-:S03]  /*03d0*/  IADD3 R16, PT, PT, R25, R24, RZ ;  /* 0x0000001819107210 */ /* 0x001fc60007ffe0ff */
[----:B------:R-:W5:Y:S01]  /*03e0*/  LDG.E R17, desc[UR4][R2.64+0x8] ;  /* 0x0000080402117981 */ /* 0x000f62000c1e1900 */
[----:B------:R-:W-:-:S03]  /*03f0*/  IMAD.WIDE R28, R28, 0x4, R20 ;  /* 0x000000041c1c7825 */ /* 0x000fc600078e0214 */
[----:B------:R-:W5:Y:S01]  /*0400*/  LDG.E R34, desc[UR4][R20.64] ;  /* 0x0000000414227981 */ /* 0x000f62000c1e1900 */
[----:B------:R-:W-:-:S03]  /*0410*/  IMAD.WIDE R4, R16, 0x4, R4 ;  /* 0x0000000410047825 */ /* 0x000fc600078e0204 */
        /* <DEDUP_REMOVED lines=14> */
[----:B------:R-:W-:-:S03]  /*0500*/  FADD R31, R34, -R31 ;  /* 0x8000001f221f7221 */ /* 0x000fc60000000000 */
[----:B------:R-:W-:Y:S01]  /*0510*/  FFMA R8, R20, R8, R23 ;  /* 0x0000000814087223 */ /* 0x000fe20000000017 */
[----:B------:R-:W-:Y:S02]  /*0520*/  HFMA2 R23, -RZ, RZ, 1.57421875, -19.203125 ;  /* 0x3e4ccccdff177431 */ /* 0x000fe400000001ff */
[----:B0-----:R-:W-:Y:S01]  /*0530*/  FADD R2, R28, -R5 ;  /* 0x800000051c027221 */ /* 0x001fe20000000000 */
[----:B------:R-:W-:Y:S01]  /*0540*/  FFMA R31, R21, R31, R8 ;  /* 0x0000001f151f7223 */ /* 0x000fe20000000008 */
        /* <DEDUP_REMOVED lines=10> */
[----:B------:R-:W-:Y:S05]  /*05f0*/  CALL.REL.NOINC `($__internal_6_$__cuda_sm3x_div_rn_noftz_f32_slowpath) ;  /* 0x0000001800587944 */ /* 0x000fea0003c00000 */
[----:B------:R-:W-:-:S07]  /*0600*/  MOV R5, R0 ;  /* 0x0000000000057202 */ /* 0x000fce0000000f00 */
.L_x_112:
[----:B------:R-:W-:Y:S05]  /*0610*/  BSYNC.RECONVERGENT B0 ;  /* 0x0000000000007941 */ /* 0x000fea0003800200 */
.L_x_111:
        /* <DEDUP_REMOVED lines=13> */
[----:B---3--:R-:W-:-:S03]  /*06f0*/  FADD R26, -R26, R27 ;  /* 0x0000001b1a1a7221 */ /* 0x008fc60000000100 */
[----:B------:R-:W-:-:S04]  /*0700*/  FMUL R4, R12, R29 ;  /* 0x0000001d0c047220 */ /* 0x000fc80000400000 */
[----:B------:R-:W-:Y:S01]  /*0710*/  FFMA R4, R15, R26, R4 ;  /* 0x0000001a0f047223 */ /* 0x000fe20000000004 */
[----:B----4-:R-:W-:-:S04]  /*0720*/  FADD R8, R8, -R31 ;  /* 0x8000001f08087221 */ /* 0x010fc80000000000 */
[----:B------:R-:W-:Y:S01]  /*0730*/  FFMA R27, R17, R8, R4 ;  /* 0x00000008111b7223 */ /* 0x000fe20000000004 */
[----:B-----5:R-:W-:-:S04]  /*0740*/  FADD R28, R28, -R33 ;  /* 0x800000211c1c7221 */ /* 0x020fc80000000000 */
[----:B------:R-:W-:Y:S01]  /*0750*/  FFMA R28, R20, R28, R27 ;  /* 0x0000001c141c7223 */ /* 0x000fe2000000001b */
[----:B------:R-:W-:Y:S02]  /*0760*/  HFMA2 R27, -RZ, RZ, 1.57421875, -19.203125 ;  /* 0x3e4ccccdff1b7431 */ /* 0x000fe400000001ff */
[----:B------:R-:W-:-:S04]  /*0770*/  FADD R0, R3, -R0 ;  /* 0x8000000003007221 */ /* 0x000fc80000000000 */
[----:B------:R-:W-:Y:S01]  /*0780*/  FFMA R3, R21, R0, R28 ;  /* 0x0000000015037223 */ /* 0x000fe2000000001c */
[----:B0-----:R-:W-:Y:S01]  /*0790*/  FFMA R18, R27, -R6, 1 ;  /* 0x3f8000001b127423 */ /* 0x001fe20000000806 */
[----:B------:R-:W-:-:S03]  /*07a0*/  FADD R2, R2, -R23 ;  /* 0x8000001702027221 */ /* 0x000fc60000000000 */
[----:B------:R-:W-:Y:S01]  /*07b0*/  FFMA R18, R18, R27, 0.20000000298023223877 ;  /* 0x3e4ccccd12127423 */ /* 0x000fe2000000001b */
[----:B------:R-:W-:-:S04]  /*07c0*/  FFMA R2, R22, R2, R3 ;  /* 0x0000000216027223 */ /* 0x000fc80000000003 */
[----:B------:R-:W0:Y:S01]  /*07d0*/  FCHK P0, R2, 5 ;  /* 0x40a0000002007902 */ /* 0x000e220000000000 */
[----:B------:R-:W-:-:S04]  /*07e0*/  FFMA R3, R18, R2, RZ ;  /* 0x0000000212037223 */ /* 0x000fc800000000ff */
[----:B------:R-:W-:-:S04]  /*07f0*/  FFMA R0, R3, -5, R2 ;  /* 0xc0a0000003007823 */ /* 0x000fc80000000002 */
[----:B------:R-:W-:Y:S01]  /*0800*/  FFMA R18, R18, R0, R3 ;  /* 0x0000000012127223 */ /* 0x000fe20000000003 */
[----:B0-----:R-:W-:Y:S06]  /*0810*/  @!P0 BRA `(.L_x_114) ;  /* 0x00000000000c8947 */ /* 0x001fec0003800000 */
[----:B------:R-:W-:-:S07]  /*0820*/  MOV R8, 0x840 ;  /* 0x0000084000087802 */ /* 0x000fce0000000f00 */
[----:B------:R-:W-:Y:S05]  /*0830*/  CALL.REL.NOINC `($__internal_6_$__cuda_sm3x_div_rn_noftz_f32_slowpath) ;  /* 0x0000001400c87944 */ /* 0x000fea0003c00000 */
[----:B------:R-:W-:-:S07]  /*0840*/  MOV R18, R0 ;  /* 0x0000000000127202 */ /* 0x000fce0000000f00 */
.L_x_114:
[----:B------:R-:W-:Y:S05]  /*0850*/  BSYNC.RECONVERGENT B0 ;  /* 0x0000000000007941 */ /* 0x000fea0003800200 */
.L_x_113:
[----:B------:R-:W0:Y:S08]  /*0860*/  LDC.64 R2, c[0x0][0x3c8] ;  /* 0x0000f200ff027b82 */ /* 0x000e300000000a00 */
[----:B------:R-:W1:Y:S01]  /*0870*/  LDC R27, c[0x0][0x384] ;  /* 0x0000e100ff1b7b82 */ /* 0x000e620000000800 */
[----:B0-----:R-:W-:-:S04]  /*0880*/  IMAD.WIDE R30, R7, 0x4, R2 ;  /* 0x00000004071e7825 */ /* 0x001fc800078e0202 */
[----:B------:R-:W-:Y:S01]  /*0890*/  IMAD.WIDE R32, R11, 0x4, R2 ;  /* 0x000000040b207825 */ /* 0x000fe200078e0202 */
[----:B------:R-:W2:Y:S03]  /*08a0*/  LDG.E R23, desc[UR4][R30.64+0x4] ;  /* 0x000004041e177981 */ /* 0x000ea6000c1e1900 */
[----:B-1----:R-:W-:Y:S01]  /*08b0*/  IMAD.WIDE R28, R27, 0x4, R30 ;  /* 0x000000041b1c7825 */ /* 0x002fe200078e021e */
[----:B------:R-:W3:Y:S04]  /*08c0*/  LDG.E R19, desc[UR4][R32.64] ;  /* 0x0000000420137981 */ /* 0x000ee8000c1e1900 */
[----:B------:R0:W3:Y:S01]  /*08d0*/  LDG.E R4, desc[UR4][R28.64] ;  /* 0x000000041c047981 */ /* 0x0000e2000c1e1900 */
[----:B------:R-:W-:Y:S01]  /*08e0*/  IMAD.WIDE R36, R13, 0x4, R2 ;  /* 0x000000040d247825 */ /* 0x000fe200078e0202 */
[----:B------:R-:W-:-:S02]  /*08f0*/  IADD3 R26, PT, PT, R25, -R27, R24 ;  /* 0x8000001b191a7210 */ /* 0x000fc40007ffe018 */
[----:B------:R-:W2:Y:S01]  /*0900*/  LDG.E R0, desc[UR4][R30.64+-0x8] ;  /* 0xfffff8041e007981 */ /* 0x000ea2000c1e1900 */
[----:B------:R-:W-:-:S03]  /*0910*/  IMAD.WIDE R24, R16, 0x4, R2 ;  /* 0x0000000410187825 */ /* 0x000fc600078e0202 */
[----:B------:R1:W4:Y:S01]  /*0920*/  LDG.E R8, desc[UR4][R36.64] ;  /* 0x0000000424087981 */ /* 0x000322000c1e1900 */
[----:B0-----:R-:W-:-:S03]  /*0930*/  IMAD.WIDE R28, R27, 0x4, R28 ;  /* 0x000000041b1c7825 */ /* 0x001fc600078e021c */
[----:B------:R-:W5:Y:S01]  /*0940*/  LDG.E R24, desc[UR4][R24.64] ;  /* 0x0000000418187981 */ /* 0x000f62000c1e1900 */
[----:B------:R-:W-:-:S04]  /*0950*/  IMAD.WIDE R34, R10, 0x4, R2 ;  /* 0x000000040a227825 */ /* 0x000fc800078e0202 */
[--C-:B------:R-:W-:Y:S02]  /*0960*/  IMAD.WIDE R32, R14, 0x4, R2.reuse ;  /* 0x000000040e207825 */ /* 0x100fe400078e0202 */
[----:B------:R-:W4:Y:S02]  /*0970*/  LDG.E R34, desc[UR4][R34.64] ;  /* 0x0000000422227981 */ /* 0x000f24000c1e1900 */
[----:B------:R-:W-:Y:S02]  /*0980*/  IMAD.WIDE R2, R26, 0x4, R2 ;  /* 0x000000041a027825 */ /* 0x000fe400078e0202 */
[----:B------:R-:W5:Y:S02]  /*0990*/  LDG.E R32, desc[UR4][R32.64] ;  /* 0x0000000420207981 */ /* 0x000f64000c1e1900 */
[C---:B-1----:R-:W-:Y:S02]  /*09a0*/  IMAD.WIDE R36, R27.reuse, 0x4, R28 ;  /* 0x000000041b247825 */ /* 0x042fe400078e021c */
[----:B------:R0:W5:Y:S04]  /*09b0*/  LDG.E R25, desc[UR4][R2.64] ;  /* 0x0000000402197981 */ /* 0x000168000c1e1900 */
[----:B------:R1:W5:Y:S01]  /*09c0*/  LDG.E R33, desc[UR4][R28.64] ;  /* 0x000000041c217981 */ /* 0x000362000c1e1900 */
[----:B0-----:R-:W-:-:S03]  /*09d0*/  IMAD.WIDE R2, R27, 0x4, R36 ;  /* 0x000000041b027825 */ /* 0x001fc600078e0224 */
[----:B------:R-:W5:Y:S01]  /*09e0*/  LDG.E R37, desc[UR4][R36.64] ;  /* 0x0000000424257981 */ /* 0x000f62000c1e1900 */
[----:B-1----:R-:W-:-:S03]  /*09f0*/  IMAD.WIDE R28, R27, 0x4, R2 ;  /* 0x000000041b1c7825 */ /* 0x002fc600078e0202 */
[----:B------:R0:W5:Y:S04]  /*0a00*/  LDG.E R27, desc[UR4][R2.64] ;  /* 0x00000004021b7981 */ /* 0x000168000c1e1900 */
[----:B------:R-:W4:Y:S04]  /*0a10*/  LDG.E R36, desc[UR4][R30.64+-0x4] ;  /* 0xfffffc041e247981 */ /* 0x000f28000c1e1900 */
[----:B------:R1:W5:Y:S04]  /*0a20*/  LDG.E R35, desc[UR4][R28.64] ;  /* 0x000000041c237981 */ /* 0x000368000c1e1900 */
[----:B------:R-:W0:Y:S04]  /*0a30*/  LDG.E R2, desc[UR4][R30.64+0x8] ;  /* 0x000008041e027981 */ /* 0x000e28000c1e1900 */
[----:B------:R-:W0:Y:S04]  /*0a40*/  LDG.E R3, desc[UR4][R30.64+-0xc] ;  /* 0xfffff4041e037981 */ /* 0x000e28000c1e1900 */
[----:B------:R-:W5:Y:S01]  /*0a50*/  LDG.E R28, desc[UR4][R30.64+-0x10] ;  /* 0xfffff0041e1c7981 */ /* 0x000f62000c1e1900 */
[----:B---3--:R-:W-:-:S03]  /*0a60*/  FADD R19, R4, -R19 ;  /* 0x8000001304137221 */ /* 0x008fc60000000000 */
[----:B------:R-:W4:Y:S01]  /*0a70*/  LDG.E R4, desc[UR4][R30.64] ;  /* 0x000000041e047981 */ /* 0x000f22000c1e1900 */
[----:B--2---:R-:W-:Y:S01]  /*0a80*/  FADD R23, R23, -R0 ;  /* 0x8000000017177221 */ /* 0x004fe20000000000 */
[----:B0-----:R-:W-:Y:S02]  /*0a90*/  FADD R2, R2, -R3 ;  /* 0x8000000302027221 */ /* 0x001fe40000000000 */
[----:B------:R-:W2:Y:S01]  /*0aa0*/  LDG.E R3, desc[UR4][R30.64+0x10] ;  /* 0x000010041e037981 */ /* 0x000ea2000c1e1900 */
[----:B----4-:R-:W-:Y:S01]  /*0ab0*/  FADD R0, R4, -R36 ;  /* 0x8000002404007221 */ /* 0x010fe20000000000 */
[----:B------:R-:W-:Y:S02]  /*0ac0*/  FMUL R36, R12, R23 ;  /* 0x000000170c247220 */ /* 0x000fe40000400000 */
[----:B------:R-:W3:Y:S02]  /*0ad0*/  LDG.E R23, desc[UR4][R30.64+0xc] ;  /* 0x00000c041e177981 */ /* 0x000ee4000c1e1900 */
[----:B------:R-:W-:-:S04]  /*0ae0*/  FFMA R0, R15, R0, R36 ;  /* 0x000000000f007223 */ /* 0x000fc80000000024 */
[----:B-1----:R-:W-:Y:S02]  /*0af0*/  FFMA R29, R17, R2, R0 ;  /* 0x00000002111d7223 */ /* 0x002fe40000000000 */
[----:B------:R-:W2:Y:S01]  /*0b00*/  LDG.E R0, desc[UR4][R30.64+-0x14] ;  /* 0xffffec041e007981 */ /* 0x000ea2000c1e1900 */
[----:B------:R-:W-:-:S03]  /*0b10*/  FADD R34, R4, -R34 ;  /* 0x8000002204227221 */ /* 0x000fc60000000000 */
[----:B------:R-:W4:Y:S04]  /*0b20*/  LDG.E R2, desc[UR4][R30.64+0x14] ;  /* 0x000014041e027981 */ /* 0x000f28000c1e1900 */
[----:B------:R-:W4:Y:S01]  /*0b30*/  LDG.E R4, desc[UR4][R30.64+-0x18] ;  /* 0xffffe8041e047981 */ /* 0x000f22000c1e1900 */
[----:B-----5:R-:W-:Y:S01]  /*0b40*/  FADD R8, R33, -R8 ;  /* 0x8000000821087221 */ /* 0x020fe20000000000 */
[----:B------:R-:W-:Y:S01]  /*0b50*/  FADD R32, R37, -R32 ;  /* 0x8000002025207221 */ /* 0x000fe20000000000 */
[----:B------:R-:W-:Y:S01]  /*0b60*/  FADD R24, R27, -R24 ;  /* 0x800000181b187221 */ /* 0x000fe20000000000 */
[----:B------:R-:W-:Y:S01]  /*0b70*/  FADD R25, R35, -R25 ;  /* 0x8000001923197221 */ /* 0x000fe20000000000 */
[----:B------:R-:W-:Y:S01]  /*0b80*/  BSSY.RECONVERGENT B0, `(.L_x_115) ;  /* 0x0000018000007945 */ /* 0x000fe20003800200 */
[----:B---3--:R-:W-:Y:S01]  /*0b90*/  FADD R23, R23, -R28 ;  /* 0x8000001c17177221 */ /* 0x008fe20000000000 */
[----:B------:R-:W-:-:S04]  /*0ba0*/  FMUL R28, R12, R19 ;  /* 0x000000130c1c7220 */ /* 0x000fc80000400000 */
[----:B------:R-:W-:Y:S01]  /*0bb0*/  FFMA R28, R15, R34, R28 ;  /* 0x000000220f1c7223 */ /* 0x000fe2000000001c */
[----:B------:R-:W-:Y:S01]  /*0bc0*/  FFMA R34, R20, R23, R29 ;  /* 0x0000001714227223 */ /* 0x000fe2000000001d */
[----:B--2---:R-:W-:Y:S01]  /*0bd0*/  FADD R0, R3, -R0 ;  /* 0x8000000003007221 */ /* 0x004fe20000000000 */
[----:B------:R-:W-:-:S03]  /*0be0*/  HFMA2 R23, -RZ, RZ, 1.57421875, -19.203125 ;  /* 0x3e4ccccdff177431 */ /* 0x000fc600000001ff */
[----:B------:R-:W-:Y:S01]  /*0bf0*/  FFMA R19, R21, R0, R34 ;  /* 0x0000000015137223 */ /* 0x000fe20000000022 */
[----:B----4-:R-:W-:-:S04]  /*0c00*/  FADD R2, R2, -R4 ;  /* 0x8000000402027221 */ /* 0x010fc80000000000 */
[----:B------:R-:W-:Y:S01]  /*0c10*/  FFMA R2, R22, R2, R19 ;  /* 0x0000000216027223 */ /* 0x000fe20000000013 */
[----:B------:R-:W-:-:S03]  /*0c20*/  FFMA R0, R23, -R6, 1 ;  /* 0x3f80000017007423 */ /* 0x000fc60000000806 */
[----:B------:R-:W0:Y:S01]  /*0c30*/  FCHK P0, R2, 5 ;  /* 0x40a0000002007902 */ /* 0x000e220000000000 */
[----:B------:R-:W-:Y:S01]  /*0c40*/  FFMA R3, R17, R8, R28 ;  /* 0x0000000811037223 */ /* 0x000fe2000000001c */
[----:B------:R-:W-:-:S03]  /*0c50*/  FFMA R0, R0, R23, 0.20000000298023223877 ;  /* 0x3e4ccccd00007423 */ /* 0x000fc60000000017 */
[----:B------:R-:W-:Y:S01]  /*0c60*/  FFMA R32, R20, R32, R3 ;  /* 0x0000002014207223 */ /* 0x000fe20000000003 */
[----:B------:R-:W-:-:S03]  /*0c70*/  FFMA R3, R0, R2, RZ ;  /* 0x0000000200037223 */ /* 0x000fc600000000ff */
[----:B------:R-:W-:Y:S01]  /*0c80*/  FFMA R19, R21, R24, R32 ;  /* 0x0000001815137223 */ /* 0x000fe20000000020 */
[----:B------:R-:W-:-:S03]  /*0c90*/  FFMA R24, R3, -5, R2 ;  /* 0xc0a0000003187823 */ /* 0x000fc60000000002 */
[----:B------:R-:W-:Y:S01]  /*0ca0*/  FFMA R19, R22, R25, R19 ;  /* 0x0000001916137223 */ /* 0x000fe20000000013 */
[----:B------:R-:W-:Y:S01]  /*0cb0*/  FFMA R24, R0, R24, R3 ;  /* 0x0000001800187223 */ /* 0x000fe20000000003 */
[----:B0-----:R-:W-:Y:S06]  /*0cc0*/  @!P0 BRA `(.L_x_116) ;  /* 0x00000000000c8947 */ /* 0x001fec0003800000 */
[----:B------:R-:W-:-:S07]  /*0cd0*/  MOV R8, 0xcf0 ;  /* 0x00000cf000087802 */ /* 0x000fce0000000f00 */
[----:B------:R-:W-:Y:S05]  /*0ce0*/  CALL.REL.NOINC `($__internal_6_$__cuda_sm3x_div_rn_noftz_f32_slowpath) ;  /* 0x00000010009c7944 */ /* 0x000fea0003c00000 */
[----:B------:R-:W-:-:S07]  /*0cf0*/  MOV R24, R0 ;  /* 0x0000000000187202 */ /* 0x000fce0000000f00 */
.L_x_116:
[----:B------:R-:W-:Y:S05]  /*0d00*/  BSYNC.RECONVERGENT B0 ;  /* 0x0000000000007941 */ /* 0x000fea0003800200 */
.L_x_115:
        /* <DEDUP_REMOVED lines=21> */
[----:B-----5:R-:W-:Y:S01]  /*0e60*/  FADD R8, R25, -R8 ;  /* 0x8000000819087221 */ /* 0x020fe20000000000 */
[----:B------:R-:W-:-:S03]  /*0e70*/  HFMA2 R25, -RZ, RZ, 1.57421875, -19.203125 ;  /* 0x3e4ccccdff197431 */ /* 0x000fc600000001ff */
[----:B------:R-:W-:Y:S01]  /*0e80*/  FFMA R8, R20, R8, R29 ;  /* 0x0000000814087223 */ /* 0x000fe2000000001d */
[----:B------:R-:W-:-:S04]  /*0e90*/  FADD R0, R23, -R0 ;  /* 0x8000000017007221 */ /* 0x000fc80000000000 */
[----:B0-----:R-:W-:Y:S01]  /*0ea0*/  FFMA R3, R21, R0, R8 ;  /* 0x0000000015037223 */ /* 0x001fe20000000008 */
[----:B------:R-:W-:Y:S01]  /*0eb0*/  FFMA R0, R25, -R6, 1 ;  /* 0x3f80000019007423 */ /* 0x000fe20000000806 */
        /* <DEDUP_REMOVED lines=11> */
.L_x_118:
[----:B------:R-:W-:Y:S05]  /*0f70*/  BSYNC.RECONVERGENT B0 ;  /* 0x0000000000007941 */ /* 0x000fea0003800200 */
.L_x_117:
[----:B------:R-:W0:Y:S08]  /*0f80*/  LDC.64 R2, c[0x0][0x3d0] ;  /* 0x0000f400ff027b82 */ /* 0x000e300000000a00 */
[----:B------:R-:W1:Y:S01]  /*0f90*/  LDC R23, c[0x0][0x384] ;  /* 0x0000e100ff177b82 */ /* 0x000e620000000800 */
[----:B0-----:R-:W-:-:S04]  /*0fa0*/  IMAD.WIDE R32, R7, 0x4, R2 ;  /* 0x0000000407207825 */ /* 0x001fc800078e0202 */
[----:B------:R-:W-:-:S04]  /*0fb0*/  IMAD.WIDE R34, R11, 0x4, R2 ;  /* 0x000000040b227825 */ /* 0x000fc800078e0202 */
[----:B-1----:R-:W-:Y:S01]  /*0fc0*/  IMAD.WIDE R28, R23, 0x4, R32 ;  /* 0x00000004171c7825 */ /* 0x002fe200078e0220 */
[----:B------:R-:W2:Y:S03]  /*0fd0*/  LDG.E R0, desc[UR4][R34.64] ;  /* 0x0000000422007981 */ /* 0x000ea6000c1e1900 */
[--C-:B------:R-:W-:Y:S01]  /*0fe0*/  IMAD.WIDE R30, R10, 0x4, R2.reuse ;  /* 0x000000040a1e7825 */ /* 0x100fe200078e0202 */
[----:B------:R-:W3:Y:S03]  /*0ff0*/  LDG.E R33, desc[UR4][R32.64] ;  /* 0x0000000420217981 */ /* 0x000ee6000c1e1900 */
[----:B------:R-:W-:Y:S02]  /*1000*/  IMAD.WIDE R36, R13, 0x4, R2 ;  /* 0x000000040d247825 */ /* 0x000fe400078e0202 */
[----:B------:R-:W3:Y:S04]  /*1010*/  LDG.E R30, desc[UR4][R30.64] ;  /* 0x000000041e1e7981 */ /* 0x000ee8000c1e1900 */
[----:B------:R0:W2:Y:S04]  /*1020*/  LDG.E R35, desc[UR4][R28.64] ;  /* 0x000000041c237981 */ /* 0x0000a8000c1e1900 */
[----:B------:R1:W4:Y:S01]  /*1030*/  LDG.E R8, desc[UR4][R36.64] ;  /* 0x0000000424087981 */ /* 0x000322000c1e1900 */
[----:B0-----:R-:W-:-:S04]  /*1040*/  IMAD.WIDE R28, R23, 0x4, R28 ;  /* 0x00000004171c7825 */ /* 0x001fc800078e021c */
[--C-:B-1----:R-:W-:Y:S01]  /*1050*/  IMAD.WIDE R36, R14, 0x4, R2.reuse ;  /* 0x000000040e247825 */ /* 0x102fe200078e0202 */
[----:B------:R0:W4:Y:S03]  /*1060*/  LDG.E R31, desc[UR4][R28.64] ;  /* 0x000000041c1f7981 */ /* 0x000126000c1e1900 */
[----:B------:R-:W-:Y:S01]  /*1070*/  IMAD.WIDE R26, R26, 0x4, R2 ;  /* 0x000000041a1a7825 */ /* 0x000fe200078e0202 */
[----:B------:R1:W5:Y:S03]  /*1080*/  LDG.E R4, desc[UR4][R36.64] ;  /* 0x0000000424047981 */ /* 0x000366000c1e1900 */
[----:B0-----:R-:W-:Y:S02]  /*1090*/  IMAD.WIDE R28, R23, 0x4, R28 ;  /* 0x00000004171c7825 */ /* 0x001fe400078e021c */
[----:B------:R-:W5:Y:S02]  /*10a0*/  LDG.E R26, desc[UR4][R26.64] ;  /* 0x000000041a1a7981 */ /* 0x000f64000c1e1900 */
[----:B------:R-:W-:-:S02]  /*10b0*/  IMAD.WIDE R2, R16, 0x4, R2 ;  /* 0x0000000410027825 */ /* 0x000fc400078e0202 */
[----:B------:R-:W5:Y:S02]  /*10c0*/  LDG.E R32, desc[UR4][R28.64] ;  /* 0x000000041c207981 */ /* 0x000f64000c1e1900 */
[C---:B-1----:R-:W-:Y:S02]  /*10d0*/  IMAD.WIDE R36, R23.reuse, 0x4, R28 ;  /* 0x0000000417247825 */ /* 0x042fe400078e021c */
[----:B------:R0:W5:Y:S02]  /*10e0*/  LDG.E R34, desc[UR4][R2.64] ;  /* 0x0000000402227981 */ /* 0x000164000c1e1900 */
[----:B0-----:R-:W-:Y:S02]  /*10f0*/  IMAD.WIDE R2, R23, 0x4, R36 ;  /* 0x0000000417027825 */ /* 0x001fe400078e0224 */
[----:B------:R-:W5:Y:S04]  /*1100*/  LDG.E R23, desc[UR4][R36.64] ;  /* 0x0000000424177981 */ /* 0x000f68000c1e1900 */
[----:B------:R-:W5:Y:S01]  /*1110*/  LDG.E R3, desc[UR4][R2.64] ;  /* 0x0000000402037981 */ /* 0x000f62000c1e1900 */
[----:B------:R-:W-:Y:S01]  /*1120*/  HFMA2 R27, -RZ, RZ, 1.57421875, -19.203125 ;  /* 0x3e4ccccdff1b7431 */ /* 0x000fe200000001ff */
[----:B------:R-:W-:Y:S01]  /*1130*/  BSSY.RECONVERGENT B0, `(.L_x_119) ;  /* 0x0000017000007945 */ /* 0x000fe20003800200 */
[----:B---3--:R-:W-:Y:S01]  /*1140*/  FADD R30, R33, -R30 ;  /* 0x8000001e211e7221 */ /* 0x008fe20000000000 */
[----:B--2---:R-:W-:-:S04]  /*1150*/  FADD R35, R35, -R0 ;  /* 0x8000000023237221 */ /* 0x004fc80000000000 */
[----:B------:R-:W-:-:S04]  /*1160*/  FMUL R0, R12, R35 ;  /* 0x000000230c007220 */ /* 0x000fc80000400000 */
[----:B------:R-:W-:Y:S01]  /*1170*/  FFMA R0, R15, R30, R0 ;  /* 0x0000001e0f007223 */ /* 0x000fe20000000000 */
[----:B----4-:R-:W-:-:S04]  /*1180*/  FADD R8, R31, -R8 ;  /* 0x800000081f087221 */ /* 0x010fc80000000000 */
[----:B------:R-:W-:Y:S01]  /*1190*/  FFMA R29, R17, R8, R0 ;  /* 0x00000008111d7223 */ /* 0x000fe20000000000 */
        /* <DEDUP_REMOVED lines=16> */
.L_x_120:
[----:B------:R-:W-:Y:S05]  /*12a0*/  BSYNC.RECONVERGENT B0 ;  /* 0x0000000000007941 */ /* 0x000fea0003800200 */
.L_x_119:
        /* <DEDUP_REMOVED lines=21> */
[----:B-----5:R-:W-:-:S04]  /*1400*/  FADD R8, R29, -R8 ;  /* 0x800000081d087221 */ /* 0x020fc80000000000 */
[----:B------:R-:W-:Y:S01]  /*1410*/  FFMA R8, R20, R8, R31 ;  /* 0x0000000814087223 */ /* 0x000fe2000000001f */
[----:B------:R-:W-:Y:S01]  /*1420*/  FADD R0, R23, -R0 ;  /* 0x8000000017007221 */ /* 0x000fe20000000000 */
[----:B------:R-:W-:-:S03]  /*1430*/  HFMA2 R23, -RZ, RZ, 1.57421875, -19.203125 ;  /* 0x3e4ccccdff177431 */ /* 0x000fc600000001ff */
[----:B0-----:R-:W-:Y:S01]  /*1440*/  FFMA R3, R21, R0, R8 ;  /* 0x0000000015037223 */ /* 0x001fe20000000008 */
[----:B------:R-:W-:Y:S01]  /*1450*/  FADD R4, R4, -R33 ;  /* 0x8000002104047221 */ /* 0x000fe20000000000 */
[----:B------:R-:W-:-:S03]  /*1460*/  FFMA R26, R23, -R6, 1 ;  /* 0x3f800000171a7423 */ /* 0x000fc60000000806 */
        /* <DEDUP_REMOVED lines=10> */
.L_x_122:
[----:B------:R-:W-:Y:S05]  /*1510*/  BSYNC.RECONVERGENT B0 ;  /* 0x0000000000007941 */ /* 0x000fea0003800200 */
.L_x_121:
[----:B------:R-:W0:Y:S08]  /*1520*/  LDC.64 R2, c[0x0][0x3d8] ;  /* 0x0000f600ff027b82 */ /* 0x000e300000000a00 */
[----:B------:R-:W1:Y:S01]  /*1530*/  LDC R23, c[0x0][0x384] ;  /* 0x0000e100ff177b82 */ /* 0x000e620000000800 */
[----:B0-----:R-:W-:-:S04]  /*1540*/  IMAD.WIDE R8, R9, 0x4, R2 ;  /* 0x0000000409087825 */ /* 0x001fc800078e0202 */
[----:B------:R-:W-:Y:S01]  /*1550*/  IMAD.WIDE R34, R10, 0x4, R2 ;  /* 0x000000040a227825 */ /* 0x000fe200078e0202 */
[----:B------:R-:W2:Y:S03]  /*1560*/  LDG.E R4, desc[UR4][R8.64] ;  /* 0x0000000408047981 */ /* 0x000ea6000c1e1900 */
[----:B-1----:R-:W-:Y:S01]  /*1570*/  IMAD.WIDE R32, R23, 0x4, R8 ;  /* 0x0000000417207825 */ /* 0x002fe200078e0208 */
[----:B------:R0:W3:Y:S03]  /*1580*/  LDG.E R0, desc[UR4][R34.64] ;  /* 0x0000000422007981 */ /* 0x0000e6000c1e1900 */
[----:B------:R-:W-:Y:S01]  /*1590*/  IMAD.WIDE R30, R7, 0x4, R2 ;  /* 0x00000004071e7825 */ /* 0x000fe200078e0202 */
[----:B------:R1:W3:Y:S03]  /*15a0*/  LDG.E R37, desc[UR4][R32.64] ;  /* 0x0000000420257981 */ /* 0x0002e6000c1e1900 */
[----:B------:R-:W-:-:S02]  /*15b0*/  IMAD.WIDE R28, R23, 0x4, R32 ;  /* 0x00000004171c7825 */ /* 0x000fc400078e0220 */
[----:B------:R-:W2:Y:S02]  /*15c0*/  LDG.E R31, desc[UR4][R30.64] ;  /* 0x000000041e1f7981 */ /* 0x000ea4000c1e1900 */
[----:B------:R-:W-:-:S04]  /*15d0*/  IMAD.WIDE R10, R11, 0x4, R2 ;  /* 0x000000040b0a7825 */ /* 0x000fc800078e0202 */
[----:B0-----:R-:W-:Y:S02]  /*15e0*/  IMAD.WIDE R34, R23, 0x4, R28 ;  /* 0x0000000417227825 */ /* 0x001fe400078e021c */
[----:B------:R-:W4:Y:S02]  /*15f0*/  LDG.E R10, desc[UR4][R10.64] ;  /* 0x000000040a0a7981 */ /* 0x000f24000c1e1900 */
[--C-:B------:R-:W-:Y:S02]  /*1600*/  IMAD.WIDE R8, R13, 0x4, R2.reuse ;  /* 0x000000040d087825 */ /* 0x100fe400078e0202 */
[----:B------:R-:W4:Y:S02]  /*1610*/  LDG.E R29, desc[UR4][R28.64] ;  /* 0x000000041c1d7981 */ /* 0x000f24000c1e1900 */
[--C-:B-1----:R-:W-:Y:S02]  /*1620*/  IMAD.WIDE R32, R14, 0x4, R2.reuse ;  /* 0x000000040e207825 */ /* 0x102fe400078e0202 */
[----:B------:R0:W5:Y:S02]  /*1630*/  LDG.E R13, desc[UR4][R34.64] ;  /* 0x00000004220d7981 */ /* 0x000164000c1e1900 */
[----:B------:R-:W-:-:S02]  /*1640*/  IMAD.WIDE R2, R16, 0x4, R2 ;  /* 0x0000000410027825 */ /* 0x000fc400078e0202 */
[----:B------:R1:W5:Y:S04]  /*1650*/  LDG.E R14, desc[UR4][R8.64] ;  /* 0x00000004080e7981 */ /* 0x000368000c1e1900 */
[----:B------:R-:W5:Y:S01]  /*1660*/  LDG.E R32, desc[UR4][R32.64] ;  /* 0x0000000420207981 */ /* 0x000f62000c1e1900 */
[----:B0-----:R-:W-:-:S03]  /*1670*/  IMAD.WIDE R34, R23, 0x4, R34 ;  /* 0x0000000417227825 */ /* 0x001fc600078e0222 */
[----:B------:R0:W5:Y:S01]  /*1680*/  LDG.E R2, desc[UR4][R2.64] ;  /* 0x0000000402027981 */ /* 0x000162000c1e1900 */
[----:B-1----:R-:W-:-:S03]  /*1690*/  IMAD.WIDE R8, R23, 0x4, R34 ;  /* 0x0000000417087825 */ /* 0x002fc600078e0222 */
[----:B------:R-:W5:Y:S04]  /*16a0*/  LDG.E R23, desc[UR4][R34.64] ;  /* 0x0000000422177981 */ /* 0x000f68000c1e1900 */
[----:B------:R-:W5:Y:S01]  /*16b0*/  LDG.E R11, desc[UR4][R8.64] ;  /* 0x00000004080b7981 */ /* 0x000f62000c1e1900 */
[----:B0-----:R-:W-:Y:S01]  /*16c0*/  HFMA2 R3, -RZ, RZ, 1.57421875, -19.203125 ;  /* 0x3e4ccccdff037431 */ /* 0x001fe200000001ff */
[----:B------:R-:W-:Y:S01]  /*16d0*/  BSSY.RECONVERGENT B0, `(.L_x_123) ;  /* 0x0000016000007945 */ /* 0x000fe20003800200 */
[----:B---3--:R-:W-:-:S04]  /*16e0*/  FADD R37, R37, -R0 ;  /* 0x8000000025257221 */ /* 0x008fc80000000000 */
[----:B------:R-:W-:Y:S01]  /*16f0*/  FMUL R12, R12, R37 ;  /* 0x000000250c0c7220 */ /* 0x000fe20000400000 */
[----:B--2---:R-:W-:-:S04]  /*1700*/  FADD R4, R4, -R31 ;  /* 0x8000001f04047221 */ /* 0x004fc80000000000 */
        /* <DEDUP_REMOVED lines=18> */
.L_x_124:
[----:B------:R-:W-:Y:S05]  /*1830*/  BSYNC.RECONVERGENT B0 ;  /* 0x0000000000007941 */ /* 0x000fea0003800200 */
.L_x_123:
[----:B------:R-:W0:Y:S08]  /*1840*/  LDC.64 R34, c[0x0][0x3f0] ;  /* 0x0000fc00ff227b82 */ /* 0x000e300000000a00 */
[----:B------:R-:W1:Y:S08]  /*1850*/  LDC.64 R32, c[0x0][0x3a0] ;  /* 0x0000e800ff207b82 */ /* 0x000e700000000a00 */
[----:B------:R-:W2:Y:S01]  /*1860*/  LDC.64 R16, c[0x0][0x410] ;  /* 0x00010400ff107b82 */ /* 0x000ea20000000a00 */
[----:B0-----:R-:W-:-:S07]  /*1870*/  IMAD.WIDE R34, R7, 0x4, R34 ;  /* 0x0000000407227825 */ /* 0x001fce00078e0222 */
[----:B------:R-:W0:Y:S01]  /*1880*/  LDC.64 R30, c[0x0][0x3f8] ;  /* 0x0000fe00ff1e7b82 */ /* 0x000e220000000a00 */
[----:B------:R-:W3:Y:S01]  /*1890*/  LDG.E R9, desc[UR4][R34.64] ;  /* 0x0000000422097981 */ /* 0x000ee2000c1e1900 */
[----:B-1----:R-:W-:-:S06]  /*18a0*/  IMAD.WIDE R32, R7, 0x4, R32 ;  /* 0x0000000407207825 */ /* 0x002fcc00078e0220 */
[----:B------:R-:W1:Y:S01]  /*18b0*/  LDC.64 R2, c[0x0][0x3a8] ;  /* 0x0000ea00ff027b82 */ /* 0x000e620000000a00 */
[----:B--2---:R-:W-:-:S07]  /*18c0*/  IMAD.WIDE R16, R7, 0x4, R16 ;  /* 0x0000000407107825 */ /* 0x004fce00078e0210 */
[----:B------:R-:W2:Y:S08]  /*18d0*/  LDC.64 R14, c[0x0][0x418] ;  /* 0x00010600ff0e7b82 */ /* 0x000eb00000000a00 */
[----:B------:R-:W4:Y:S08]  /*18e0*/  LDC.64 R20, c[0x0][0x3b0] ;  /* 0x0000ec00ff147b82 */ /* 0x000f300000000a00 */
[----:B------:R-:W5:Y:S01]  /*18f0*/  LDC.64 R12, c[0x0][0x420] ;  /* 0x00010800ff0c7b82 */ /* 0x000f620000000a00 */
[----:B---3--:R3:W-:Y:S04]  /*1900*/  STG.E desc[UR4][R32.64], R9 ;  /* 0x0000000920007986 */ /* 0x0087e8000c101904 */
[----:B------:R-:W2:Y:S01]  /*1910*/  LDG.E R11, desc[UR4][R16.64] ;  /* 0x00000004100b7981 */ /* 0x000ea2000c1e1900 */
[----:B0-----:R-:W-:-:S04]  /*1920*/  IMAD.WIDE R30, R7, 0x4, R30 ;  /* 0x00000004071e7825 */ /* 0x001fc800078e021e */
[C---:B-1----:R-:W-:Y:S01]  /*1930*/  IMAD.WIDE R2, R7.reuse, 0x4, R2 ;  /* 0x0000000407027825 */ /* 0x042fe200078e0202 */
[----:B---3--:R-:W0:Y:S01]  /*1940*/  LDC.64 R8, c[0x0][0x400] ;  /* 0x00010000ff087b82 */ /* 0x008e220000000a00 */
[----:B--2---:R1:W-:Y:S04]  /*1950*/  STG.E desc[UR4][R34.64], R11 ;  /* 0x0000000b22007986 */ /* 0x0043e8000c101904 */
[----:B------:R-:W2:Y:S01]  /*1960*/  LDG.E R23, desc[UR4][R30.64] ;  /* 0x000000041e177981 */ /* 0x000ea2000c1e1900 */
[----:B------:R-:W-:-:S04]  /*1970*/  IMAD.WIDE R14, R7, 0x4, R14 ;  /* 0x00000004070e7825 */ /* 0x000fc800078e020e */
[C---:B0-----:R-:W-:Y:S01]  /*1980*/  IMAD.WIDE R8, R7.reuse, 0x4, R8 ;  /* 0x0000000407087825 */ /* 0x041fe200078e0208 */
[----:B-1----:R-:W0:Y:S01]  /*1990*/  LDC.64 R10, c[0x0][0x428] ;  /* 0x00010a00ff0a7b82 */ /* 0x002e220000000a00 */
[----:B--2---:R1:W-:Y:S04]  /*19a0*/  STG.E desc[UR4][R2.64], R23 ;  /* 0x0000001702007986 */ /* 0x0043e8000c101904 */
[----:B------:R-:W2:Y:S01]  /*19b0*/  LDG.E R29, desc[UR4][R14.64] ;  /* 0x000000040e1d7981 */ /* 0x000ea2000c1e1900 */
[----:B----4-:R-:W-:-:S04]  /*19c0*/  IMAD.WIDE R20, R7, 0x4, R20 ;  /* 0x0000000407147825 */ /* 0x010fc800078e0214 */
[C---:B-----5:R-:W-:Y:S01]  /*19d0*/  IMAD.WIDE R12, R7.reuse, 0x4, R12 ;  /* 0x00000004070c7825 */ /* 0x060fe200078e020c */
[----:B-1----:R-:W1:Y:S01]  /*19e0*/  LDC.64 R22, c[0x0][0x408] ;  /* 0x00010200ff167b82 */ /* 0x002e620000000a00 */
[----:B--2---:R2:W-:Y:S04]  /*19f0*/  STG.E desc[UR4][R30.64], R29 ;  /* 0x0000001d1e007986 */ /* 0x0045e8000c101904 */
[----:B------:R-:W3:Y:S01]  /*1a00*/  LDG.E R37, desc[UR4][R8.64] ;  /* 0x0000000408257981 */ /* 0x000ee2000c1e1900 */
[C---:B-1----:R-:W-:Y:S02]  /*1a10*/  IMAD.WIDE R22, R7.reuse, 0x4, R22 ;  /* 0x0000000407167825 */ /* 0x042fe400078e0216 */
[----:B--2---:R-:W1:Y:S01]  /*1a20*/  LDC.64 R28, c[0x0][0x3b8] ;  /* 0x0000ee00ff1c7b82 */ /* 0x004e620000000a00 */
[----:B---3--:R2:W-:Y:S04]  /*1a30*/  STG.E desc[UR4][R20.64], R37 ;  /* 0x0000002514007986 */ /* 0x0085e8000c101904 */
[----:B------:R-:W3:Y:S01]  /*1a40*/  LDG.E R4, desc[UR4][R12.64] ;  /* 0x000000040c047981 */ /* 0x000ee2000c1e1900 */
[----:B-1----:R-:W-:-:S03]  /*1a50*/  IMAD.WIDE R28, R7, 0x4, R28 ;  /* 0x00000004071c7825 */ /* 0x002fc600078e021c */
[----:B---3--:R1:W-:Y:S04]  /*1a60*/  STG.E desc[UR4][R8.64], R4 ;  /* 0x0000000408007986 */ /* 0x0083e8000c101904 */
[----:B------:R-:W3:Y:S01]  /*1a70*/  LDG.E R36, desc[UR4][R22.64] ;  /* 0x0000000416247981 */ /* 0x000ee2000c1e1900 */
[----:B0-----:R-:W-:-:S03]  /*1a80*/  IMAD.WIDE R10, R7, 0x4, R10 ;  /* 0x00000004070a7825 */ /* 0x001fc600078e020a */
[----:B---3--:R0:W-:Y:S04]  /*1a90*/  STG.E desc[UR4][R28.64], R36 ;  /* 0x000000241c007986 */ /* 0x0081e8000c101904 */
[----:B--2---:R-:W2:Y:S04]  /*1aa0*/  LDG.E R37, desc[UR4][R10.64] ;  /* 0x000000040a257981 */ /* 0x004ea8000c1e1900 */
[----:B--2---:R2:W-:Y:S04]  /*1ab0*/  STG.E desc[UR4][R22.64], R37 ;  /* 0x0000002516007986 */ /* 0x0045e8000c101904 */
[----:B------:R-:W3:Y:S04]  /*1ac0*/  LDG.E R34, desc[UR4][R34.64] ;  /* 0x0000000422227981 */ /* 0x000ee8000c1e1900 */
[----:B------:R-:W0:Y:S01]  /*1ad0*/  LDG.E R33, desc[UR4][R32.64] ;  /* 0x0000000420217981 */ /* 0x000e22000c1e1900 */
[----:B------:R-:W-:Y:S01]  /*1ae0*/  FADD R5, R26, R5 ;  /* 0x000000051a057221 */ /* 0x000fe20000000000 */
[----:B------:R-:W-:Y:S01]  /*1af0*/  UMOV UR6, 0xa0b5ed8d ;  /* 0xa0b5ed8d00067882 */ /* 0x000fe20000000000 */
[----:B------:R-:W-:-:S02]  /*1b00*/  UMOV UR7, 0x3e90c6f7 ;  /* 0x3e90c6f700077882 */ /* 0x000fc40000000000 */
[----:B------:R-:W-:-:S06]  /*1b10*/  FADD R5, R5, -R0 ;  /* 0x8000000005057221 */ /* 0x000fcc0000000000 */
[----:B-1----:R-:W-:Y:S01]  /*1b20*/  F2F.F64.F32 R4, R5 ;  /* 0x0000000500047310 */ /* 0x002fe20000201800 */
[----:B---3--:R-:W-:-:S04]  /*1b30*/  FADD R34, R34, R34 ;  /* 0x0000002222227221 */ /* 0x008fc80000000000 */
[----:B0-----:R-:W-:-:S06]  /*1b40*/  FADD R36, R34, -R33 ;  /* 0x8000002122247221 */ /* 0x001fcc0000000000 */
[----:B--2---:R-:W0:Y:S02]  /*1b50*/  F2F.F64.F32 R36, R36 ;  /* 0x0000002400247310 */ /* 0x004e240000201800 */
[----:B0-----:R-:W-:-:S06]  /*1b60*/  DFMA R4, R4, UR6, R36 ;  /* 0x0000000604047c2b */ /* 0x001fcc0008000024 */
[----:B------:R-:W0:Y:S02]  /*1b70*/  F2F.F32.F64 R37, R4 ;  /* 0x0000000400257310 */ /* 0x000e240000301000 */
[----:B0-----:R-:W-:Y:S04]  /*1b80*/  STG.E desc[UR4][R16.64], R37 ;  /* 0x0000002510007986 */ /* 0x001fe8000c101904 */
[----:B------:R-:W2:Y:S04]  /*1b90*/  LDG.E R30, desc[UR4][R30.64] ;  /* 0x000000041e1e7981 */ /* 0x000ea8000c1e1900 */
[----:B------:R-:W3:Y:S01]  /*1ba0*/  LDG.E R3, desc[UR4][R2.64] ;  /* 0x0000000402037981 */ /* 0x000ee2000c1e1900 */
[----:B------:R-:W-:-:S04]  /*1bb0*/  FADD R18, R27, R18 ;  /* 0x000000121b127221 */ /* 0x000fc80000000000 */
[----:B------:R-:W-:-:S06]  /*1bc0*/  FADD R32, R18, -R25 ;  /* 0x8000001912207221 */ /* 0x000fcc0000000000 */
[----:B------:R-:W-:Y:S01]  /*1bd0*/  F2F.F64.F32 R32, R32 ;  /* 0x0000002000207310 */ /* 0x000fe20000201800 */
[----:B--2---:R-:W-:-:S04]  /*1be0*/  FADD R18, R30, R30 ;  /* 0x0000001e1e127221 */ /* 0x004fc80000000000 */
[----:B---3--:R-:W-:-:S04]  /*1bf0*/  FADD R18, R18, -R3 ;  /* 0x8000000312127221 */ /* 0x008fc80000000000 */
[----:B------:R-:W0:Y:S02]  /*1c00*/  F2F.F64.F32 R34, R18 ;  /* 0x0000001200227310 */ /* 0x000e240000201800 */
[----:B0-----:R-:W-:-:S10]  /*1c10*/  DFMA R32, R32, UR6, R34 ;  /* 0x0000000620207c2b */ /* 0x001fd40008000022 */
        /* <DEDUP_REMOVED lines=12> */
[----:B0-----:R0:W-:Y:S04]  /*1ce0*/  STG.E desc[UR4][R12.64], R3 ;  /* 0x000000030c007986 */ /* 0x0011e8000c101904 */
[----:B------:R-:W2:Y:S04]  /*1cf0*/  LDG.E R22, desc[UR4][R22.64] ;  /* 0x0000000416167981 */ /* 0x000ea8000c1e1900 */
[----:B------:R-:W3:Y:S01]  /*1d00*/  LDG.E R29, desc[UR4][R28.64] ;  /* 0x000000041c1d7981 */ /* 0x000ee2000c1e1900 */
[----:B------:R-:W-:Y:S01]  /*1d10*/  MOV R5, 0x3e4ccccd ;  /* 0x3e4ccccd00057802 */ /* 0x000fe20000000f00 */
[----:B------:R-:W1:Y:S01]  /*1d20*/  FCHK P0, R19, 5 ;  /* 0x40a0000013007902 */ /* 0x000e620000000000 */
[----:B------:R-:W-:Y:S03]  /*1d30*/  BSSY.RECONVERGENT B0, `(.L_x_125) ;  /* 0x000000d000007945 */ /* 0x000fe60003800200 */
[----:B------:R-:W-:-:S04]  /*1d40*/  FFMA R0, R5, -R6, 1 ;  /* 0x3f80000005007423 */ /* 0x000fc80000000806 */
[----:B------:R-:W-:-:S04]  /*1d50*/  FFMA R0, R0, R5, 0.20000000298023223877 ;  /* 0x3e4ccccd00007423 */ /* 0x000fc80000000005 */
[----:B------:R-:W-:-:S04]  /*1d60*/  FFMA R8, R0, R19, RZ ;  /* 0x0000001300087223 */ /* 0x000fc800000000ff */
[----:B0-----:R-:W-:-:S04]  /*1d70*/  FFMA R3, R8, -5, R19 ;  /* 0xc0a0000008037823 */ /* 0x001fc80000000013 */
[----:B------:R-:W-:Y:S01]  /*1d80*/  FFMA R0, R0, R3, R8 ;  /* 0x0000000300007223 */ /* 0x000fe20000000008 */
[----:B--2---:R-:W-:-:S04]  /*1d90*/  FADD R4, R22, R22 ;  /* 0x0000001616047221 */ /* 0x004fc80000000000 */
[----:B---3--:R-:W-:-:S04]  /*1da0*/  FADD R4, R4, -R29 ;  /* 0x8000001d04047221 */ /* 0x008fc80000000000 */
[----:B------:R0:W2:Y:S01]  /*1db0*/  F2F.F64.F32 R20, R4 ;  /* 0x0000000400147310 */ /* 0x0000a20000201800 */
[----:B-1----:R-:W-:Y:S05]  /*1dc0*/  @!P0 BRA `(.L_x_126) ;  /* 0x00000000000c8947 */ /* 0x002fea0003800000 */
[----:B------:R-:W-:Y:S02]  /*1dd0*/  MOV R2, R19 ;  /* 0x0000001300027202 */ /* 0x000fe40000000f00 */
[----:B------:R-:W-:-:S07]  /*1de0*/  MOV R8, 0x1e00 ;  /* 0x00001e0000087802 */ /* 0x000fce0000000f00 */
[----:B0-2---:R-:W-:Y:S05]  /*1df0*/  CALL.REL.NOINC `($__internal_6_$__cuda_sm3x_div_rn_noftz_f32_slowpath) ;  /* 0x0000000000587944 */ /* 0x005fea0003c00000 */
.L_x_126:
[----:B------:R-:W-:Y:S05]  /*1e00*/  BSYNC.RECONVERGENT B0 ;  /* 0x0000000000007941 */ /* 0x000fea0003800200 */
.L_x_125:
[----:B------:R-:W-:Y:S01]  /*1e10*/  FADD R0, -R0, R27 ;  /* 0x0000001b00007221 */ /* 0x000fe20000000100 */
[----:B------:R-:W-:Y:S01]  /*1e20*/  UMOV UR6, 0xa0b5ed8d ;  /* 0xa0b5ed8d00067882 */ /* 0x000fe20000000000 */
[----:B------:R-:W-:Y:S01]  /*1e30*/  UMOV UR7, 0x3e90c6f7 ;  /* 0x3e90c6f700077882 */ /* 0x000fe20000000000 */
[----:B0-----:R-:W0:Y:S01]  /*1e40*/  LDC.64 R4, c[0x0][0x390] ;  /* 0x0000e400ff047b82 */ /* 0x001e220000000a00 */
[----:B------:R-:W-:-:S04]  /*1e50*/  FADD R0, R0, -R25 ;  /* 0x8000001900007221 */ /* 0x000fc80000000000 */
[----:B------:R-:W2:Y:S03]  /*1e60*/  F2F.F64.F32 R2, R0 ;  /* 0x0000000000027310 */ /* 0x000ea60000201800 */
[----:B------:R-:W1:Y:S01]  /*1e70*/  LDC.64 R8, c[0x0][0x398] ;  /* 0x0000e600ff087b82 */ /* 0x000e620000000a00 */
[----:B--2---:R-:W-:-:S06]  /*1e80*/  DFMA R2, R2, UR6, R20 ;  /* 0x0000000602027c2b */ /* 0x004fcc0008000014 */
[----:B------:R-:W2:Y:S02]  /*1e90*/  F2F.F32.F64 R19, R2 ;  /* 0x0000000200137310 */ /* 0x000ea40000301000 */
[----:B--2---:R-:W-:Y:S04]  /*1ea0*/  STG.E desc[UR4][R10.64], R19 ;  /* 0x000000130a007986 */ /* 0x004fe8000c101904 */
[----:B------:R-:W2:Y:S04]  /*1eb0*/  LDG.E R16, desc[UR4][R16.64] ;  /* 0x0000000410107981 */ /* 0x000ea8000c1e1900 */
[----:B------:R-:W2:Y:S01]  /*1ec0*/  LDG.E R13, desc[UR4][R12.64] ;  /* 0x000000040c0d7981 */ /* 0x000ea2000c1e1900 */
[----:B0-----:R-:W-:-:S04]  /*1ed0*/  IMAD.WIDE R4, R7, 0x4, R4 ;  /* 0x0000000407047825 */ /* 0x001fc800078e0204 */
[----:B--2---:R-:W-:-:S05]  /*1ee0*/  FADD R21, R16, R13 ;  /* 0x0000000d10157221 */ /* 0x004fca0000000000 */
[----:B------:R-:W-:Y:S04]  /*1ef0*/  STG.E desc[UR4][R4.64], R21 ;  /* 0x0000001504007986 */ /* 0x000fe8000c101904 */
[----:B------:R-:W2:Y:S04]  /*1f00*/  LDG.E R14, desc[UR4][R14.64] ;  /* 0x000000040e0e7981 */ /* 0x000ea8000c1e1900 */
[----:B------:R-:W2:Y:S01]  /*1f10*/  LDG.E R23, desc[UR4][R10.64] ;  /* 0x000000040a177981 */ /* 0x000ea2000c1e1900 */
[----:B-1----:R-:W-:-:S04]  /*1f20*/  IMAD.WIDE R2, R7, 0x4, R8 ;  /* 0x0000000407027825 */ /* 0x002fc800078e0208 */
[----:B--2---:R-:W-:-:S05]  /*1f30*/  FADD R23, R14, R23 ;  /* 0x000000170e177221 */ /* 0x004fca0000000000 */
[----:B------:R-:W-:Y:S01]  /*1f40*/  STG.E desc[UR4][R2.64], R23 ;  /* 0x0000001702007986 */ /* 0x000fe2000c101904 */
[----:B------:R-:W-:Y:S05]  /*1f50*/  EXIT ;  /* 0x000000000000794d */ /* 0x000fea0003800000 */
        .weak           $__internal_6_$__cuda_sm3x_div_rn_noftz_f32_slowpath
        .type           $__internal_6_$__cuda_sm3x_div_rn_noftz_f32_slowpath,@function
        .size           $__internal_6_$__cuda_sm3x_div_rn_noftz_f32_slowpath,(.L_x_249 - $__internal_6_$__cuda_sm3x_div_rn_noftz_f32_slowpath)
$__internal_6_$__cuda_sm3x_div_rn_noftz_f32_slowpath:
        /* <DEDUP_REMOVED lines=19> */
[----:B------:R-:W-:Y:S02]  /*2090*/  FSETP.NEU.FTZ.AND P2, PT, |R2|, +INF , PT ;  /* 0x7f8000000200780b */ /* 0x000fe40003f5d200 */
        /* <DEDUP_REMOVED lines=9> */
[----:B------:R-:W-:-:S04]  /*2130*/  IADD3 R3, PT, PT, R23, -0x1, RZ ;  /* 0xffffffff17037810 */ /* 0x000fc80007ffe0ff */
[----:B------:R-:W-:Y:S02]  /*2140*/  ISETP.GE.AND P0, PT, R3, RZ, PT ;  /* 0x000000ff0300720c */ /* 0x000fe40003f06270 */
[----:B------:R-:W-:-:S04]  /*2150*/  IADD3 R3, PT, PT, R4, -0x1, RZ ;  /* 0xffffffff04037810 */ /* 0x000fc80007ffe0ff */
[----:B------:R-:W-:-:S07]  /*2160*/  ISETP.GE.AND P1, PT, R3, RZ, PT ;  /* 0x000000ff0300720c */ /* 0x000fce0003f26270 */
[----:B------:R-:W-:Y:S01]  /*2170*/  @P0 MOV R3, RZ ;  /* 0x000000ff00030202 */ /* 0x000fe20000000f00 */
[----:B------:R-:W-:Y:S01]  /*2180*/  @!P0 FFMA R2, R2, 1.84467440737095516160e+19, RZ ;  /* 0x5f80000002028823 */ /* 0x000fe200000000ff */
[----:B------:R-:W-:-:S04]  /*2190*/  @!P0 MOV R3, 0xffffffc0 ;  /* 0xffffffc000038802 */ /* 0x000fc80000000f00 */
[----:B------:R-:W-:Y:S01]  /*21a0*/  @!P1 FFMA R29, R0, 1.84467440737095516160e+19, RZ ;  /* 0x5f800000001d9823 */ /* 0x000fe200000000ff */
[----:B------:R-:W-:-:S07]  /*21b0*/  @!P1 IADD3 R3, PT, PT, R3, 0x40, RZ ;  /* 0x0000004003039810 */ /* 0x000fce0007ffe0ff */
.L_x_128:
[----:B------:R-:W-:Y:S01]  /*21c0*/  LEA R30, R4, 0xc0800000, 0x17 ;  /* 0xc0800000041e7811 */ /* 0x000fe200078eb8ff */
[----:B------:R-:W-:Y:S01]  /*21d0*/  BSSY.RECONVERGENT B2, `(.L_x_133) ;  /* 0x0000036000027945 */ /* 0x000fe20003800200 */
[----:B------:R-:W-:Y:S02]  /*21e0*/  IADD3 R23, PT, PT, R23, -0x7f, RZ ;  /* 0xffffff8117177810 */ /* 0x000fe40007ffe0ff */
[----:B------:R-:W-:Y:S02]  /*21f0*/  IADD3 R30, PT, PT, -R30, R29, RZ ;  /* 0x0000001d1e1e7210 */ /* 0x000fe40007ffe1ff */
[C---:B------:R-:W-:Y:S01]  /*2200*/  IADD3 R4, PT, PT, R23.reuse, 0x7f, -R4 ;  /* 0x0000007f17047810 */ /* 0x040fe20007ffe804 */
[----:B------:R-:W-:Y:S01]  /*2210*/  IMAD R0, R23, -0x800000, R2 ;  /* 0xff80000017007824 */ /* 0x000fe200078e0202 */
[----:B------:R-:W0:Y:S01]  /*2220*/  MUFU.RCP R28, R30 ;  /* 0x0000001e001c7308 */ /* 0x000e220000001000 */
[----:B------:R-:W-:Y:S01]  /*2230*/  FADD.FTZ R29, -R30, -RZ ;  /* 0x800000ff1e1d7221 */ /* 0x000fe20000010100 */
[----:B------:R-:W-:-:S03]  /*2240*/  IADD3 R3, PT, PT, R4, R3, RZ ;  /* 0x0000000304037210 */ /* 0x000fc60007ffe0ff */
        /* <DEDUP_REMOVED lines=42> */
.L_x_135:
[----:B------:R-:W-:-:S04]  /*24f0*/  LOP3.LUT R0, R0, 0x80000000, RZ, 0xc0, !PT ;  /* 0x8000000000007812 */ /* 0x000fc800078ec0ff */
[----:B------:R-:W-:Y:S01]  /*2500*/  LOP3.LUT R0, R0, 0x7f800000, RZ, 0xfc, !PT ;  /* 0x7f80000000007812 */ /* 0x000fe200078efcff */
[----:B------:R-:W-:Y:S06]  /*2510*/  BRA `(.L_x_136) ;  /* 0x0000000000047947 */ /* 0x000fec0003800000 */
.L_x_134:
[----:B------:R-:W-:-:S07]  /*2520*/  LEA R0, R3, R0, 0x17 ;  /* 0x0000000003007211 */ /* 0x000fce00078eb8ff */
.L_x_136:
[----:B------:R-:W-:Y:S05]  /*2530*/  BSYNC.RECONVERGENT B2 ;  /* 0x0000000000027941 */ /* 0x000fea0003800200 */
.L_x_133:
[----:B------:R-:W-:Y:S05]  /*2540*/  BRA `(.L_x_137) ;  /* 0x0000000000247947 */ /* 0x000fea0003800000 */
.L_x_132:
[----:B------:R-:W-:-:S04]  /*2550*/  LOP3.LUT R2, R29, 0x80000000, R2, 0x48, !PT ;  /* 0x800000001d027812 */ /* 0x000fc800078e4802 */
[----:B------:R-:W-:Y:S01]  /*2560*/  LOP3.LUT R0, R2, 0x7f800000, RZ, 0xfc, !PT ;  /* 0x7f80000002007812 */ /* 0x000fe200078efcff */
[----:B------:R-:W-:Y:S06]  /*2570*/  BRA `(.L_x_137) ;  /* 0x0000000000187947 */ /* 0x000fec0003800000 */
.L_x_131:
[----:B------:R-:W-:Y:S01]  /*2580*/  LOP3.LUT R0, R29, 0x80000000, R2, 0x48, !PT ;  /* 0x800000001d007812 */ /* 0x000fe200078e4802 */
[----:B------:R-:W-:Y:S06]  /*2590*/  BRA `(.L_x_137) ;  /* 0x0000000000107947 */ /* 0x000fec0003800000 */
.L_x_130:
[----:B------:R-:W0:Y:S01]  /*25a0*/  MUFU.RSQ R0, -QNAN ;  /* 0xffc0000000007908 */ /* 0x000e220000001400 */
[----:B------:R-:W-:Y:S05]  /*25b0*/  BRA `(.L_x_137) ;  /* 0x0000000000087947 */ /* 0x000fea0003800000 */
.L_x_129:
[----:B------:R-:W-:Y:S02]  /*25c0*/  UMOV UR6, 0x40a00000 ;  /* 0x40a0000000067882 */ /* 0x000fe40000000000 */
[----:B------:R-:W-:-:S07]  /*25d0*/  FADD.FTZ R0, R2, UR6 ;  /* 0x0000000602007e21 */ /* 0x000fce0008010000 */
.L_x_137:
[----:B------:R-:W-:Y:S05]  /*25e0*/  BSYNC.RECONVERGENT B1 ;  /* 0x0000000000017941 */ /* 0x000fea0003800200 */
.L_x_127:
[----:B------:R-:W-:Y:S01]  /*25f0*/  HFMA2 R3, -RZ, RZ, 0, 0 ;  /* 0x00000000ff037431 */ /* 0x000fe200000001ff */
[----:B------:R-:W-:-:S04]  /*2600*/  MOV R2, R8 ;  /* 0x0000000800027202 */ /* 0x000fc80000000f00 */
[----:B0-----:R-:W-:Y:S05]  /*2610*/  RET.REL.NODEC R2 `(_Z8reshot_uiiiPfS_S_S_S_S_S_S_S_S_S_S_S_S_S_S_S_S_S_S_) ;  /* 0xffffffd802787950 */ /* 0x001fea0003c3ffff */
.L_x_138:
        /* <DEDUP_REMOVED lines=14> */
.L_x_249:


//--------------------- .text._Z11load_recordiiiiPfS_S_S_i --------------------------
	.section	.text._Z11load_recordiiiiPfS_S_S_i,"ax",@progbits
	.align	128
        .global         _Z11load_recordiiiiPfS_S_S_i
        .type           _Z11load_recordiiiiPfS_S_S_i,@function
        .size           _Z11load_recordiiiiPfS_S_S_i,(.L_x_264 - _Z11load_recordiiiiPfS_S_S_i)
        .other          _Z11load_recordiiiiPfS_S_S_i,@"STO_CUDA_ENTRY STV_DEFAULT"
_Z11load_recordiiiiPfS_S_S_i:
.text._Z11load_recordiiiiPfS_S_S_i:
[----:B------:R-:W-:Y:S01]  /*0000*/  LDC R1, c[0x0][0x37c] ;  /* 0x0000df00ff017b82 */ /* 0x000fe20000000800 */
[----:B------:R-:W0:Y:S07]  /*0010*/  S2R R3, SR_TID.X ;  /* 0x0000000000037919 */ /* 0x000e2e0000002100 */
[----:B------:R-:W0:Y:S01]  /*0020*/  S2UR UR5, SR_CTAID.X ;  /* 0x00000000000579c3 */ /* 0x000e220000002500 */
[----:B------:R-:W1:Y:S01]  /*0030*/  LDCU UR4, c[0x0][0x380] ;  /* 0x00007000ff0477ac */ /* 0x000e620008000800 */
[----:B------:R-:W2:Y:S01]  /*0040*/  S2R R5, SR_TID.Y ;  /* 0x0000000000057919 */ /* 0x000ea20000002200 */
[----:B------:R-:W1:Y:S05]  /*0050*/  LDCU.64 UR8, c[0x0][0x388] ;  /* 0x00007100ff0877ac */ /* 0x000e6a0008000a00 */
[----:B------:R-:W0:Y:S08]  /*0060*/  LDC R0, c[0x0][0x360] ;  /* 0x0000d800ff007b82 */ /* 0x000e300000000800 */
[----:B------:R-:W2:Y:S01]  /*0070*/  S2UR UR6, SR_CTAID.Y ;  /* 0x00000000000679c3 */ /* 0x000ea20000002600 */
[----:B-1----:R-:W-:-:S07]  /*0080*/  UIADD3 UR4, UPT, UPT, UR4, -UR8, URZ ;  /* 0x8000000804047290 */ /* 0x002fce000fffe0ff */
[----:B------:R-:W2:Y:S01]  /*0090*/  LDC R2, c[0x0][0x364] ;  /* 0x0000d900ff027b82 */ /* 0x000ea20000000800 */
[----:B0-----:R-:W-:-:S05]  /*00a0*/  IMAD R0, R0, UR5, R3 ;  /* 0x0000000500007c24 */ /* 0x001fca000f8e0203 */
[----:B------:R-:W-:-:S04]  /*00b0*/  ISETP.GE.AND P0, PT, R0, UR4, PT ;  /* 0x0000000400007c0c */ /* 0x000fc8000bf06270 */
[----:B------:R-:W-:Y:S01]  /*00c0*/  ISETP.LT.OR P0, PT, R0, UR8, P0 ;  /* 0x0000000800007c0c */ /* 0x000fe20008701670 */
[----:B--2---:R-:W-:-:S05]  /*00d0*/  IMAD R2, R2, UR6, R5 ;  /* 0x0000000602027c24 */ /* 0x004fca000f8e0205 */
[----:B------:R-:W-:-:S13]  /*00e0*/  ISETP.NE.OR P0, PT, R2, UR9, P0 ;  /* 0x0000000902007c0c */ /* 0x000fda0008705670 */
[----:B------:R-:W-:Y:S05]  /*00f0*/  @P0 EXIT ;  /* 0x000000000000094d */ /* 0x000fea0003800000 */
[----:B------:R-:W0:Y:S01]  /*0100*/  LDC R9, c[0x0][0x3b0] ;  /* 0x0000ec00ff097b82 */ /* 0x000e220000000800 */
[----:B------:R-:W1:Y:S07]  /*0110*/  LDCU.64 UR4, c[0x0][0x358] ;  /* 0x00006b00ff0477ac */ /* 0x000e6e0008000a00 */
[----:B------:R-:W2:Y:S08]  /*0120*/  LDC.64 R2, c[0x0][0x3a0] ;  /* 0x0000e800ff027b82 */ /* 0x000eb00000000a00 */
[----:B------:R-:W3:Y:S01]  /*0130*/  LDC R11, c[0x0][0x384] ;  /* 0x0000e100ff0b7b82 */ /* 0x000ee20000000800 */
[----:B0-----:R-:W-:-:S07]  /*0140*/  IMAD R9, R0, 0xbb8, R9 ;  /* 0x00000bb800097824 */ /* 0x001fce00078e0209 */
[----:B------:R-:W0:Y:S01]  /*0150*/  LDC.64 R4, c[0x0][0x390] ;  /* 0x0000e400ff047b82 */ /* 0x000e220000000a00 */
[----:B--2---:R-:W-:-:S07]  /*0160*/  IMAD.WIDE R2, R9, 0x4, R2 ;  /* 0x0000000409027825 */ /* 0x004fce00078e0202 */
[----:B------:R-:W2:Y:S01]  /*0170*/  LDC.64 R6, c[0x0][0x3a8] ;  /* 0x0000ea00ff067b82 */ /* 0x000ea20000000a00 */
[----:B-1----:R-:W4:Y:S01]  /*0180*/  LDG.E R3, desc[UR4][R2.64] ;  /* 0x0000000402037981 */ /* 0x002f22000c1e1900 */
[----:B---3--:R-:W-:-:S04]  /*0190*/  IMAD R11, R0, R11, UR9 ;  /* 0x00000009000b7e24 */ /* 0x008fc8000f8e020b */
[----:B0-----:R-:W-:-:S04]  /*01a0*/  IMAD.WIDE R4, R11, 0x4, R4 ;  /* 0x000000040b047825 */ /* 0x001fc800078e0204 */
[----:B--2---:R-:W-:Y:S02]  /*01b0*/  IMAD.WIDE R6, R9, 0x4, R6 ;  /* 0x0000000409067825 */ /* 0x004fe400078e0206 */
[----:B------:R-:W0:Y:S01]  /*01c0*/  LDC.64 R8, c[0x0][0x398] ;  /* 0x0000e600ff087b82 */ /* 0x000e220000000a00 */
[----:B----4-:R-:W-:Y:S04]  /*01d0*/  STG.E desc[UR4][R4.64], R3 ;  /* 0x0000000304007986 */ /* 0x010fe8000c101904 */
[----:B------:R-:W2:Y:S01]  /*01e0*/  LDG.E R7, desc[UR4][R6.64] ;  /* 0x0000000406077981 */ /* 0x000ea2000c1e1900 */
[----:B0-----:R-:W-:-:S05]  /*01f0*/  IMAD.WIDE R8, R11, 0x4, R8 ;  /* 0x000000040b087825 */ /* 0x001fca00078e0208 */
[----:B--2---:R-:W-:Y:S01]  /*0200*/  STG.E desc[UR4][R8.64], R7 ;  /* 0x0000000708007986 */ /* 0x004fe2000c101904 */
[----:B------:R-:W-:Y:S05]  /*0210*/  EXIT ;  /* 0x000000000000794d */ /* 0x000fea0003800000 */
.L_x_139:
        /* <DEDUP_REMOVED lines=14> */
.L_x_264:


//--------------------- .text._Z6removeiiiiiifPfS_S_ --------------------------
	.section	.text._Z6removeiiiiiifPfS_S_,"ax",@progbits
	.align	128
        .global         _Z6removeiiiiiifPfS_S_
        .type           _Z6removeiiiiiifPfS_S_,@function
        .size           _Z6removeiiiiiifPfS_S_,(.L_x_251 - _Z6removeiiiiiifPfS_S_)
        .other          _Z6removeiiiiiifPfS_S_,@"STO_CUDA_ENTRY STV_DEFAULT"
_Z6removeiiiiiifPfS_S_:
.text._Z6removeiiiiiifPfS_S_:
[----:B------:R-:W-:Y:S01]  /*0000*/  LDC R1, c[0x0][0x37c] ;  /* 0x0000df00ff017b82 */ /* 0x000fe20000000800 */
[----:B------:R-:W0:Y:S07]  /*0010*/  S2R R0, SR_TID.X ;  /* 0x0000000000007919 */ /* 0x000e2e0000002100 */
[----:B------:R-:W0:Y:S01]  /*0020*/  S2UR UR4, SR_CTAID.X ;  /* 0x00000000000479c3 */ /* 0x000e220000002500 */
[----:B------:R-:W1:Y:S01]  /*0030*/  LDCU UR6, c[0x0][0x380] ;  /* 0x00007000ff0677ac */ /* 0x000e620008000800 */
[----:B------:R-:W2:Y:S01]  /*0040*/  S2R R5, SR_TID.Y ;  /* 0x0000000000057919 */ /* 0x000ea20000002200 */
[----:B------:R-:W3:Y:S05]  /*0050*/  LDCU UR7, c[0x0][0x390] ;  /* 0x00007200ff0777ac */ /* 0x000eea0008000800 */
[----:B------:R-:W0:Y:S08]  /*0060*/  LDC R3, c[0x0][0x360] ;  /* 0x0000d800ff037b82 */ /* 0x000e300000000800 */
[----:B------:R-:W2:Y:S08]  /*0070*/  S2UR UR5, SR_CTAID.Y ;  /* 0x00000000000579c3 */ /* 0x000eb00000002600 */
[----:B------:R-:W2:Y:S01]  /*0080*/  LDC R2, c[0x0][0x364] ;  /* 0x0000d900ff027b82 */ /* 0x000ea20000000800 */
[----:B0-----:R-:W-:-:S05]  /*0090*/  IMAD R3, R3, UR4, R0 ;  /* 0x0000000403037c24 */ /* 0x001fca000f8e0200 */
[----:B-1----:R-:W-:-:S04]  /*00a0*/  ISETP.GE.AND P0, PT, R3, UR6, PT ;  /* 0x0000000603007c0c */ /* 0x002fc8000bf06270 */
[----:B------:R-:W-:Y:S01]  /*00b0*/  ISETP.LT.OR P0, PT, R3, RZ, P0 ;  /* 0x000000ff0300720c */ /* 0x000fe20000701670 */
[----:B--2---:R-:W-:-:S05]  /*00c0*/  IMAD R0, R2, UR5, R5 ;  /* 0x0000000502007c24 */ /* 0x004fca000f8e0205 */
[----:B---3--:R-:W-:-:S13]  /*00d0*/  ISETP.NE.OR P0, PT, R0, UR7, P0 ;  /* 0x0000000700007c0c */ /* 0x008fda0008705670 */
[----:B------:R-:W-:Y:S05]  /*00e0*/  @P0 EXIT ;  /* 0x000000000000094d */ /* 0x000fea0003800000 */
[----:B------:R-:W0:Y:S01]  /*00f0*/  LDC.64 R4, c[0x0][0x388] ;  /* 0x0000e200ff047b82 */ /* 0x000e220000000a00 */
[----:B------:R-:W-:Y:S01]  /*0100*/  BSSY.RECONVERGENT B0, `(.L_x_140) ;  /* 0x0000014000007945 */ /* 0x000fe20003800200 */
[----:B0-----:R-:W-:Y:S01]  /*0110*/  IMAD.IADD R0, R4, 0x1, -R3 ;  /* 0x0000000104007824 */ /* 0x001fe200078e0a03 */
[----:B------:R-:W-:-:S03]  /*0120*/  IADD3 R5, PT, PT, -R5, UR7, RZ ;  /* 0x0000000705057c10 */ /* 0x000fc6000fffe1ff */
[----:B------:R-:W-:-:S04]  /*0130*/  IMAD R0, R0, R0, RZ ;  /* 0x0000000000007224 */ /* 0x000fc800078e02ff */
[----:B------:R-:W-:-:S05]  /*0140*/  IMAD R0, R5, R5, R0 ;  /* 0x0000000505007224 */ /* 0x000fca00078e0200 */
[----:B------:R-:W-:-:S04]  /*0150*/  I2FP.F32.U32 R0, R0 ;  /* 0x0000000000007245 */ /* 0x000fc80000201000 */
[----:B------:R0:W1:Y:S01]  /*0160*/  MUFU.RSQ R5, R0 ;  /* 0x0000000000057308 */ /* 0x0000620000001400 */
[----:B------:R-:W-:-:S05]  /*0170*/  VIADD R2, R0, 0xf3000000 ;  /* 0xf300000000027836 */ /* 0x000fca0000000000 */
[----:B------:R-:W-:-:S13]  /*0180*/  ISETP.GT.U32.AND P0, PT, R2, 0x727fffff, PT ;  /* 0x727fffff0200780c */ /* 0x000fda0003f04070 */
[----:B01----:R-:W-:Y:S05]  /*0190*/  @!P0 BRA `(.L_x_141) ;  /* 0x0000000000188947 */ /* 0x003fea0003800000 */
[----:B------:R-:W-:Y:S01]  /*01a0*/  BSSY.RECONVERGENT B1, `(.L_x_142) ;  /* 0x0000003000017945 */ /* 0x000fe20003800200 */
[----:B------:R-:W-:-:S07]  /*01b0*/  MOV R8, 0x1d0 ;  /* 0x000001d000087802 */ /* 0x000fce0000000f00 */
[----:B------:R-:W-:Y:S05]  /*01c0*/  CALL.REL.NOINC `($__internal_8_$__cuda_sm20_sqrt_rn_f32_slowpath) ;  /* 0x0000001800a07944 */ /* 0x000fea0003c00000 */
[----:B------:R-:W-:Y:S05]  /*01d0*/  BSYNC.RECONVERGENT B1 ;  /* 0x0000000000017941 */ /* 0x000fea0003800200 */
.L_x_142:
[----:B------:R-:W-:Y:S01]  /*01e0*/  IMAD.MOV.U32 R0, RZ, RZ, R2 ;  /* 0x000000ffff007224 */ /* 0x000fe200078e0002 */
[----:B------:R-:W-:Y:S06]  /*01f0*/  BRA `(.L_x_143) ;  /* 0x0000000000107947 */ /* 0x000fec0003800000 */
.L_x_141:
[----:B------:R-:W-:Y:S01]  /*0200*/  FMUL.FTZ R7, R0, R5 ;  /* 0x0000000500077220 */ /* 0x000fe20000410000 */
[----:B------:R-:W-:-:S03]  /*0210*/  FMUL.FTZ R5, R5, 0.5 ;  /* 0x3f00000005057820 */ /* 0x000fc60000410000 */
[----:B------:R-:W-:-:S04]  /*0220*/  FFMA R0, -R7, R7, R0 ;  /* 0x0000000707007223 */ /* 0x000fc80000000100 */
[----:B------:R-:W-:-:S07]  /*0230*/  FFMA R0, R0, R5, R7 ;  /* 0x0000000500007223 */ /* 0x000fce0000000007 */
.L_x_143:
[----:B------:R-:W-:Y:S05]  /*0240*/  BSYNC.RECONVERGENT B0 ;  /* 0x0000000000007941 */ /* 0x000fea0003800200 */
.L_x_140:
[----:B------:R-:W0:Y:S01]  /*0250*/  LDCU UR5, c[0x0][0x398] ;  /* 0x00007300ff0577ac */ /* 0x000e220008000800 */
[----:B------:R-:W1:Y:S01]  /*0260*/  LDC R2, c[0x0][0x388] ;  /* 0x0000e200ff027b82 */ /* 0x000e620000000800 */
[----:B------:R-:W-:Y:S01]  /*0270*/  IMAD R4, R3, 0xbb8, RZ ;  /* 0x00000bb803047824 */ /* 0x000fe200078e02ff */
[----:B------:R-:W-:Y:S01]  /*0280*/  CS2R R18, SRZ ;  /* 0x0000000000127805 */ /* 0x000fe2000001ff00 */
[----:B------:R-:W2:Y:S01]  /*0290*/  LDCU.64 UR8, c[0x0][0x390] ;  /* 0x00007200ff0877ac */ /* 0x000ea20008000a00 */
[----:B------:R-:W3:Y:S04]  /*02a0*/  LDCU.64 UR6, c[0x0][0x358] ;  /* 0x00006b00ff0677ac */ /* 0x000ee80008000a00 */
[----:B------:R-:W1:Y:S01]  /*02b0*/  LDC R5, c[0x0][0x384] ;  /* 0x0000e100ff057b82 */ /* 0x000e620000000800 */
[----:B------:R-:W4:Y:S01]  /*02c0*/  LDCU.64 UR10, c[0x0][0x3b0] ;  /* 0x00007600ff0a77ac */ /* 0x000f220008000a00 */
[----:B------:R-:W1:Y:S06]  /*02d0*/  LDCU.64 UR12, c[0x0][0x3a8] ;  /* 0x00007500ff0c77ac */ /* 0x000e6c0008000a00 */
[----:B------:R-:W5:Y:S01]  /*02e0*/  LDC.64 R16, c[0x0][0x3a0] ;  /* 0x0000e800ff107b82 */ /* 0x000f620000000a00 */
[----:B0-----:R-:W-:-:S04]  /*02f0*/  FMUL R0, R0, UR5 ;  /* 0x0000000500007c20 */ /* 0x001fc80008400000 */
[----:B------:R0:W0:Y:S01]  /*0300*/  F2F.F64.F32 R12, R0 ;  /* 0x00000000000c7310 */ /* 0x0000220000201800 */
[----:B--2---:R-:W-:Y:S02]  /*0310*/  USHF.L.U32 UR4, UR9, 0x1, URZ ;  /* 0x0000000109047899 */ /* 0x004fe400080006ff */
[----:B------:R-:W2:Y:S07]  /*0320*/  LDC.64 R8, c[0x0][0x3a8] ;  /* 0x0000ea00ff087b82 */ /* 0x000eae0000000a00 */
[----:B------:R-:W0:Y:S01]  /*0330*/  I2F.F64 R14, UR4 ;  /* 0x00000004000e7d12 */ /* 0x000e220008201c00 */
[----:B------:R-:W0:Y:S01]  /*0340*/  LDC.64 R10, c[0x0][0x3b0] ;  /* 0x0000ec00ff0a7b82 */ /* 0x000e220000000a00 */
[----:B-1----:R-:W-:Y:S01]  /*0350*/  IMAD R5, R2, R5, UR8 ;  /* 0x0000000802057e24 */ /* 0x002fe2000f8e0205 */
[----:B------:R-:W-:-:S03]  /*0360*/  UMOV UR4, URZ ;  /* 0x000000ff00047c82 */ /* 0x000fc60008000000 */
[----:B---345:R-:W-:-:S07]  /*0370*/  IMAD.WIDE R16, R5, 0x4, R16 ;  /* 0x0000000405107825 */ /* 0x038fce00078e0210 */
.L_x_174:
[----:B---3--:R-:W3:Y:S01]  /*0380*/  LDG.E R3, desc[UR6][R16.64] ;  /* 0x0000000610037981 */ /* 0x008ee2000c1e1900 */
[----:B------:R-:W-:Y:S01]  /*0390*/  UMOV UR8, 0xd2f1a9fc ;  /* 0xd2f1a9fc00087882 */ /* 0x000fe20000000000 */
[----:B------:R-:W-:Y:S01]  /*03a0*/  UMOV UR9, 0x3f40624d ;  /* 0x3f40624d00097882 */ /* 0x000fe20000000000 */
[----:B0-----:R-:W-:Y:S01]  /*03b0*/  FSETP.GEU.AND P1, PT, |R13|, 6.5827683646048100446e-37, PT ;  /* 0x036000000d00780b */ /* 0x001fe20003f2e200 */
[----:B------:R-:W-:Y:S01]  /*03c0*/  BSSY.RECONVERGENT B0, `(.L_x_144) ;  /* 0x0000017000007945 */ /* 0x000fe20003800200 */
[----:B---3--:R-:W0:Y:S02]  /*03d0*/  F2F.F64.F32 R6, R3 ;  /* 0x0000000300067310 */ /* 0x008e240000201800 */
[----:B0-----:R-:W-:Y:S01]  /*03e0*/  DMUL R26, R6, UR8 ;  /* 0x00000008061a7c28 */ /* 0x001fe20008000000 */
[----:B------:R-:W-:-:S05]  /*03f0*/  IMAD.MOV.U32 R6, RZ, RZ, 0x1 ;  /* 0x00000001ff067424 */ /* 0x000fca00078e00ff */
[----:B------:R-:W0:Y:S02]  /*0400*/  MUFU.RCP64H R7, R27 ;  /* 0x0000001b00077308 */ /* 0x000e240000001800 */
[----:B01--4-:R-:W-:-:S08]  /*0410*/  DFMA R20, -R26, R6, 1 ;  /* 0x3ff000001a14742b */ /* 0x013fd00000000106 */
[----:B------:R-:W-:-:S08]  /*0420*/  DFMA R20, R20, R20, R20 ;  /* 0x000000141414722b */ /* 0x000fd00000000014 */
[----:B------:R-:W-:-:S08]  /*0430*/  DFMA R20, R6, R20, R6 ;  /* 0x000000140614722b */ /* 0x000fd00000000006 */
[----:B------:R-:W-:-:S08]  /*0440*/  DFMA R6, -R26, R20, 1 ;  /* 0x3ff000001a06742b */ /* 0x000fd00000000114 */
[----:B------:R-:W-:-:S08]  /*0450*/  DFMA R6, R20, R6, R20 ;  /* 0x000000061406722b */ /* 0x000fd00000000014 */
[----:B------:R-:W-:-:S08]  /*0460*/  DMUL R20, R12, R6 ;  /* 0x000000060c147228 */ /* 0x000fd00000000000 */
[----:B------:R-:W-:-:S08]  /*0470*/  DFMA R22, -R26, R20, R12 ;  /* 0x000000141a16722b */ /* 0x000fd0000000010c */
[----:B------:R-:W-:-:S10]  /*0480*/  DFMA R6, R6, R22, R20 ;  /* 0x000000160606722b */ /* 0x000fd40000000014 */
[----:B------:R-:W-:-:S05]  /*0490*/  FFMA R0, RZ, R27, R7 ;  /* 0x0000001bff007223 */ /* 0x000fca0000000007 */
[----:B------:R-:W-:-:S13]  /*04a0*/  FSETP.GT.AND P0, PT, |R0|, 1.469367938527859385e-39, PT ;  /* 0x001000000000780b */ /* 0x000fda0003f04200 */
[----:B------:R-:W-:Y:S05]  /*04b0*/  @P0 BRA P1, `(.L_x_145) ;  /* 0x00000000001c0947 */ /* 0x000fea0000800000 */
[----:B------:R-:W-:Y:S01]  /*04c0*/  IMAD.MOV.U32 R29, RZ, RZ, R27 ;  /* 0x000000ffff1d7224 */ /* 0x000fe200078e001b */
[----:B------:R-:W-:Y:S01]  /*04d0*/  MOV R24, R12 ;  /* 0x0000000c00187202 */ /* 0x000fe20000000f00 */
[----:B------:R-:W-:Y:S01]  /*04e0*/  IMAD.MOV.U32 R25, RZ, RZ, R13 ;  /* 0x000000ffff197224 */ /* 0x000fe200078e000d */
[----:B------:R-:W-:-:S07]  /*04f0*/  MOV R6, 0x510 ;  /* 0x0000051000067802 */ /* 0x000fce0000000f00 */
[----:B--2---:R-:W-:Y:S05]  /*0500*/  CALL.REL.NOINC `($__internal_7_$__cuda_sm20_div_rn_f64_full) ;  /* 0x0000001000647944 */ /* 0x004fea0003c00000 */
[----:B------:R-:W-:Y:S02]  /*0510*/  IMAD.MOV.U32 R6, RZ, RZ, R2 ;  /* 0x000000ffff067224 */ /* 0x000fe400078e0002 */
[----:B------:R-:W-:-:S07]  /*0520*/  IMAD.MOV.U32 R7, RZ, RZ, R37 ;  /* 0x000000ffff077224 */ /* 0x000fce00078e0025 */
.L_x_145:
[----:B------:R-:W-:Y:S05]  /*0530*/  BSYNC.RECONVERGENT B0 ;  /* 0x0000000000007941 */ /* 0x000fea0003800200 */
.L_x_144:
[----:B------:R-:W-:Y:S01]  /*0540*/  DADD R6, R14, R6 ;  /* 0x000000000e067229 */ /* 0x000fe20000000006 */
[----:B------:R-:W-:Y:S07]  /*0550*/  BSSY.RECONVERGENT B0, `(.L_x_146) ;  /* 0x0000009000007945 */ /* 0x000fee0003800200 */
[----:B------:R-:W-:-:S14]  /*0560*/  DSETP.GT.AND P0, PT, R6, R18, PT ;  /* 0x000000120600722a */ /* 0x000fdc0003f04000 */
[----:B------:R-:W-:Y:S05]  /*0570*/  @!P0 BRA `(.L_x_147) ;  /* 0x0000000000188947 */ /* 0x000fea0003800000 */
[----:B------:R-:W-:-:S04]  /*0580*/  VIADD R21, R4, UR4 ;  /* 0x0000000404157c36 */ /* 0x000fc80008000000 */
[----:B--2---:R-:W-:-:S04]  /*0590*/  IMAD.WIDE.U32 R6, R21, 0x4, R8 ;  /* 0x0000000415067825 */ /* 0x004fc800078e0008 */
[----:B------:R-:W-:Y:S01]  /*05a0*/  IMAD.WIDE.U32 R20, R21, 0x4, R10 ;  /* 0x0000000415147825 */ /* 0x000fe200078e000a */
[----:B------:R0:W-:Y:S04]  /*05b0*/  STG.E desc[UR6][R6.64], RZ ;  /* 0x000000ff06007986 */ /* 0x0001e8000c101906 */
[----:B------:R0:W-:Y:S04]  /*05c0*/  STG.E desc[UR6][R20.64], RZ ;  /* 0x000000ff14007986 */ /* 0x0001e8000c101906 */
[----:B------:R0:W5:Y:S02]  /*05d0*/  LDG.E R3, desc[UR6][R16.64] ;  /* 0x0000000610037981 */ /* 0x000164000c1e1900 */
.L_x_147:
[----:B------:R-:W-:Y:S05]  /*05e0*/  BSYNC.RECONVERGENT B0 ;  /* 0x0000000000007941 */ /* 0x000fea0003800200 */
.L_x_146:
[----:B0----5:R-:W0:Y:S01]  /*05f0*/  F2F.F64.F32 R6, R3 ;  /* 0x0000000300067310 */ /* 0x021e220000201800 */
[----:B------:R-:W-:Y:S01]  /*0600*/  UMOV UR8, 0xd2f1a9fc ;  /* 0xd2f1a9fc00087882 */ /* 0x000fe20000000000 */
[----:B------:R-:W-:Y:S01]  /*0610*/  UMOV UR9, 0x3f40624d ;  /* 0x3f40624d00097882 */ /* 0x000fe20000000000 */
[----:B------:R-:W-:Y:S01]  /*0620*/  FSETP.GEU.AND P1, PT, |R13|, 6.5827683646048100446e-37, PT ;  /* 0x036000000d00780b */ /* 0x000fe20003f2e200 */
[----:B------:R-:W-:Y:S01]  /*0630*/  UIADD3 UR5, UPT, UPT, UR4, 0x1, URZ ;  /* 0x0000000104057890 */ /* 0x000fe2000fffe0ff */
[----:B------:R-:W-:Y:S01]  /*0640*/  BSSY.RECONVERGENT B0, `(.L_x_148) ;  /* 0x0000017000007945 */ /* 0x000fe20003800200 */
[----:B0-----:R-:W-:Y:S01]  /*0650*/  DMUL R26, R6, UR8 ;  /* 0x00000008061a7c28 */ /* 0x001fe20008000000 */
[----:B------:R-:W-:-:S05]  /*0660*/  MOV R6, 0x1 ;  /* 0x0000000100067802 */ /* 0x000fca0000000f00 */
[----:B------:R-:W0:Y:S02]  /*0670*/  MUFU.RCP64H R7, R27 ;  /* 0x0000001b00077308 */ /* 0x000e240000001800 */
[----:B0-----:R-:W-:-:S08]  /*0680*/  DFMA R20, -R26, R6, 1 ;  /* 0x3ff000001a14742b */ /* 0x001fd00000000106 */
[----:B------:R-:W-:-:S08]  /*0690*/  DFMA R20, R20, R20, R20 ;  /* 0x000000141414722b */ /* 0x000fd00000000014 */
[----:B------:R-:W-:-:S08]  /*06a0*/  DFMA R20, R6, R20, R6 ;  /* 0x000000140614722b */ /* 0x000fd00000000006 */
[----:B------:R-:W-:-:S08]  /*06b0*/  DFMA R6, -R26, R20, 1 ;  /* 0x3ff000001a06742b */ /* 0x000fd00000000114 */
[----:B------:R-:W-:-:S08]  /*06c0*/  DFMA R6, R20, R6, R20 ;  /* 0x000000061406722b */ /* 0x000fd00000000014 */
[----:B------:R-:W-:-:S08]  /*06d0*/  DMUL R20, R12, R6 ;  /* 0x000000060c147228 */ /* 0x000fd00000000000 */
[----:B------:R-:W-:-:S08]  /*06e0*/  DFMA R22, -R26, R20, R12 ;  /* 0x000000141a16722b */ /* 0x000fd0000000010c */
[----:B------:R-:W-:Y:S01]  /*06f0*/  DFMA R6, R6, R22, R20 ;  /* 0x000000160606722b */ /* 0x000fe20000000014 */
[----:B------:R-:W0:Y:S09]  /*0700*/  I2F.F64.U32 R20, UR5 ;  /* 0x0000000500147d12 */ /* 0x000e320008201800 */
[----:B------:R-:W-:-:S05]  /*0710*/  FFMA R0, RZ, R27, R7 ;  /* 0x0000001bff007223 */ /* 0x000fca0000000007 */
[----:B------:R-:W-:-:S13]  /*0720*/  FSETP.GT.AND P0, PT, |R0|, 1.469367938527859385e-39, PT ;  /* 0x001000000000780b */ /* 0x000fda0003f04200 */
[----:B0-----:R-:W-:Y:S05]  /*0730*/  @P0 BRA P1, `(.L_x_149) ;  /* 0x00000000001c0947 */ /* 0x001fea0000800000 */
[----:B------:R-:W-:Y:S01]  /*0740*/  IMAD.MOV.U32 R29, RZ, RZ, R27 ;  /* 0x000000ffff1d7224 */ /* 0x000fe200078e001b */
[----:B------:R-:W-:Y:S01]  /*0750*/  MOV R6, 0x790 ;  /* 0x0000079000067802 */ /* 0x000fe20000000f00 */
[----:B------:R-:W-:Y:S02]  /*0760*/  IMAD.MOV.U32 R24, RZ, RZ, R12 ;  /* 0x000000ffff187224 */ /* 0x000fe400078e000c */
[----:B------:R-:W-:-:S07]  /*0770*/  IMAD.MOV.U32 R25, RZ, RZ, R13 ;  /* 0x000000ffff197224 */ /* 0x000fce00078e000d */
[----:B--2---:R-:W-:Y:S05]  /*0780*/  CALL.REL.NOINC `($__internal_7_$__cuda_sm20_div_rn_f64_full) ;  /* 0x0000000c00c47944 */ /* 0x004fea0003c00000 */
[----:B------:R-:W-:Y:S01]  /*0790*/  IMAD.MOV.U32 R6, RZ, RZ, R2 ;  /* 0x000000ffff067224 */ /* 0x000fe200078e0002 */
[----:B------:R-:W-:-:S07]  /*07a0*/  MOV R7, R37 ;  /* 0x0000002500077202 */ /* 0x000fce0000000f00 */
.L_x_149:
[----:B------:R-:W-:Y:S05]  /*07b0*/  BSYNC.RECONVERGENT B0 ;  /* 0x0000000000007941 */ /* 0x000fea0003800200 */
.L_x_148:
[----:B------:R-:W-:Y:S01]  /*07c0*/  DADD R6, R14, R6 ;  /* 0x000000000e067229 */ /* 0x000fe20000000006 */
[----:B------:R-:W-:Y:S01]  /*07d0*/  IADD3 R0, P0, PT, R4, UR4, RZ ;  /* 0x0000000404007c10 */ /* 0x000fe2000ff1e0ff */
[----:B------:R-:W-:Y:S04]  /*07e0*/  BSSY.RECONVERGENT B0, `(.L_x_150) ;  /* 0x000000d000007945 */ /* 0x000fe80003800200 */
[----:B------:R-:W-:Y:S02]  /*07f0*/  IMAD.X R5, RZ, RZ, RZ, P0 ;  /* 0x000000ffff057224 */ /* 0x000fe400000e06ff */
[----:B------:R-:W-:Y:S01]  /*0800*/  DSETP.GT.AND P0, PT, R6, R20, PT ;  /* 0x000000140600722a */ /* 0x000fe20003f04000 */
[C---:B------:R-:W-:Y:S02]  /*0810*/  IMAD.SHL.U32 R22, R0.reuse, 0x4, RZ ;  /* 0x0000000400167824 */ /* 0x040fe400078e00ff */
[----:B------:R-:W-:-:S03]  /*0820*/  SHF.L.U64.HI R0, R0, 0x2, R5 ;  /* 0x0000000200007819 */ /* 0x000fc60000010205 */
[C---:B------:R-:W-:Y:S02]  /*0830*/  IADD3 R20, P1, PT, R22.reuse, UR10, RZ ;  /* 0x0000000a16147c10 */ /* 0x040fe4000ff3e0ff */
[----:B------:R-:W-:Y:S02]  /*0840*/  IADD3 R22, P2, PT, R22, UR12, RZ ;  /* 0x0000000c16167c10 */ /* 0x000fe4000ff5e0ff */
[C---:B------:R-:W-:Y:S02]  /*0850*/  IADD3.X R21, PT, PT, R0.reuse, UR11, RZ, P1, !PT ;  /* 0x0000000b00157c10 */ /* 0x040fe40008ffe4ff */
[----:B------:R-:W-:Y:S02]  /*0860*/  IADD3.X R23, PT, PT, R0, UR13, RZ, P2, !PT ;  /* 0x0000000d00177c10 */ /* 0x000fe400097fe4ff */
[----:B------:R-:W-:Y:S07]  /*0870*/  @!P0 BRA `(.L_x_151) ;  /* 0x00000000000c8947 */ /* 0x000fee0003800000 */
[----:B------:R0:W-:Y:S04]  /*0880*/  STG.E desc[UR6][R22.64+0x4], RZ ;  /* 0x000004ff16007986 */ /* 0x0001e8000c101906 */
[----:B------:R0:W-:Y:S04]  /*0890*/  STG.E desc[UR6][R20.64+0x4], RZ ;  /* 0x000004ff14007986 */ /* 0x0001e8000c101906 */
[----:B------:R0:W5:Y:S02]  /*08a0*/  LDG.E R3, desc[UR6][R16.64] ;  /* 0x0000000610037981 */ /* 0x000164000c1e1900 */
.L_x_151:
[----:B------:R-:W-:Y:S05]  /*08b0*/  BSYNC.RECONVERGENT B0 ;  /* 0x0000000000007941 */ /* 0x000fea0003800200 */
.L_x_150:
[----:B-----5:R-:W1:Y:S01]  /*08c0*/  F2F.F64.F32 R26, R3 ;  /* 0x00000003001a7310 */ /* 0x020e620000201800 */
[----:B------:R-:W-:Y:S01]  /*08d0*/  UMOV UR8, 0xd2f1a9fc ;  /* 0xd2f1a9fc00087882 */ /* 0x000fe20000000000 */
[----:B------:R-:W-:Y:S01]  /*08e0*/  UMOV UR9, 0x3f40624d ;  /* 0x3f40624d00097882 */ /* 0x000fe20000000000 */
[----:B------:R-:W-:Y:S01]  /*08f0*/  IMAD.MOV.U32 R6, RZ, RZ, 0x1 ;  /* 0x00000001ff067424 */ /* 0x000fe200078e00ff */
[----:B------:R-:W-:Y:S01]  /*0900*/  FSETP.GEU.AND P1, PT, |R13|, 6.5827683646048100446e-37, PT ;  /* 0x036000000d00780b */ /* 0x000fe20003f2e200 */
[----:B------:R-:W-:Y:S01]  /*0910*/  UIADD3 UR5, UPT, UPT, UR4, 0x2, URZ ;  /* 0x0000000204057890 */ /* 0x000fe2000fffe0ff */
[----:B------:R-:W-:Y:S08]  /*0920*/  BSSY.RECONVERGENT B0, `(.L_x_152) ;  /* 0x0000016000007945 */ /* 0x000ff00003800200 */
[----:B------:R-:W3:Y:S01]  /*0930*/  I2F.F64.U32 R34, UR5 ;  /* 0x0000000500227d12 */ /* 0x000ee20008201800 */
[----:B-1----:R-:W-:-:S07]  /*0940*/  DMUL R26, R26, UR8 ;  /* 0x000000081a1a7c28 */ /* 0x002fce0008000000 */
[----:B------:R-:W1:Y:S02]  /*0950*/  MUFU.RCP64H R7, R27 ;  /* 0x0000001b00077308 */ /* 0x000e640000001800 */
[----:B-1----:R-:W-:-:S08]  /*0960*/  DFMA R24, -R26, R6, 1 ;  /* 0x3ff000001a18742b */ /* 0x002fd00000000106 */
        /* <DEDUP_REMOVED lines=9> */
[----:B---3--:R-:W-:Y:S05]  /*0a00*/  @P0 BRA P1, `(.L_x_153) ;  /* 0x00000000001c0947 */ /* 0x008fea0000800000 */
[----:B------:R-:W-:Y:S01]  /*0a10*/  IMAD.MOV.U32 R29, RZ, RZ, R27 ;  /* 0x000000ffff1d7224 */ /* 0x000fe200078e001b */
[----:B------:R-:W-:Y:S01]  /*0a20*/  MOV R24, R12 ;  /* 0x0000000c00187202 */ /* 0x000fe20000000f00 */
[----:B------:R-:W-:Y:S01]  /*0a30*/  IMAD.MOV.U32 R25, RZ, RZ, R13 ;  /* 0x000000ffff197224 */ /* 0x000fe200078e000d */
[----:B------:R-:W-:-:S07]  /*0a40*/  MOV R6, 0xa60 ;  /* 0x00000a6000067802 */ /* 0x000fce0000000f00 */
[----:B0-2---:R-:W-:Y:S05]  /*0a50*/  CALL.REL.NOINC `($__internal_7_$__cuda_sm20_div_rn_f64_full) ;  /* 0x0000000c00107944 */ /* 0x005fea0003c00000 */
[----:B------:R-:W-:Y:S02]  /*0a60*/  IMAD.MOV.U32 R6, RZ, RZ, R2 ;  /* 0x000000ffff067224 */ /* 0x000fe400078e0002 */
[----:B------:R-:W-:-:S07]  /*0a70*/  IMAD.MOV.U32 R7, RZ, RZ, R37 ;  /* 0x000000ffff077224 */ /* 0x000fce00078e0025 */
.L_x_153:
[----:B------:R-:W-:Y:S05]  /*0a80*/  BSYNC.RECONVERGENT B0 ;  /* 0x0000000000007941 */ /* 0x000fea0003800200 */
.L_x_152:
[----:B------:R-:W-:Y:S01]  /*0a90*/  DADD R6, R14, R6 ;  /* 0x000000000e067229 */ /* 0x000fe20000000006 */
[----:B------:R-:W-:Y:S07]  /*0aa0*/  BSSY.RECONVERGENT B0, `(.L_x_154) ;  /* 0x0000006000007945 */ /* 0x000fee0003800200 */
[----:B------:R-:W-:-:S14]  /*0ab0*/  DSETP.GT.AND P0, PT, R6, R34, PT ;  /* 0x000000220600722a */ /* 0x000fdc0003f04000 */
[----:B------:R-:W-:Y:S05]  /*0ac0*/  @!P0 BRA `(.L_x_155) ;  /* 0x00000000000c8947 */ /* 0x000fea0003800000 */
[----:B------:R1:W-:Y:S04]  /*0ad0*/  STG.E desc[UR6][R22.64+0x8], RZ ;  /* 0x000008ff16007986 */ /* 0x0003e8000c101906 */
[----:B------:R1:W-:Y:S04]  /*0ae0*/  STG.E desc[UR6][R20.64+0x8], RZ ;  /* 0x000008ff14007986 */ /* 0x0003e8000c101906 */
[----:B------:R1:W5:Y:S02]  /*0af0*/  LDG.E R3, desc[UR6][R16.64] ;  /* 0x0000000610037981 */ /* 0x000364000c1e1900 */
.L_x_155:
[----:B------:R-:W-:Y:S05]  /*0b00*/  BSYNC.RECONVERGENT B0 ;  /* 0x0000000000007941 */ /* 0x000fea0003800200 */
.L_x_154:
[----:B-----5:R-:W3:Y:S01]  /*0b10*/  F2F.F64.F32 R26, R3 ;  /* 0x00000003001a7310 */ /* 0x020ee20000201800 */
[----:B------:R-:W-:Y:S01]  /*0b20*/  UMOV UR8, 0xd2f1a9fc ;  /* 0xd2f1a9fc00087882 */ /* 0x000fe20000000000 */
[----:B------:R-:W-:Y:S01]  /*0b30*/  UMOV UR9, 0x3f40624d ;  /* 0x3f40624d00097882 */ /* 0x000fe20000000000 */
[----:B------:R-:W-:Y:S01]  /*0b40*/  IMAD.MOV.U32 R6, RZ, RZ, 0x1 ;  /* 0x00000001ff067424 */ /* 0x000fe200078e00ff */
[----:B------:R-:W-:Y:S01]  /*0b50*/  FSETP.GEU.AND P1, PT, |R13|, 6.5827683646048100446e-37, PT ;  /* 0x036000000d00780b */ /* 0x000fe20003f2e200 */
[----:B------:R-:W-:Y:S01]  /*0b60*/  UIADD3 UR5, UPT, UPT, UR4, 0x3, URZ ;  /* 0x0000000304057890 */ /* 0x000fe2000fffe0ff */
[----:B------:R-:W-:Y:S08]  /*0b70*/  BSSY.RECONVERGENT B0, `(.L_x_156) ;  /* 0x0000016000007945 */ /* 0x000ff00003800200 */
[----:B------:R-:W4:Y:S01]  /*0b80*/  I2F.F64.U32 R34, UR5 ;  /* 0x0000000500227d12 */ /* 0x000f220008201800 */
[----:B---3--:R-:W-:-:S07]  /*0b90*/  DMUL R26, R26, UR8 ;  /* 0x000000081a1a7c28 */ /* 0x008fce0008000000 */
[----:B------:R-:W3:Y:S02]  /*0ba0*/  MUFU.RCP64H R7, R27 ;  /* 0x0000001b00077308 */ /* 0x000ee40000001800 */
[----:B---3--:R-:W-:-:S08]  /*0bb0*/  DFMA R24, -R26, R6, 1 ;  /* 0x3ff000001a18742b */ /* 0x008fd00000000106 */
        /* <DEDUP_REMOVED lines=9> */
[----:B----4-:R-:W-:Y:S05]  /*0c50*/  @P0 BRA P1, `(.L_x_157) ;  /* 0x00000000001c0947 */ /* 0x010fea0000800000 */
[----:B------:R-:W-:Y:S01]  /*0c60*/  MOV R29, R27 ;  /* 0x0000001b001d7202 */ /* 0x000fe20000000f00 */
[----:B------:R-:W-:Y:S01]  /*0c70*/  IMAD.MOV.U32 R24, RZ, RZ, R12 ;  /* 0x000000ffff187224 */ /* 0x000fe200078e000c */
[----:B------:R-:W-:Y:S01]  /*0c80*/  MOV R6, 0xcb0 ;  /* 0x00000cb000067802 */ /* 0x000fe20000000f00 */
[----:B------:R-:W-:-:S07]  /*0c90*/  IMAD.MOV.U32 R25, RZ, RZ, R13 ;  /* 0x000000ffff197224 */ /* 0x000fce00078e000d */
[----:B012---:R-:W-:Y:S05]  /*0ca0*/  CALL.REL.NOINC `($__internal_7_$__cuda_sm20_div_rn_f64_full) ;  /* 0x00000008007c7944 */ /* 0x007fea0003c00000 */
[----:B------:R-:W-:Y:S02]  /*0cb0*/  IMAD.MOV.U32 R6, RZ, RZ, R2 ;  /* 0x000000ffff067224 */ /* 0x000fe400078e0002 */
[----:B------:R-:W-:-:S07]  /*0cc0*/  IMAD.MOV.U32 R7, RZ, RZ, R37 ;  /* 0x000000ffff077224 */ /* 0x000fce00078e0025 */
.L_x_157:
[----:B------:R-:W-:Y:S05]  /*0cd0*/  BSYNC.RECONVERGENT B0 ;  /* 0x0000000000007941 */ /* 0x000fea0003800200 */
.L_x_156:
[----:B------:R-:W-:Y:S01]  /*0ce0*/  DADD R6, R14, R6 ;  /* 0x000000000e067229 */ /* 0x000fe20000000006 */
[----:B------:R-:W-:Y:S07]  /*0cf0*/  BSSY.RECONVERGENT B0, `(.L_x_158) ;  /* 0x0000006000007945 */ /* 0x000fee0003800200 */
[----:B------:R-:W-:-:S14]  /*0d00*/  DSETP.GT.AND P0, PT, R6, R34, PT ;  /* 0x000000220600722a */ /* 0x000fdc0003f04000 */
[----:B------:R-:W-:Y:S05]  /*0d10*/  @!P0 BRA `(.L_x_159) ;  /* 0x00000000000c8947 */ /* 0x000fea0003800000 */
[----:B------:R3:W-:Y:S04]  /*0d20*/  STG.E desc[UR6][R22.64+0xc], RZ ;  /* 0x00000cff16007986 */ /* 0x0007e8000c101906 */
[----:B------:R3:W-:Y:S04]  /*0d30*/  STG.E desc[UR6][R20.64+0xc], RZ ;  /* 0x00000cff14007986 */ /* 0x0007e8000c101906 */
[----:B------:R3:W5:Y:S02]  /*0d40*/  LDG.E R3, desc[UR6][R16.64] ;  /* 0x0000000610037981 */ /* 0x000764000c1e1900 */
.L_x_159:
[----:B------:R-:W-:Y:S05]  /*0d50*/  BSYNC.RECONVERGENT B0 ;  /* 0x0000000000007941 */ /* 0x000fea0003800200 */
.L_x_158:
[----:B-----5:R-:W4:Y:S01]  /*0d60*/  F2F.F64.F32 R26, R3 ;  /* 0x00000003001a7310 */ /* 0x020f220000201800 */
[----:B------:R-:W-:Y:S01]  /*0d70*/  UMOV UR8, 0xd2f1a9fc ;  /* 0xd2f1a9fc00087882 */ /* 0x000fe20000000000 */
[----:B------:R-:W-:Y:S01]  /*0d80*/  UMOV UR9, 0x3f40624d ;  /* 0x3f40624d00097882 */ /* 0x000fe20000000000 */
[----:B------:R-:W-:Y:S01]  /*0d90*/  MOV R6, 0x1 ;  /* 0x0000000100067802 */ /* 0x000fe20000000f00 */
[----:B------:R-:W-:Y:S01]  /*0da0*/  UIADD3 UR5, UPT, UPT, UR4, 0x4, URZ ;  /* 0x0000000404057890 */ /* 0x000fe2000fffe0ff */
[----:B------:R-:W-:Y:S01]  /*0db0*/  FSETP.GEU.AND P1, PT, |R13|, 6.5827683646048100446e-37, PT ;  /* 0x036000000d00780b */ /* 0x000fe20003f2e200 */
[----:B------:R-:W-:Y:S07]  /*0dc0*/  BSSY.RECONVERGENT B0, `(.L_x_160) ;  /* 0x0000016000007945 */ /* 0x000fee0003800200 */
[----:B------:R-:W0:Y:S01]  /*0dd0*/  I2F.F64.U32 R34, UR5 ;  /* 0x0000000500227d12 */ /* 0x000e220008201800 */
[----:B----4-:R-:W-:-:S07]  /*0de0*/  DMUL R26, R26, UR8 ;  /* 0x000000081a1a7c28 */ /* 0x010fce0008000000 */
[----:B------:R-:W4:Y:S02]  /*0df0*/  MUFU.RCP64H R7, R27 ;  /* 0x0000001b00077308 */ /* 0x000f240000001800 */
[----:B----4-:R-:W-:-:S08]  /*0e00*/  DFMA R24, -R26, R6, 1 ;  /* 0x3ff000001a18742b */ /* 0x010fd00000000106 */
        /* <DEDUP_REMOVED lines=9> */
[----:B0-----:R-:W-:Y:S05]  /*0ea0*/  @P0 BRA P1, `(.L_x_161) ;  /* 0x00000000001c0947 */ /* 0x001fea0000800000 */
[----:B------:R-:W-:Y:S01]  /*0eb0*/  IMAD.MOV.U32 R29, RZ, RZ, R27 ;  /* 0x000000ffff1d7224 */ /* 0x000fe200078e001b */
[----:B------:R-:W-:Y:S01]  /*0ec0*/  MOV R6, 0xf00 ;  /* 0x00000f0000067802 */ /* 0x000fe20000000f00 */
[----:B------:R-:W-:Y:S02]  /*0ed0*/  IMAD.MOV.U32 R24, RZ, RZ, R12 ;  /* 0x000000ffff187224 */ /* 0x000fe400078e000c */
[----:B------:R-:W-:-:S07]  /*0ee0*/  IMAD.MOV.U32 R25, RZ, RZ, R13 ;  /* 0x000000ffff197224 */ /* 0x000fce00078e000d */
[----:B-123--:R-:W-:Y:S05]  /*0ef0*/  CALL.REL.NOINC `($__internal_7_$__cuda_sm20_div_rn_f64_full) ;  /* 0x0000000400e87944 */ /* 0x00efea0003c00000 */
[----:B------:R-:W-:Y:S01]  /*0f00*/  IMAD.MOV.U32 R6, RZ, RZ, R2 ;  /* 0x000000ffff067224 */ /* 0x000fe200078e0002 */
[----:B------:R-:W-:-:S07]  /*0f10*/  MOV R7, R37 ;  /* 0x0000002500077202 */ /* 0x000fce0000000f00 */
.L_x_161:
[----:B------:R-:W-:Y:S05]  /*0f20*/  BSYNC.RECONVERGENT B0 ;  /* 0x0000000000007941 */ /* 0x000fea0003800200 */
.L_x_160:
[----:B------:R-:W-:Y:S01]  /*0f30*/  DADD R6, R14, R6 ;  /* 0x000000000e067229 */ /* 0x000fe20000000006 */
[----:B------:R-:W-:Y:S07]  /*0f40*/  BSSY.RECONVERGENT B0, `(.L_x_162) ;  /* 0x0000006000007945 */ /* 0x000fee0003800200 */
[----:B------:R-:W-:-:S14]  /*0f50*/  DSETP.GT.AND P0, PT, R6, R34, PT ;  /* 0x000000220600722a */ /* 0x000fdc0003f04000 */
[----:B------:R-:W-:Y:S05]  /*0f60*/  @!P0 BRA `(.L_x_163) ;  /* 0x00000000000c8947 */ /* 0x000fea0003800000 */
[----:B------:R0:W-:Y:S04]  /*0f70*/  STG.E desc[UR6][R22.64+0x10], RZ ;  /* 0x000010ff16007986 */ /* 0x0001e8000c101906 */
[----:B------:R0:W-:Y:S04]  /*0f80*/  STG.E desc[UR6][R20.64+0x10], RZ ;  /* 0x000010ff14007986 */ /* 0x0001e8000c101906 */
[----:B------:R0:W5:Y:S02]  /*0f90*/  LDG.E R3, desc[UR6][R16.64] ;  /* 0x0000000610037981 */ /* 0x000164000c1e1900 */
.L_x_163:
[----:B------:R-:W-:Y:S05]  /*0fa0*/  BSYNC.RECONVERGENT B0 ;  /* 0x0000000000007941 */ /* 0x000fea0003800200 */
.L_x_162:
[----:B-----5:R-:W4:Y:S01]  /*0fb0*/  F2F.F64.F32 R26, R3 ;  /* 0x00000003001a7310 */ /* 0x020f220000201800 */
[----:B------:R-:W-:Y:S01]  /*0fc0*/  UMOV UR8, 0xd2f1a9fc ;  /* 0xd2f1a9fc00087882 */ /* 0x000fe20000000000 */
[----:B------:R-:W-:Y:S01]  /*0fd0*/  UMOV UR9, 0x3f40624d ;  /* 0x3f40624d00097882 */ /* 0x000fe20000000000 */
[----:B------:R-:W-:Y:S01]  /*0fe0*/  IMAD.MOV.U32 R6, RZ, RZ, 0x1 ;  /* 0x00000001ff067424 */ /* 0x000fe200078e00ff */
[----:B------:R-:W-:Y:S01]  /*0ff0*/  FSETP.GEU.AND P1, PT, |R13|, 6.5827683646048100446e-37, PT ;  /* 0x036000000d00780b */ /* 0x000fe20003f2e200 */
[----:B------:R-:W-:Y:S01]  /*1000*/  UIADD3 UR5, UPT, UPT, UR4, 0x5, URZ ;  /* 0x0000000504057890 */ /* 0x000fe2000fffe0ff */
[----:B------:R-:W-:Y:S08]  /*1010*/  BSSY.RECONVERGENT B0, `(.L_x_164) ;  /* 0x0000016000007945 */ /* 0x000ff00003800200 */
        /* <DEDUP_REMOVED lines=19> */
[----:B------:R-:W-:Y:S01]  /*1150*/  MOV R6, R2 ;  /* 0x0000000200067202 */ /* 0x000fe20000000f00 */
[----:B------:R-:W-:-:S07]  /*1160*/  IMAD.MOV.U32 R7, RZ, RZ, R37 ;  /* 0x000000ffff077224 */ /* 0x000fce00078e0025 */
.L_x_165:
[----:B------:R-:W-:Y:S05]  /*1170*/  BSYNC.RECONVERGENT B0 ;  /* 0x0000000000007941 */ /* 0x000fea0003800200 */
.L_x_164:
[----:B------:R-:W-:Y:S01]  /*1180*/  DADD R6, R14, R6 ;  /* 0x000000000e067229 */ /* 0x000fe20000000006 */
[----:B------:R-:W-:Y:S07]  /*1190*/  BSSY.RECONVERGENT B0, `(.L_x_166) ;  /* 0x0000006000007945 */ /* 0x000fee0003800200 */
[----:B------:R-:W-:-:S14]  /*11a0*/  DSETP.GT.AND P0, PT, R6, R34, PT ;  /* 0x000000220600722a */ /* 0x000fdc0003f04000 */
[----:B------:R-:W-:Y:S05]  /*11b0*/  @!P0 BRA `(.L_x_167) ;  /* 0x00000000000c8947 */ /* 0x000fea0003800000 */
[----:B------:R0:W-:Y:S04]  /*11c0*/  STG.E desc[UR6][R22.64+0x14], RZ ;  /* 0x000014ff16007986 */ /* 0x0001e8000c101906 */
[----:B------:R0:W-:Y:S04]  /*11d0*/  STG.E desc[UR6][R20.64+0x14], RZ ;  /* 0x000014ff14007986 */ /* 0x0001e8000c101906 */
[----:B------:R0:W5:Y:S02]  /*11e0*/  LDG.E R3, desc[UR6][R16.64] ;  /* 0x0000000610037981 */ /* 0x000164000c1e1900 */
.L_x_167:
[----:B------:R-:W-:Y:S05]  /*11f0*/  BSYNC.RECONVERGENT B0 ;  /* 0x0000000000007941 */ /* 0x000fea0003800200 */
.L_x_166:
        /* <DEDUP_REMOVED lines=22> */
[----:B------:R-:W-:Y:S01]  /*1360*/  MOV R25, R13 ;  /* 0x0000000d00197202 */ /* 0x000fe20000000f00 */
[----:B------:R-:W-:Y:S01]  /*1370*/  IMAD.MOV.U32 R24, RZ, RZ, R12 ;  /* 0x000000ffff187224 */ /* 0x000fe200078e000c */
[----:B------:R-:W-:-:S07]  /*1380*/  MOV R6, 0x13a0 ;  /* 0x000013a000067802 */ /* 0x000fce0000000f00 */
[----:B-123--:R-:W-:Y:S05]  /*1390*/  CALL.REL.NOINC `($__internal_7_$__cuda_sm20_div_rn_f64_full) ;  /* 0x0000000000c07944 */ /* 0x00efea0003c00000 */
[----:B------:R-:W-:Y:S02]  /*13a0*/  IMAD.MOV.U32 R6, RZ, RZ, R2 ;  /* 0x000000ffff067224 */ /* 0x000fe400078e0002 */
[----:B------:R-:W-:-:S07]  /*13b0*/  IMAD.MOV.U32 R7, RZ, RZ, R37 ;  /* 0x000000ffff077224 */ /* 0x000fce00078e0025 */
.L_x_169:
[----:B------:R-:W-:Y:S05]  /*13c0*/  BSYNC.RECONVERGENT B0 ;  /* 0x0000000000007941 */ /* 0x000fea0003800200 */
.L_x_168:
[----:B------:R-:W-:Y:S01]  /*13d0*/  DADD R6, R14, R6 ;  /* 0x000000000e067229 */ /* 0x000fe20000000006 */
[----:B------:R-:W-:Y:S07]  /*13e0*/  BSSY.RECONVERGENT B0, `(.L_x_170) ;  /* 0x0000006000007945 */ /* 0x000fee0003800200 */
[----:B------:R-:W-:-:S14]  /*13f0*/  DSETP.GT.AND P0, PT, R6, R34, PT ;  /* 0x000000220600722a */ /* 0x000fdc0003f04000 */
[----:B------:R-:W-:Y:S05]  /*1400*/  @!P0 BRA `(.L_x_171) ;  /* 0x00000000000c8947 */ /* 0x000fea0003800000 */
[----:B------:R0:W-:Y:S04]  /*1410*/  STG.E desc[UR6][R22.64+0x18], RZ ;  /* 0x000018ff16007986 */ /* 0x0001e8000c101906 */
[----:B------:R0:W-:Y:S04]  /*1420*/  STG.E desc[UR6][R20.64+0x18], RZ ;  /* 0x000018ff14007986 */ /* 0x0001e8000c101906 */
[----:B------:R0:W5:Y:S02]  /*1430*/  LDG.E R3, desc[UR6][R16.64] ;  /* 0x0000000610037981 */ /* 0x000164000c1e1900 */
.L_x_171:
[----:B------:R-:W-:Y:S05]  /*1440*/  BSYNC.RECONVERGENT B0 ;  /* 0x0000000000007941 */ /* 0x000fea0003800200 */
.L_x_170:
        /* <DEDUP_REMOVED lines=26> */
[----:B------:R-:W-:-:S07]  /*15f0*/  IMAD.MOV.U32 R3, RZ, RZ, R37 ;  /* 0x000000ffff037224 */ /* 0x000fce00078e0025 */
.L_x_173:
[----:B------:R-:W-:Y:S05]  /*1600*/  BSYNC.RECONVERGENT B0 ;  /* 0x0000000000007941 */ /* 0x000fea0003800200 */
.L_x_172:
[----:B------:R-:W-:Y:S01]  /*1610*/  DADD R2, R14, R2 ;  /* 0x000000000e027229 */ /* 0x000fe20000000002 */
[----:B------:R-:W-:Y:S01]  /*1620*/  UIADD3 UR4, UPT, UPT, UR4, 0x8, URZ ;  /* 0x0000000804047890 */ /* 0x000fe2000fffe0ff */
[----:B------:R-:W-:-:S03]  /*1630*/  DADD R18, R18, 8 ;  /* 0x4020000012127429 */ /* 0x000fc60000000000 */
[----:B------:R-:W-:-:S03]  /*1640*/  UISETP.NE.AND UP0, UPT, UR4, 0xbb8, UPT ;  /* 0x00000bb80400788c */ /* 0x000fc6000bf05270 */
[----:B------:R-:W-:-:S14]  /*1650*/  DSETP.GT.AND P0, PT, R2, R34, PT ;  /* 0x000000220200722a */ /* 0x000fdc0003f04000 */
[----:B------:R4:W-:Y:S04]  /*1660*/  @P0 STG.E desc[UR6][R22.64+0x1c], RZ ;  /* 0x00001cff16000986 */ /* 0x0009e8000c101906 */
[----:B------:R4:W-:Y:S01]  /*1670*/  @P0 STG.E desc[UR6][R20.64+0x1c], RZ ;  /* 0x00001cff14000986 */ /* 0x0009e2000c101906 */
[----:B------:R-:W-:Y:S05]  /*1680*/  BRA.U UP0, `(.L_x_174) ;  /* 0xffffffed003c7547 */ /* 0x000fea000b83ffff */
[----:B------:R-:W-:Y:S05]  /*1690*/  EXIT ;  /* 0x000000000000794d */ /* 0x000fea0003800000 */
        .weak           $__internal_7_$__cuda_sm20_div_rn_f64_full
        .type           $__internal_7_$__cuda_sm20_div_rn_f64_full,@function
        .size           $__internal_7_$__cuda_sm20_div_rn_f64_full,($__internal_8_$__cuda_sm20_sqrt_rn_f32_slowpath - $__internal_7_$__cuda_sm20_div_rn_f64_full)
$__internal_7_$__cuda_sm20_div_rn_f64_full:
[----:B------:R-:W-:Y:S01]  /*16a0*/  FSETP.GEU.AND P2, PT, |R25|, 1.469367938527859385e-39, PT ;  /* 0x001000001900780b */ /* 0x000fe20003f4e200 */
[----:B------:R-:W-:Y:S01]  /*16b0*/  IMAD.MOV.U32 R28, RZ, RZ, R26 ;  /* 0x000000ffff1c7224 */ /* 0x000fe200078e001a */
[C---:B------:R-:W-:Y:S01]  /*16c0*/  FSETP.GEU.AND P0, PT, |R29|.reuse, 1.469367938527859385e-39, PT ;  /* 0x001000001d00780b */ /* 0x040fe20003f0e200 */
[----:B------:R-:W-:Y:S01]  /*16d0*/  IMAD.MOV.U32 R0, RZ, RZ, 0x1ca00000 ;  /* 0x1ca00000ff007424 */ /* 0x000fe200078e00ff */
[----:B------:R-:W-:Y:S01]  /*16e0*/  LOP3.LUT R27, R29, 0x800fffff, RZ, 0xc0, !PT ;  /* 0x800fffff1d1b7812 */ /* 0x000fe200078ec0ff */
[----:B------:R-:W-:Y:S01]  /*16f0*/  IMAD.MOV.U32 R32, RZ, RZ, 0x1 ;  /* 0x00000001ff207424 */ /* 0x000fe200078e00ff */
[----:B------:R-:W-:Y:S01]  /*1700*/  LOP3.LUT R2, R25, 0x7ff00000, RZ, 0xc0, !PT ;  /* 0x7ff0000019027812 */ /* 0x000fe200078ec0ff */
[----:B------:R-:W-:Y:S01]  /*1710*/  BSSY.RECONVERGENT B1, `(.L_x_175) ;  /* 0x0000050000017945 */ /* 0x000fe20003800200 */
[----:B------:R-:W-:Y:S02]  /*1720*/  LOP3.LUT R27, R27, 0x3ff00000, RZ, 0xfc, !PT ;  /* 0x3ff000001b1b7812 */ /* 0x000fe400078efcff */
[----:B------:R-:W-:-:S02]  /*1730*/  LOP3.LUT R7, R29, 0x7ff00000, RZ, 0xc0, !PT ;  /* 0x7ff000001d077812 */ /* 0x000fc400078ec0ff */
[----:B------:R-:W-:Y:S01]  /*1740*/  MOV R30, R24 ;  /* 0x00000018001e7202 */ /* 0x000fe20000000f00 */
[----:B------:R-:W-:Y:S01]  /*1750*/  @!P2 IMAD.MOV.U32 R36, RZ, RZ, RZ ;  /* 0x000000ffff24a224 */ /* 0x000fe200078e00ff */
[----:B------:R-:W-:Y:S01]  /*1760*/  @!P2 LOP3.LUT R5, R29, 0x7ff00000, RZ, 0xc0, !PT ;  /* 0x7ff000001d05a812 */ /* 0x000fe200078ec0ff */
[----:B------:R-:W-:Y:S01]  /*1770*/  @!P0 DMUL R26, R28, 8.98846567431157953865e+307 ;  /* 0x7fe000001c1a8828 */ /* 0x000fe20000000000 */
[C---:B------:R-:W-:Y:S02]  /*1780*/  ISETP.GE.U32.AND P1, PT, R2.reuse, R7, PT ;  /* 0x000000070200720c */ /* 0x040fe40003f26070 */
[----:B------:R-:W-:Y:S02]  /*1790*/  @!P2 ISETP.GE.U32.AND P3, PT, R2, R5, PT ;  /* 0x000000050200a20c */ /* 0x000fe40003f66070 */
[C---:B------:R-:W-:Y:S01]  /*17a0*/  SEL R31, R0.reuse, 0x63400000, !P1 ;  /* 0x63400000001f7807 */ /* 0x040fe20004800000 */
[----:B------:R-:W0:Y:S01]  /*17b0*/  MUFU.RCP64H R33, R27 ;  /* 0x0000001b00217308 */ /* 0x000e220000001800 */
[----:B------:R-:W-:-:S02]  /*17c0*/  @!P2 SEL R5, R0, 0x63400000, !P3 ;  /* 0x634000000005a807 */ /* 0x000fc40005800000 */
[--C-:B------:R-:W-:Y:S02]  /*17d0*/  LOP3.LUT R31, R31, 0x800fffff, R25.reuse, 0xf8, !PT ;  /* 0x800fffff1f1f7812 */ /* 0x100fe400078ef819 */
[----:B------:R-:W-:Y:S02]  /*17e0*/  @!P2 LOP3.LUT R5, R5, 0x80000000, R25, 0xf8, !PT ;  /* 0x800000000505a812 */ /* 0x000fe400078ef819 */
[----:B------:R-:W-:Y:S02]  /*17f0*/  @!P0 LOP3.LUT R7, R27, 0x7ff00000, RZ, 0xc0, !PT ;  /* 0x7ff000001b078812 */ /* 0x000fe400078ec0ff */
[----:B------:R-:W-:Y:S01]  /*1800*/  @!P2 LOP3.LUT R37, R5, 0x100000, RZ, 0xfc, !PT ;  /* 0x001000000525a812 */ /* 0x000fe200078efcff */
[----:B------:R-:W-:-:S05]  /*1810*/  IMAD.MOV.U32 R5, RZ, RZ, R2 ;  /* 0x000000ffff057224 */ /* 0x000fca00078e0002 */
[----:B------:R-:W-:Y:S02]  /*1820*/  @!P2 DFMA R30, R30, 2, -R36 ;  /* 0x400000001e1ea82b */ /* 0x000fe40000000824 */
[----:B0-----:R-:W-:-:S08]  /*1830*/  DFMA R36, R32, -R26, 1 ;  /* 0x3ff000002024742b */ /* 0x001fd0000000081a */
[----:B------:R-:W-:Y:S01]  /*1840*/  DFMA R36, R36, R36, R36 ;  /* 0x000000242424722b */ /* 0x000fe20000000024 */
[----:B------:R-:W-:-:S07]  /*1850*/  @!P2 LOP3.LUT R5, R31, 0x7ff00000, RZ, 0xc0, !PT ;  /* 0x7ff000001f05a812 */ /* 0x000fce00078ec0ff */
[----:B------:R-:W-:-:S08]  /*1860*/  DFMA R32, R32, R36, R32 ;  /* 0x000000242020722b */ /* 0x000fd00000000020 */
[----:B------:R-:W-:-:S08]  /*1870*/  DFMA R38, R32, -R26, 1 ;  /* 0x3ff000002026742b */ /* 0x000fd0000000081a */
[----:B------:R-:W-:-:S08]  /*1880*/  DFMA R38, R32, R38, R32 ;  /* 0x000000262026722b */ /* 0x000fd00000000020 */
[----:B------:R-:W-:-:S08]  /*1890*/  DMUL R36, R38, R30 ;  /* 0x0000001e26247228 */ /* 0x000fd00000000000 */
[----:B------:R-:W-:-:S08]  /*18a0*/  DFMA R32, R36, -R26, R30 ;  /* 0x8000001a2420722b */ /* 0x000fd0000000001e */
[----:B------:R-:W-:Y:S01]  /*18b0*/  DFMA R32, R38, R32, R36 ;  /* 0x000000202620722b */ /* 0x000fe20000000024 */
[----:B------:R-:W-:-:S05]  /*18c0*/  VIADD R36, R5, 0xffffffff ;  /* 0xffffffff05247836 */ /* 0x000fca0000000000 */
[----:B------:R-:W-:Y:S02]  /*18d0*/  ISETP.GT.U32.AND P0, PT, R36, 0x7feffffe, PT ;  /* 0x7feffffe2400780c */ /* 0x000fe40003f04070 */
[----:B------:R-:W-:-:S04]  /*18e0*/  IADD3 R36, PT, PT, R7, -0x1, RZ ;  /* 0xffffffff07247810 */ /* 0x000fc80007ffe0ff */
[----:B------:R-:W-:-:S13]  /*18f0*/  ISETP.GT.U32.OR P0, PT, R36, 0x7feffffe, P0 ;  /* 0x7feffffe2400780c */ /* 0x000fda0000704470 */
[----:B------:R-:W-:Y:S05]  /*1900*/  @P0 BRA `(.L_x_176) ;  /* 0x00000000006c0947 */ /* 0x000fea0003800000 */
[----:B------:R-:W-:Y:S01]  /*1910*/  LOP3.LUT R5, R29, 0x7ff00000, RZ, 0xc0, !PT ;  /* 0x7ff000001d057812 */ /* 0x000fe200078ec0ff */
[----:B------:R-:W-:-:S03]  /*1920*/  IMAD.MOV.U32 R24, RZ, RZ, RZ ;  /* 0x000000ffff187224 */ /* 0x000fc600078e00ff */
[CC--:B------:R-:W-:Y:S02]  /*1930*/  ISETP.GE.U32.AND P0, PT, R2.reuse, R5.reuse, PT ;  /* 0x000000050200720c */ /* 0x0c0fe40003f06070 */
[----:B------:R-:W-:Y:S02]  /*1940*/  VIADDMNMX R2, R2, -R5, 0xb9600000, !PT ;  /* 0xb960000002027446 */ /* 0x000fe40007800905 */
[----:B------:R-:W-:Y:S02]  /*1950*/  SEL R5, R0, 0x63400000, !P0 ;  /* 0x6340000000057807 */ /* 0x000fe40004000000 */
[----:B------:R-:W-:-:S05]  /*1960*/  VIMNMX R2, PT, PT, R2, 0x46a00000, PT ;  /* 0x46a0000002027848 */ /* 0x000fca0003fe0100 */
[----:B------:R-:W-:-:S04]  /*1970*/  IMAD.IADD R0, R2, 0x1, -R5 ;  /* 0x0000000102007824 */ /* 0x000fc800078e0a05 */
[----:B------:R-:W-:-:S06]  /*1980*/  VIADD R25, R0, 0x7fe00000 ;  /* 0x7fe0000000197836 */ /* 0x000fcc0000000000 */
[----:B------:R-:W-:-:S10]  /*1990*/  DMUL R36, R32, R24 ;  /* 0x0000001820247228 */ /* 0x000fd40000000000 */
[----:B------:R-:W-:-:S13]  /*19a0*/  FSETP.GTU.AND P0, PT, |R37|, 1.469367938527859385e-39, PT ;  /* 0x001000002500780b */ /* 0x000fda0003f0c200 */
[----:B------:R-:W-:Y:S05]  /*19b0*/  @P0 BRA `(.L_x_177) ;  /* 0x0000000000940947 */ /* 0x000fea0003800000 */
[----:B------:R-:W-:-:S06]  /*19c0*/  DFMA R26, R32, -R26, R30 ;  /* 0x8000001a201a722b */ /* 0x000fcc000000001e */
[----:B------:R-:W-:-:S04]  /*19d0*/  IMAD.MOV.U32 R26, RZ, RZ, RZ ;  /* 0x000000ffff1a7224 */ /* 0x000fc800078e00ff */
[C---:B------:R-:W-:Y:S02]  /*19e0*/  FSETP.NEU.AND P0, PT, R27.reuse, RZ, PT ;  /* 0x000000ff1b00720b */ /* 0x040fe40003f0d000 */
[----:B------:R-:W-:-:S04]  /*19f0*/  LOP3.LUT R29, R27, 0x80000000, R29, 0x48, !PT ;  /* 0x800000001b1d7812 */ /* 0x000fc800078e481d */
[----:B------:R-:W-:-:S07]  /*1a00*/  LOP3.LUT R27, R29, R25, RZ, 0xfc, !PT ;  /* 0x000000191d1b7212 */ /* 0x000fce00078efcff */
[----:B------:R-:W-:Y:S05]  /*1a10*/  @!P0 BRA `(.L_x_177) ;  /* 0x00000000007c8947 */ /* 0x000fea0003800000 */
[C---:B------:R-:W-:Y:S01]  /*1a20*/  IADD3 R25, PT, PT, -R0.reuse, RZ, RZ ;  /* 0x000000ff00197210 */ /* 0x040fe20007ffe1ff */
[----:B------:R-:W-:Y:S01]  /*1a30*/  IMAD.MOV.U32 R24, RZ, RZ, RZ ;  /* 0x000000ffff187224 */ /* 0x000fe200078e00ff */
[----:B------:R-:W-:Y:S01]  /*1a40*/  DMUL.RP R26, R32, R26 ;  /* 0x0000001a201a7228 */ /* 0x000fe20000008000 */
[----:B------:R-:W-:-:S04]  /*1a50*/  IADD3 R5, PT, PT, -R0, -0x43300000, RZ ;  /* 0xbcd0000000057810 */ /* 0x000fc80007ffe1ff */
[----:B------:R-:W-:-:S05]  /*1a60*/  DFMA R24, R36, -R24, R32 ;  /* 0x800000182418722b */ /* 0x000fca0000000020 */
[----:B------:R-:W-:-:S05]  /*1a70*/  LOP3.LUT R29, R27, R29, RZ, 0x3c, !PT ;  /* 0x0000001d1b1d7212 */ /* 0x000fca00078e3cff */
[----:B------:R-:W-:-:S04]  /*1a80*/  FSETP.NEU.AND P0, PT, |R25|, R5, PT ;  /* 0x000000051900720b */ /* 0x000fc80003f0d200 */
[----:B------:R-:W-:Y:S02]  /*1a90*/  FSEL R36, R26, R36, !P0 ;  /* 0x000000241a247208 */ /* 0x000fe40004000000 */
[----:B------:R-:W-:Y:S01]  /*1aa0*/  FSEL R37, R29, R37, !P0 ;  /* 0x000000251d257208 */ /* 0x000fe20004000000 */
[----:B------:R-:W-:Y:S06]  /*1ab0*/  BRA `(.L_x_177) ;  /* 0x0000000000547947 */ /* 0x000fec0003800000 */
.L_x_176:
[----:B------:R-:W-:-:S14]  /*1ac0*/  DSETP.NAN.AND P0, PT, R24, R24, PT ;  /* 0x000000181800722a */ /* 0x000fdc0003f08000 */
[----:B------:R-:W-:Y:S05]  /*1ad0*/  @P0 BRA `(.L_x_178) ;  /* 0x0000000000440947 */ /* 0x000fea0003800000 */
[----:B------:R-:W-:-:S14]  /*1ae0*/  DSETP.NAN.AND P0, PT, R28, R28, PT ;  /* 0x0000001c1c00722a */ /* 0x000fdc0003f08000 */
[----:B------:R-:W-:Y:S05]  /*1af0*/  @P0 BRA `(.L_x_179) ;  /* 0x0000000000300947 */ /* 0x000fea0003800000 */
[----:B------:R-:W-:Y:S01]  /*1b00*/  ISETP.NE.AND P0, PT, R5, R7, PT ;  /* 0x000000070500720c */ /* 0x000fe20003f05270 */
[----:B------:R-:W-:Y:S02]  /*1b10*/  IMAD.MOV.U32 R36, RZ, RZ, 0x0 ;  /* 0x00000000ff247424 */ /* 0x000fe400078e00ff */
[----:B------:R-:W-:-:S10]  /*1b20*/  IMAD.MOV.U32 R37, RZ, RZ, -0x80000 ;  /* 0xfff80000ff257424 */ /* 0x000fd400078e00ff */
[----:B------:R-:W-:Y:S05]  /*1b30*/  @!P0 BRA `(.L_x_177) ;  /* 0x0000000000348947 */ /* 0x000fea0003800000 */
[----:B------:R-:W-:Y:S02]  /*1b40*/  ISETP.NE.AND P0, PT, R5, 0x7ff00000, PT ;  /* 0x7ff000000500780c */ /* 0x000fe40003f05270 */
[----:B------:R-:W-:Y:S02]  /*1b50*/  LOP3.LUT R37, R25, 0x80000000, R29, 0x48, !PT ;  /* 0x8000000019257812 */ /* 0x000fe400078e481d */
[----:B------:R-:W-:-:S13]  /*1b60*/  ISETP.EQ.OR P0, PT, R7, RZ, !P0 ;  /* 0x000000ff0700720c */ /* 0x000fda0004702670 */
[----:B------:R-:W-:Y:S01]  /*1b70*/  @P0 LOP3.LUT R0, R37, 0x7ff00000, RZ, 0xfc, !PT ;  /* 0x7ff0000025000812 */ /* 0x000fe200078efcff */
[----:B------:R-:W-:Y:S01]  /*1b80*/  @!P0 IMAD.MOV.U32 R36, RZ, RZ, RZ ;  /* 0x000000ffff248224 */ /* 0x000fe200078e00ff */
[----:B------:R-:W-:-:S03]  /*1b90*/  @P0 MOV R36, RZ ;  /* 0x000000ff00240202 */ /* 0x000fc60000000f00 */
[----:B------:R-:W-:Y:S01]  /*1ba0*/  @P0 IMAD.MOV.U32 R37, RZ, RZ, R0 ;  /* 0x000000ffff250224 */ /* 0x000fe200078e0000 */
[----:B------:R-:W-:Y:S06]  /*1bb0*/  BRA `(.L_x_177) ;  /* 0x0000000000147947 */ /* 0x000fec0003800000 */
.L_x_179:
[----:B------:R-:W-:Y:S01]  /*1bc0*/  LOP3.LUT R37, R29, 0x80000, RZ, 0xfc, !PT ;  /* 0x000800001d257812 */ /* 0x000fe200078efcff */
[----:B------:R-:W-:Y:S01]  /*1bd0*/  IMAD.MOV.U32 R36, RZ, RZ, R28 ;  /* 0x000000ffff247224 */ /* 0x000fe200078e001c */
[----:B------:R-:W-:Y:S06]  /*1be0*/  BRA `(.L_x_177) ;  /* 0x0000000000087947 */ /* 0x000fec0003800000 */
.L_x_178:
[----:B------:R-:W-:Y:S01]  /*1bf0*/  LOP3.LUT R37, R25, 0x80000, RZ, 0xfc, !PT ;  /* 0x0008000019257812 */ /* 0x000fe200078efcff */
[----:B------:R-:W-:-:S07]  /*1c00*/  IMAD.MOV.U32 R36, RZ, RZ, R24 ;  /* 0x000000ffff247224 */ /* 0x000fce00078e0018 */
.L_x_177:
[----:B------:R-:W-:Y:S05]  /*1c10*/  BSYNC.RECONVERGENT B1 ;  /* 0x0000000000017941 */ /* 0x000fea0003800200 */
.L_x_175:
[----:B------:R-:W-:Y:S01]  /*1c20*/  IMAD.MOV.U32 R7, RZ, RZ, 0x0 ;  /* 0x00000000ff077424 */ /* 0x000fe200078e00ff */
[----:B------:R-:W-:-:S03]  /*1c30*/  MOV R2, R36 ;  /* 0x0000002400027202 */ /* 0x000fc60000000f00 */
[----:B------:R-:W-:Y:S05]  /*1c40*/  RET.REL.NODEC R6 `(_Z6removeiiiiiifPfS_S_) ;  /* 0xffffffe006ec7950 */ /* 0x000fea0003c3ffff */
        .weak           $__internal_8_$__cuda_sm20_sqrt_rn_f32_slowpath
        .type           $__internal_8_$__cuda_sm20_sqrt_rn_f32_slowpath,@function
        .size           $__internal_8_$__cuda_sm20_sqrt_rn_f32_slowpath,(.L_x_251 - $__internal_8_$__cuda_sm20_sqrt_rn_f32_slowpath)
$__internal_8_$__cuda_sm20_sqrt_rn_f32_slowpath:
[----:B------:R-:W-:-:S13]  /*1c50*/  LOP3.LUT P0, RZ, R0, 0x7fffffff, RZ, 0xc0, !PT ;  /* 0x7fffffff00ff7812 */ /* 0x000fda000780c0ff */
[----:B------:R-:W-:Y:S01]  /*1c60*/  @!P0 IMAD.MOV.U32 R2, RZ, RZ, R0 ;  /* 0x000000ffff028224 */ /* 0x000fe200078e0000 */
[----:B------:R-:W-:Y:S06]  /*1c70*/  @!P0 BRA `(.L_x_180) ;  /* 0x0000000000408947 */ /* 0x000fec0003800000 */
[----:B------:R-:W-:-:S13]  /*1c80*/  FSETP.GEU.FTZ.AND P0, PT, R0, RZ, PT ;  /* 0x000000ff0000720b */ /* 0x000fda0003f1e000 */
[----:B------:R-:W-:Y:S01]  /*1c90*/  @!P0 IMAD.MOV.U32 R2, RZ, RZ, 0x7fffffff ;  /* 0x7fffffffff028424 */ /* 0x000fe200078e00ff */
[----:B------:R-:W-:Y:S06]  /*1ca0*/  @!P0 BRA `(.L_x_180) ;  /* 0x0000000000348947 */ /* 0x000fec0003800000 */
[----:B------:R-:W-:-:S13]  /*1cb0*/  FSETP.GTU.FTZ.AND P0, PT, |R0|, +INF , PT ;  /* 0x7f8000000000780b */ /* 0x000fda0003f1c200 */
[----:B------:R-:W-:Y:S01]  /*1cc0*/  @P0 FADD.FTZ R2, R0, 1 ;  /* 0x3f80000000020421 */ /* 0x000fe20000010000 */
[----:B------:R-:W-:Y:S06]  /*1cd0*/  @P0 BRA `(.L_x_180) ;  /* 0x0000000000280947 */ /* 0x000fec0003800000 */
[----:B------:R-:W-:-:S13]  /*1ce0*/  FSETP.NEU.FTZ.AND P0, PT, |R0|, +INF , PT ;  /* 0x7f8000000000780b */ /* 0x000fda0003f1d200 */
[----:B------:R-:W-:-:S04]  /*1cf0*/  @P0 FFMA R4, R0, 1.84467440737095516160e+19, RZ ;  /* 0x5f80000000040823 */ /* 0x000fc800000000ff */
[----:B------:R-:W0:Y:S02]  /*1d00*/  @P0 MUFU.RSQ R5, R4 ;  /* 0x0000000400050308 */ /* 0x000e240000001400 */
[----:B0-----:R-:W-:Y:S01]  /*1d10*/  @P0 FMUL.FTZ R7, R4, R5 ;  /* 0x0000000504070220 */ /* 0x001fe20000410000 */
[----:B------:R-:W-:-:S03]  /*1d20*/  @P0 FMUL.FTZ R5, R5, 0.5 ;  /* 0x3f00000005050820 */ /* 0x000fc60000410000 */
[----:B------:R-:W-:-:S04]  /*1d30*/  @P0 FADD.FTZ R2, -R7, -RZ ;  /* 0x800000ff07020221 */ /* 0x000fc80000010100 */
[----:B------:R-:W-:Y:S01]  /*1d40*/  @P0 FFMA R6, R7, R2, R4 ;  /* 0x0000000207060223 */ /* 0x000fe20000000004 */
[----:B------:R-:W-:-:S03]  /*1d50*/  @!P0 MOV R2, R0 ;  /* 0x0000000000028202 */ /* 0x000fc60000000f00 */
[----:B------:R-:W-:-:S04]  /*1d60*/  @P0 FFMA R5, R6, R5, R7 ;  /* 0x0000000506050223 */ /* 0x000fc80000000007 */
[----:B------:R-:W-:-:S07]  /*1d70*/  @P0 FMUL.FTZ R2, R5, 2.3283064365386962891e-10 ;  /* 0x2f80000005020820 */ /* 0x000fce0000410000 */
.L_x_180:
[----:B------:R-:W-:Y:S02]  /*1d80*/  IMAD.MOV.U32 R4, RZ, RZ, R8 ;  /* 0x000000ffff047224 */ /* 0x000fe400078e0008 */
[----:B------:R-:W-:-:S04]  /*1d90*/  IMAD.MOV.U32 R5, RZ, RZ, 0x0 ;  /* 0x00000000ff057424 */ /* 0x000fc800078e00ff */
[----:B------:R-:W-:Y:S05]  /*1da0*/  RET.REL.NODEC R4 `(_Z6removeiiiiiifPfS_S_) ;  /* 0xffffffe004947950 */ /* 0x000fea0003c3ffff */
.L_x_181:
        /* <DEDUP_REMOVED lines=13> */
.L_x_251:


//--------------------- .text._Z18read_wavefiled_NT3iiiPfS_S_S_S_S_S_S_S_S_S_S_S_S_S_S_S_S_S_S_S_S_S_S_ --------------------------
	.section	.text._Z18read_wavefiled_NT3iiiPfS_S_S_S_S_S_S_S_S_S_S_S_S_S_S_S_S_S_S_S_S_S_S_,"ax",@progbits
	.align	128
        .global         _Z18read_wavefiled_NT3iiiPfS_S_S_S_S_S_S_S_S_S_S_S_S_S_S_S_S_S_S_S_S_S_S_
        .type           _Z18read_wavefiled_NT3iiiPfS_S_S_S_S_S_S_S_S_S_S_S_S_S_S_S_S_S_S_S_S_S_S_,@function
        .size           _Z18read_wavefiled_NT3iiiPfS_S_S_S_S_S_S_S_S_S_S_S_S_S_S_S_S_S_S_S_S_S_S_,(.L_x_266 - _Z18read_wavefiled_NT3iiiPfS_S_S_S_S_S_S_S_S_S_S_S_S_S_S_S_S_S_S_S_S_S_S_)
        .other          _Z18read_wavefiled_NT3iiiPfS_S_S_S_S_S_S_S_S_S_S_S_S_S_S_S_S_S_S_S_S_S_S_,@"STO_CUDA_ENTRY STV_DEFAULT"
_Z18read_wavefiled_NT3iiiPfS_S_S_S_S_S_S_S_S_S_S_S_S_S_S_S_S_S_S_S_S_S_S_:
.text._Z18read_wavefiled_NT3iiiPfS_S_S_S_S_S_S_S_S_S_S_S_S_S_S_S_S_S_S_S_S_S_S_:
        /* <DEDUP_REMOVED lines=8> */
[----:B-1----:R-:W-:-:S07]  /*0080*/  UIADD3 UR4, UPT, UPT, -UR7, 0x6, UR4 ;  /* 0x0000000607047890 */ /* 0x002fce000fffe104 */
[----:B------:R-:W2:Y:S01]  /*0090*/  LDC R5, c[0x0][0x364] ;  /* 0x0000d900ff057b82 */ /* 0x000ea20000000800 */
[----:B0-----:R-:W-:Y:S01]  /*00a0*/  IMAD R0, R0, UR5, R3 ;  /* 0x0000000500007c24 */ /* 0x001fe2000f8e0203 */
[----:B------:R-:W-:-:S04]  /*00b0*/  UIADD3 UR5, UPT, UPT, UR7, -0x6, URZ ;  /* 0xfffffffa07057890 */ /* 0x000fc8000fffe0ff */
[----:B------:R-:W-:Y:S01]  /*00c0*/  ISETP.GE.AND P0, PT, R0, UR4, PT ;  /* 0x0000000400007c0c */ /* 0x000fe2000bf06270 */
[----:B--2---:R-:W-:-:S05]  /*00d0*/  IMAD R5, R5, UR6, R2 ;  /* 0x0000000605057c24 */ /* 0x004fca000f8e0202 */
[----:B------:R-:W-:-:S04]  /*00e0*/  VIMNMX R2, PT, PT, R0, R5, PT ;  /* 0x0000000500027248 */ /* 0x000fc80003fe0100 */
[----:B------:R-:W-:-:S13]  /*00f0*/  ISETP.LT.OR P0, PT, R2, UR5, P0 ;  /* 0x0000000502007c0c */ /* 0x000fda0008701670 */
[----:B------:R-:W-:Y:S05]  /*0100*/  @P0 EXIT ;  /* 0x000000000000094d */ /* 0x000fea0003800000 */
[----:B------:R-:W0:Y:S02]  /*0110*/  LDCU UR6, c[0x0][0x384] ;  /* 0x00007080ff0677ac */ /* 0x000e240008000800 */
[----:B0-----:R-:W-:-:S06]  /*0120*/  UIADD3 UR4, UPT, UPT, -UR7, 0x6, UR6 ;  /* 0x0000000607047890 */ /* 0x001fcc000fffe106 */
[----:B------:R-:W-:-:S13]  /*0130*/  ISETP.GE.AND P0, PT, R5, UR4, PT ;  /* 0x0000000405007c0c */ /* 0x000fda000bf06270 */
        /* <DEDUP_REMOVED lines=8> */
[----:B-1----:R1:W4:Y:S01]  /*01c0*/  LDG.E R15, desc[UR4][R2.64] ;  /* 0x00000004020f7981 */ /* 0x002322000c1e1900 */
[----:B--2---:R-:W-:-:S06]  /*01d0*/  IMAD.WIDE R4, R0, 0x4, R4 ;  /* 0x0000000400047825 */ /* 0x004fcc00078e0204 */
[----:B------:R-:W2:Y:S01]  /*01e0*/  LDC.64 R10, c[0x0][0x3c0] ;  /* 0x0000f000ff0a7b82 */ /* 0x000ea20000000a00 */
[----:B---3--:R-:W-:-:S07]  /*01f0*/  IMAD.WIDE R6, R0, 0x4, R6 ;  /* 0x0000000400067825 */ /* 0x008fce00078e0206 */
[----:B-1----:R-:W1:Y:S08]  /*0200*/  LDC.64 R2, c[0x0][0x3a0] ;  /* 0x0000e800ff027b82 */ /* 0x002e700000000a00 */
[----:B------:R-:W3:Y:S01]  /*0210*/  LDC.64 R12, c[0x0][0x3c8] ;  /* 0x0000f200ff0c7b82 */ /* 0x000ee20000000a00 */
[----:B----4-:R3:W-:Y:S04]  /*0220*/  STG.E desc[UR4][R4.64], R15 ;  /* 0x0000000f04007986 */ /* 0x0107e8000c101904 */
[----:B------:R4:W5:Y:S01]  /*0230*/  LDG.E R17, desc[UR4][R6.64] ;  /* 0x0000000406117981 */ /* 0x000962000c1e1900 */
[----:B0-----:R-:W-:-:S04]  /*0240*/  IMAD.WIDE R8, R0, 0x4, R8 ;  /* 0x0000000400087825 */ /* 0x001fc800078e0208 */
[----:B--2---:R-:W-:-:S04]  /*0250*/  IMAD.WIDE R10, R0, 0x4, R10 ;  /* 0x00000004000a7825 */ /* 0x004fc800078e020a */
[C---:B-1----:R-:W-:Y:S01]  /*0260*/  IMAD.WIDE R2, R0.reuse, 0x4, R2 ;  /* 0x0000000400027825 */ /* 0x042fe200078e0202 */
[----:B----4-:R-:W0:Y:S01]  /*0270*/  LDC.64 R6, c[0x0][0x3a8] ;  /* 0x0000ea00ff067b82 */ /* 0x010e220000000a00 */
[----:B-----5:R1:W-:Y:S04]  /*0280*/  STG.E desc[UR4][R8.64], R17 ;  /* 0x0000001108007986 */ /* 0x0203e8000c101904 */
[----:B------:R2:W4:Y:S01]  /*0290*/  LDG.E R19, desc[UR4][R10.64] ;  /* 0x000000040a137981 */ /* 0x000522000c1e1900 */
[C---:B---3--:R-:W-:Y:S02]  /*02a0*/  IMAD.WIDE R4, R0.reuse, 0x4, R12 ;  /* 0x0000000400047825 */ /* 0x048fe400078e020c */
[----:B------:R-:W1:Y:S02]  /*02b0*/  LDC.64 R12, c[0x0][0x3d0] ;  /* 0x0000f400ff0c7b82 */ /* 0x000e640000000a00 */
[----:B0-----:R-:W-:-:S06]  /*02c0*/  IMAD.WIDE R6, R0, 0x4, R6 ;  /* 0x0000000400067825 */ /* 0x001fcc00078e0206 */
[----:B--2---:R-:W0:Y:S01]  /*02d0*/  LDC.64 R10, c[0x0][0x3f0] ;  /* 0x0000fc00ff0a7b82 */ /* 0x004e220000000a00 */
[----:B----4-:R2:W-:Y:S04]  /*02e0*/  STG.E desc[UR4][R2.64], R19 ;  /* 0x0000001302007986 */ /* 0x0105e8000c101904 */
[----:B------:R3:W4:Y:S01]  /*02f0*/  LDG.E R15, desc[UR4][R4.64] ;  /* 0x00000004040f7981 */ /* 0x000722000c1e1900 */
[C---:B-1----:R-:W-:Y:S02]  /*0300*/  IMAD.WIDE R8, R0.reuse, 0x4, R12 ;  /* 0x0000000400087825 */ /* 0x042fe400078e020c */
[----:B------:R-:W2:Y:S02]  /*0310*/  LDC.64 R12, c[0x0][0x3d8] ;  /* 0x0000f600ff0c7b82 */ /* 0x000ea40000000a00 */
[----:B0-----:R-:W-:-:S06]  /*0320*/  IMAD.WIDE R10, R0, 0x4, R10 ;  /* 0x00000004000a7825 */ /* 0x001fcc00078e020a */
[----:B---3--:R-:W0:Y:S01]  /*0330*/  LDC.64 R4, c[0x0][0x3f8] ;  /* 0x0000fe00ff047b82 */ /* 0x008e220000000a00 */
[----:B----4-:R1:W-:Y:S04]  /*0340*/  STG.E desc[UR4][R6.64], R15 ;  /* 0x0000000f06007986 */ /* 0x0103e8000c101904 */
[----:B------:R3:W4:Y:S01]  /*0350*/  LDG.E R17, desc[UR4][R8.64] ;  /* 0x0000000408117981 */ /* 0x000722000c1e1900 */
[C---:B--2---:R-:W-:Y:S02]  /*0360*/  IMAD.WIDE R2, R0.reuse, 0x4, R12 ;  /* 0x0000000400027825 */ /* 0x044fe400078e020c */
[----:B------:R-:W1:Y:S02]  /*0370*/  LDC.64 R12, c[0x0][0x3e0] ;  /* 0x0000f800ff0c7b82 */ /* 0x000e640000000a00 */
[----:B0-----:R-:W-:-:S06]  /*0380*/  IMAD.WIDE R4, R0, 0x4, R4 ;  /* 0x0000000400047825 */ /* 0x001fcc00078e0204 */
[----:B---3--:R-:W0:Y:S01]  /*0390*/  LDC.64 R8, c[0x0][0x400] ;  /* 0x00010000ff087b82 */ /* 0x008e220000000a00 */
        /* <DEDUP_REMOVED lines=30> */
[----:B----4-:R-:W-:Y:S04]  /*0580*/  STG.E desc[UR4][R10.64], R15 ;  /* 0x0000000f0a007986 */ /* 0x010fe8000c101904 */
[----:B------:R-:W3:Y:S01]  /*0590*/  LDG.E R3, desc[UR4][R2.64] ;  /* 0x0000000402037981 */ /* 0x000ee2000c1e1900 */
[----:B--2---:R-:W-:-:S03]  /*05a0*/  IMAD.WIDE R6, R0, 0x4, R12 ;  /* 0x0000000400067825 */ /* 0x004fc600078e020c */
[----:B---3--:R-:W-:Y:S04]  /*05b0*/  STG.E desc[UR4][R4.64], R3 ;  /* 0x0000000304007986 */ /* 0x008fe8000c101904 */
[----:B------:R-:W2:Y:S01]  /*05c0*/  LDG.E R7, desc[UR4][R6.64] ;  /* 0x0000000406077981 */ /* 0x000ea2000c1e1900 */
[----:B0-----:R-:W-:-:S05]  /*05d0*/  IMAD.WIDE R8, R0, 0x4, R8 ;  /* 0x0000000400087825 */ /* 0x001fca00078e0208 */
[----:B--2---:R-:W-:Y:S01]  /*05e0*/  STG.E desc[UR4][R8.64], R7 ;  /* 0x0000000708007986 */ /* 0x004fe2000c101904 */
[----:B------:R-:W-:Y:S05]  /*05f0*/  EXIT ;  /* 0x000000000000794d */ /* 0x000fea0003800000 */
.L_x_182:
        /* <DEDUP_REMOVED lines=16> */
.L_x_266:


//--------------------- .text._Z18read_wavefiled_NT2iiiPfS_S_S_S_S_S_S_ --------------------------
	.section	.text._Z18read_wavefiled_NT2iiiPfS_S_S_S_S_S_S_,"ax",@progbits
	.align	128
        .global         _Z18read_wavefiled_NT2iiiPfS_S_S_S_S_S_S_
        .type           _Z18read_wavefiled_NT2iiiPfS_S_S_S_S_S_S_,@function
        .size           _Z18read_wavefiled_NT2iiiPfS_S_S_S_S_S_S_,(.L_x_267 - _Z18read_wavefiled_NT2iiiPfS_S_S_S_S_S_S_)
        .other          _Z18read_wavefiled_NT2iiiPfS_S_S_S_S_S_S_,@"STO_CUDA_ENTRY STV_DEFAULT"
_Z18read_wavefiled_NT2iiiPfS_S_S_S_S_S_S_:
.text._Z18read_wavefiled_NT2iiiPfS_S_S_S_S_S_S_:
        /* <DEDUP_REMOVED lines=40> */
[----:B-----5:R-:W-:Y:S04]  /*0280*/  STG.E desc[UR4][R8.64], R17 ;  /* 0x0000001108007986 */ /* 0x020fe8000c101904 */
[----:B------:R-:W2:Y:S01]  /*0290*/  LDG.E R11, desc[UR4][R10.64] ;  /* 0x000000040a0b7981 */ /* 0x000ea2000c1e1900 */
[----:B---3--:R-:W-:-:S03]  /*02a0*/  IMAD.WIDE R4, R0, 0x4, R12 ;  /* 0x0000000400047825 */ /* 0x008fc600078e020c */
[----:B--2---:R-:W-:Y:S04]  /*02b0*/  STG.E desc[UR4][R2.64], R11 ;  /* 0x0000000b02007986 */ /* 0x004fe8000c101904 */
[----:B------:R-:W2:Y:S01]  /*02c0*/  LDG.E R5, desc[UR4][R4.64] ;  /* 0x0000000404057981 */ /* 0x000ea2000c1e1900 */
[----:B0-----:R-:W-:-:S05]  /*02d0*/  IMAD.WIDE R6, R0, 0x4, R6 ;  /* 0x0000000400067825 */ /* 0x001fca00078e0206 */
[----:B--2---:R-:W-:Y:S01]  /*02e0*/  STG.E desc[UR4][R6.64], R5 ;  /* 0x0000000506007986 */ /* 0x004fe2000c101904 */
[----:B------:R-:W-:Y:S05]  /*02f0*/  EXIT ;  /* 0x000000000000794d */ /* 0x000fea0003800000 */
.L_x_183:
        /* <DEDUP_REMOVED lines=16> */
.L_x_267:


//--------------------- .text._Z18read_wavefiled_NT1iiiPfS_S_S_S_S_S_S_ --------------------------
	.section	.text._Z18read_wavefiled_NT1iiiPfS_S_S_S_S_S_S_,"ax",@progbits
	.align	128
        .global         _Z18read_wavefiled_NT1iiiPfS_S_S_S_S_S_S_
        .type           _Z18read_wavefiled_NT1iiiPfS_S_S_S_S_S_S_,@function
        .size           _Z18read_wavefiled_NT1iiiPfS_S_S_S_S_S_S_,(.L_x_268 - _Z18read_wavefiled_NT1iiiPfS_S_S_S_S_S_S_)
        .other          _Z18read_wavefiled_NT1iiiPfS_S_S_S_S_S_S_,@"STO_CUDA_ENTRY STV_DEFAULT"
_Z18read_wavefiled_NT1iiiPfS_S_S_S_S_S_S_:
.text._Z18read_wavefiled_NT1iiiPfS_S_S_S_S_S_S_:
        /* <DEDUP_REMOVED lines=48> */
.L_x_184:
        /* <DEDUP_REMOVED lines=16> */
.L_x_268:


//--------------------- .text._Z19read_last_wavefilediiiPfS_S_S_S_S_S_S_S_S_S_S_S_S_S_S_S_S_S_S_S_S_S_S_S_S_S_S_S_S_S_S_ --------------------------
	.section	.text._Z19read_last_wavefilediiiPfS_S_S_S_S_S_S_S_S_S_S_S_S_S_S_S_S_S_S_S_S_S_S_S_S_S_S_S_S_S_S_,"ax",@progbits
	.align	128
        .global         _Z19read_last_wavefilediiiPfS_S_S_S_S_S_S_S_S_S_S_S_S_S_S_S_S_S_S_S_S_S_S_S_S_S_S_S_S_S_S_
        .type           _Z19read_last_wavefilediiiPfS_S_S_S_S_S_S_S_S_S_S_S_S_S_S_S_S_S_S_S_S_S_S_S_S_S_S_S_S_S_S_,@function
        .size           _Z19read_last_wavefilediiiPfS_S_S_S_S_S_S_S_S_S_S_S_S_S_S_S_S_S_S_S_S_S_S_S_S_S_S_S_S_S_S_,(.L_x_269 - _Z19read_last_wavefilediiiPfS_S_S_S_S_S_S_S_S_S_S_S_S_S_S_S_S_S_S_S_S_S_S_S_S_S_S_S_S_S_S_)
        .other          _Z19read_last_wavefilediiiPfS_S_S_S_S_S_S_S_S_S_S_S_S_S_S_S_S_S_S_S_S_S_S_S_S_S_S_S_S_S_S_,@"STO_CUDA_ENTRY STV_DEFAULT"
_Z19read_last_wavefilediiiPfS_S_S_S_S_S_S_S_S_S_S_S_S_S_S_S_S_S_S_S_S_S_S_S_S_S_S_S_S_S_S_:
.text._Z19read_last_wavefilediiiPfS_S_S_S_S_S_S_S_S_S_S_S_S_S_S_S_S_S_S_S_S_S_S_S_S_S_S_S_S_S_S_:
        /* <DEDUP_REMOVED lines=120> */
.L_x_185:
        /* <DEDUP_REMOVED lines=16> */
.L_x_269:


//--------------------- .text._Z14save_wavefilediiiPfS_S_S_S_S_S_S_S_S_S_S_S_S_S_S_S_S_S_S_S_S_S_S_S_S_S_S_S_S_S_S_S_S_S_S_S_S_S_S_iS_S_S_S_S_S_S_S_S_S_S_S_S_S_S_S_S_S_S_S_S_S_S_S_S_S_S_S_S_S_S_S_S_S_S_S_S_S_S_S_ --------------------------
	.section	.text._Z14save_wavefilediiiPfS_S_S_S_S_S_S_S_S_S_S_S_S_S_S_S_S_S_S_S_S_S_S_S_S_S_S_S_S_S_S_S_S_S_S_S_S_S_S_iS_S_S_S_S_S_S_S_S_S_S_S_S_S_S_S_S_S_S_S_S_S_S_S_S_S_S_S_S_S_S_S_S_S_S_S_S_S_S_S_,"ax",@progbits
	.align	128
        .global         _Z14save_wavefilediiiPfS_S_S_S_S_S_S_S_S_S_S_S_S_S_S_S_S_S_S_S_S_S_S_S_S_S_S_S_S_S_S_S_S_S_S_S_S_S_S_iS_S_S_S_S_S_S_S_S_S_S_S_S_S_S_S_S_S_S_S_S_S_S_S_S_S_S_S_S_S_S_S_S_S_S_S_S_S_S_S_
        .type           _Z14save_wavefilediiiPfS_S_S_S_S_S_S_S_S_S_S_S_S_S_S_S_S_S_S_S_S_S_S_S_S_S_S_S_S_S_S_S_S_S_S_S_S_S_S_iS_S_S_S_S_S_S_S_S_S_S_S_S_S_S_S_S_S_S_S_S_S_S_S_S_S_S_S_S_S_S_S_S_S_S_S_S_S_S_S_,@function
        .size           _Z14save_wavefilediiiPfS_S_S_S_S_S_S_S_S_S_S_S_S_S_S_S_S_S_S_S_S_S_S_S_S_S_S_S_S_S_S_S_S_S_S_S_S_S_S_iS_S_S_S_S_S_S_S_S_S_S_S_S_S_S_S_S_S_S_S_S_S_S_S_S_S_S_S_S_S_S_S_S_S_S_S_S_S_S_S_,(.L_x_270 - _Z14save_wavefilediiiPfS_S_S_S_S_S_S_S_S_S_S_S_S_S_S_S_S_S_S_S_S_S_S_S_S_S_S_S_S_S_S_S_S_S_S_S_S_S_S_iS_S_S_S_S_S_S_S_S_S_S_S_S_S_S_S_S_S_S_S_S_S_S_S_S_S_S_S_S_S_S_S_S_S_S_S_S_S_S_S_)
        .other          _Z14save_wavefilediiiPfS_S_S_S_S_S_S_S_S_S_S_S_S_S_S_S_S_S_S_S_S_S_S_S_S_S_S_S_S_S_S_S_S_S_S_S_S_S_S_iS_S_S_S_S_S_S_S_S_S_S_S_S_S_S_S_S_S_S_S_S_S_S_S_S_S_S_S_S_S_S_S_S_S_S_S_S_S_S_S_,@"STO_CUDA_ENTRY STV_DEFAULT"
_Z14save_wavefilediiiPfS_S_S_S_S_S_S_S_S_S_S_S_S_S_S_S_S_S_S_S_S_S_S_S_S_S_S_S_S_S_S_S_S_S_S_S_S_S_S_iS_S_S_S_S_S_S_S_S_S_S_S_S_S_S_S_S_S_S_S_S_S_S_S_S_S_S_S_S_S_S_S_S_S_S_S_S_S_S_S_:
.text._Z14save_wavefilediiiPfS_S_S_S_S_S_S_S_S_S_S_S_S_S_S_S_S_S_S_S_S_S_S_S_S_S_S_S_S_S_S_S_S_S_S_S_S_S_S_iS_S_S_S_S_S_S_S_S_S_S_S_S_S_S_S_S_S_S_S_S_S_S_S_S_S_S_S_S_S_S_S_S_S_S_S_S_S_S_S_:
        /* <DEDUP_REMOVED lines=25> */
[----:B------:R-:W-:Y:S02]  /*0190*/  ISETP.GE.OR P1, PT, R2, R7, P1 ;  /* 0x000000070200720c */ /* 0x000fe40000f26670 */
[----:B------:R-:W-:Y:S02]  /*01a0*/  IADD3 R5, PT, PT, R6, -0x6, RZ ;  /* 0xfffffffa06057810 */ /* 0x000fe40007ffe0ff */
[C---:B------:R-:W-:Y:S02]  /*01b0*/  ISETP.LT.OR P3, PT, R2.reuse, R4, P3 ;  /* 0x000000040200720c */ /* 0x040fe40001f61670 */
[----:B------:R-:W-:Y:S01]  /*01c0*/  ISETP.LT.OR P1, PT, R2, R5, P1 ;  /* 0x000000050200720c */ /* 0x000fe20000f21670 */
[----:B0-----:R-:W-:-:S12]  /*01d0*/  @!P2 BRA `(.L_x_187) ;  /* 0x00000004009ca947 */ /* 0x001fd80003800000 */
[----:B------:R-:W0:Y:S01]  /*01e0*/  LDC.64 R6, c[0x0][0x490] ;  /* 0x00012400ff067b82 */ /* 0x000e220000000a00 */
[----:B------:R-:W1:Y:S07]  /*01f0*/  LDCU UR7, c[0x0][0x384] ;  /* 0x00007080ff0777ac */ /* 0x000e6e0008000800 */
[----:B------:R-:W2:Y:S08]  /*0200*/  LDC R5, c[0x0][0x4d0] ;  /* 0x00013400ff057b82 */ /* 0x000eb00000000800 */
[----:B------:R-:W3:Y:S01]  /*0210*/  LDC.64 R8, c[0x0][0x390] ;  /* 0x0000e400ff087b82 */ /* 0x000ee20000000a00 */
[----:B-1----:R-:W-:-:S04]  /*0220*/  IMAD R4, R2, UR7, R3 ;  /* 0x0000000702047c24 */ /* 0x002fc8000f8e0203 */
[----:B0-----:R-:W-:-:S03]  /*0230*/  IMAD.WIDE R6, R4, 0x4, R6 ;  /* 0x0000000404067825 */ /* 0x001fc600078e0206 */
[----:B------:R-:W0:Y:S02]  /*0240*/  LDC.64 R10, c[0x0][0x498] ;  /* 0x00012600ff0a7b82 */ /* 0x000e240000000a00 */
[----:B------:R1:W4:Y:S01]  /*0250*/  LDG.E R19, desc[UR4][R6.64] ;  /* 0x0000000406137981 */ /* 0x000322000c1e1900 */
[----:B------:R-:W-:Y:S01]  /*0260*/  IADD3 R12, PT, PT, R3, -R0, RZ ;  /* 0x80000000030c7210 */ /* 0x000fe20007ffe0ff */
[----:B--2---:R-:W-:-:S04]  /*0270*/  IMAD R5, R5, UR6, R2 ;  /* 0x0000000605057c24 */ /* 0x004fc8000f8e0202 */
[----:B------:R-:W2:Y:S01]  /*0280*/  LDC.64 R14, c[0x0][0x3a0] ;  /* 0x0000e800ff0e7b82 */ /* 0x000ea20000000a00 */
[----:B------:R-:W-:-:S05]  /*0290*/  IMAD R5, R5, 0xc, R12 ;  /* 0x0000000c05057824 */ /* 0x000fca00078e020c */
[----:B------:R-:W-:Y:S02]  /*02a0*/  IADD3 R5, PT, PT, R5, 0xc, RZ ;  /* 0x0000000c05057810 */ /* 0x000fe40007ffe0ff */
[----:B-1----:R-:W1:Y:S03]  /*02b0*/  LDC.64 R6, c[0x0][0x398] ;  /* 0x0000e600ff067b82 */ /* 0x002e660000000a00 */
[----:B---3--:R-:W-:-:S04]  /*02c0*/  IMAD.WIDE R8, R5, 0x4, R8 ;  /* 0x0000000405087825 */ /* 0x008fc800078e0208 */
[----:B0-----:R-:W-:Y:S01]  /*02d0*/  IMAD.WIDE R10, R4, 0x4, R10 ;  /* 0x00000004040a7825 */ /* 0x001fe200078e020a */
[----:B------:R-:W0:Y:S08]  /*02e0*/  LDC.64 R12, c[0x0][0x4a0] ;  /* 0x00012800ff0c7b82 */ /* 0x000e300000000a00 */
[----:B------:R-:W3:Y:S01]  /*02f0*/  LDC.64 R16, c[0x0][0x4a8] ;  /* 0x00012a00ff107b82 */ /* 0x000ee20000000a00 */
[----:B----4-:R3:W-:Y:S04]  /*0300*/  STG.E desc[UR4][R8.64], R19 ;  /* 0x0000001308007986 */ /* 0x0107e8000c101904 */
[----:B------:R4:W5:Y:S01]  /*0310*/  LDG.E R21, desc[UR4][R10.64] ;  /* 0x000000040a157981 */ /* 0x000962000c1e1900 */
[----:B-1----:R-:W-:-:S04]  /*0320*/  IMAD.WIDE R6, R5, 0x4, R6 ;  /* 0x0000000405067825 */ /* 0x002fc800078e0206 */
[----:B0-----:R-:W-:-:S04]  /*0330*/  IMAD.WIDE R12, R4, 0x4, R12 ;  /* 0x00000004040c7825 */ /* 0x001fc800078e020c */
[C---:B--2---:R-:W-:Y:S01]  /*0340*/  IMAD.WIDE R14, R5.reuse, 0x4, R14 ;  /* 0x00000004050e7825 */ /* 0x044fe200078e020e */
[----:B----4-:R-:W0:Y:S01]  /*0350*/  LDC.64 R10, c[0x0][0x3a8] ;  /* 0x0000ea00ff0a7b82 */ /* 0x010e220000000a00 */
[----:B-----5:R1:W-:Y:S04]  /*0360*/  STG.E desc[UR4][R6.64], R21 ;  /* 0x0000001506007986 */ /* 0x0203e8000c101904 */
[----:B------:R2:W4:Y:S01]  /*0370*/  LDG.E R23, desc[UR4][R12.64] ;  /* 0x000000040c177981 */ /* 0x000522000c1e1900 */
[----:B---3--:R-:W-:Y:S02]  /*0380*/  IMAD.WIDE R8, R4, 0x4, R16 ;  /* 0x0000000404087825 */ /* 0x008fe400078e0210 */
[----:B------:R-:W1:Y:S02]  /*0390*/  LDC.64 R16, c[0x0][0x4b0] ;  /* 0x00012c00ff107b82 */ /* 0x000e640000000a00 */
[----:B0-----:R-:W-:-:S06]  /*03a0*/  IMAD.WIDE R10, R5, 0x4, R10 ;  /* 0x00000004050a7825 */ /* 0x001fcc00078e020a */
[----:B--2---:R-:W0:Y:S01]  /*03b0*/  LDC.64 R12, c[0x0][0x3b0] ;  /* 0x0000ec00ff0c7b82 */ /* 0x004e220000000a00 */
[----:B----4-:R2:W-:Y:S04]  /*03c0*/  STG.E desc[UR4][R14.64], R23 ;  /* 0x000000170e007986 */ /* 0x0105e8000c101904 */
[----:B------:R3:W4:Y:S01]  /*03d0*/  LDG.E R19, desc[UR4][R8.64] ;  /* 0x0000000408137981 */ /* 0x000722000c1e1900 */
[----:B-1----:R-:W-:Y:S02]  /*03e0*/  IMAD.WIDE R6, R4, 0x4, R16 ;  /* 0x0000000404067825 */ /* 0x002fe400078e0210 */
[----:B------:R-:W2:Y:S02]  /*03f0*/  LDC.64 R16, c[0x0][0x4b8] ;  /* 0x00012e00ff107b82 */ /* 0x000ea40000000a00 */
[----:B0-----:R-:W-:-:S06]  /*0400*/  IMAD.WIDE R12, R5, 0x4, R12 ;  /* 0x00000004050c7825 */ /* 0x001fcc00078e020c */
[----:B---3--:R-:W0:Y:S01]  /*0410*/  LDC.64 R8, c[0x0][0x3b8] ;  /* 0x0000ee00ff087b82 */ /* 0x008e220000000a00 */
[----:B----4-:R1:W-:Y:S04]  /*0420*/  STG.E desc[UR4][R10.64], R19 ;  /* 0x000000130a007986 */ /* 0x0103e8000c101904 */
[----:B------:R3:W4:Y:S01]  /*0430*/  LDG.E R21, desc[UR4][R6.64] ;  /* 0x0000000406157981 */ /* 0x000722000c1e1900 */
[----:B--2---:R-:W-:Y:S02]  /*0440*/  IMAD.WIDE R14, R4, 0x4, R16 ;  /* 0x00000004040e7825 */ /* 0x004fe400078e0210 */
[----:B------:R-:W1:Y:S02]  /*0450*/  LDC.64 R16, c[0x0][0x4c0] ;  /* 0x00013000ff107b82 */ /* 0x000e640000000a00 */
[----:B0-----:R-:W-:-:S06]  /*0460*/  IMAD.WIDE R8, R5, 0x4, R8 ;  /* 0x0000000405087825 */ /* 0x001fcc00078e0208 */
[----:B---3--:R-:W0:Y:S01]  /*0470*/  LDC.64 R6, c[0x0][0x3c0] ;  /* 0x0000f000ff067b82 */ /* 0x008e220000000a00 */
        /* <DEDUP_REMOVED lines=55> */
[----:B------:R-:W3:Y:S01]  /*07f0*/  LDG.E R7, desc[UR4][R6.64] ;  /* 0x0000000406077981 */ /* 0x000ee2000c1e1900 */
[----:B--2---:R-:W-:-:S03]  /*0800*/  IMAD.WIDE R14, R4, 0x4, R16 ;  /* 0x00000004040e7825 */ /* 0x004fc600078e0210 */
[----:B---3--:R1:W-:Y:S04]  /*0810*/  STG.E desc[UR4][R12.64], R7 ;  /* 0x000000070c007986 */ /* 0x0083e8000c101904 */
[----:B------:R-:W2:Y:S01]  /*0820*/  LDG.E R15, desc[UR4][R14.64] ;  /* 0x000000040e0f7981 */ /* 0x000ea2000c1e1900 */
[----:B0-----:R-:W-:-:S05]  /*0830*/  IMAD.WIDE R4, R5, 0x4, R8 ;  /* 0x0000000405047825 */ /* 0x001fca00078e0208 */
[----:B--2---:R1:W-:Y:S02]  /*0840*/  STG.E desc[UR4][R4.64], R15 ;  /* 0x0000000f04007986 */ /* 0x0043e4000c101904 */
.L_x_187:
[----:B------:R-:W-:Y:S05]  /*0850*/  BSYNC.RECONVERGENT B0 ;  /* 0x0000000000007941 */ /* 0x000fea0003800200 */
.L_x_186:
        /* <DEDUP_REMOVED lines=9> */
[----:B------:R-:W0:Y:S01]  /*08f0*/  LDC.64 R6, c[0x0][0x490] ;  /* 0x00012400ff067b82 */ /* 0x000e220000000a00 */
[----:B------:R-:W-:-:S07]  /*0900*/  IMAD R5, R2, R13, R3 ;  /* 0x0000000d02057224 */ /* 0x000fce00078e0203 */
[----:B------:R-:W1:Y:S08]  /*0910*/  LDC R15, c[0x0][0x4d0] ;  /* 0x00013400ff0f7b82 */ /* 0x000e700000000800 */
[----:B------:R-:W2:Y:S01]  /*0920*/  LDC.64 R10, c[0x0][0x498] ;  /* 0x00012600ff0a7b82 */ /* 0x000ea20000000a00 */
[----:B0-----:R-:W-:Y:S01]  /*0930*/  IMAD.WIDE R8, R5, 0x4, R6 ;  /* 0x0000000405087825 */ /* 0x001fe200078e0206 */
[----:B------:R-:W-:-:S06]  /*0940*/  IADD3 R4, PT, PT, R0, R3, -R13 ;  /* 0x0000000300047210 */ /* 0x000fcc0007ffe80d */
[----:B------:R-:W0:Y:S01]  /*0950*/  LDC.64 R6, c[0x0][0x3d0] ;  /* 0x0000f400ff067b82 */ /* 0x000e220000000a00 */
[----:B------:R3:W4:Y:S01]  /*0960*/  LDG.E R19, desc[UR4][R8.64] ;  /* 0x0000000408137981 */ /* 0x000722000c1e1900 */
[----:B-1----:R-:W-:-:S06]  /*0970*/  IMAD R15, R15, UR6, R2 ;  /* 0x000000060f0f7c24 */ /* 0x002fcc000f8e0202 */
[----:B------:R-:W1:Y:S01]  /*0980*/  LDC.64 R16, c[0x0][0x4a8] ;  /* 0x00012a00ff107b82 */ /* 0x000e620000000a00 */
[----:B------:R-:W-:Y:S02]  /*0990*/  IMAD R4, R15, 0xc, R4 ;  /* 0x0000000c0f047824 */ /* 0x000fe400078e0204 */
[----:B--2---:R-:W-:-:S05]  /*09a0*/  IMAD.WIDE R12, R5, 0x4, R10 ;  /* 0x00000004050c7825 */ /* 0x004fca00078e020a */
[----:B---3--:R-:W2:Y:S01]  /*09b0*/  LDC.64 R8, c[0x0][0x3d8] ;  /* 0x0000f600ff087b82 */ /* 0x008ea20000000a00 */
[----:B0-----:R-:W-:-:S07]  /*09c0*/  IMAD.WIDE R6, R4, 0x4, R6 ;  /* 0x0000000404067825 */ /* 0x001fce00078e0206 */
[----:B------:R-:W0:Y:S01]  /*09d0*/  LDC.64 R10, c[0x0][0x4a0] ;  /* 0x00012800ff0a7b82 */ /* 0x000e220000000a00 */
[----:B----4-:R3:W-:Y:S04]  /*09e0*/  STG.E desc[UR4][R6.64], R19 ;  /* 0x0000001306007986 */ /* 0x0107e8000c101904 */
[----:B------:R4:W5:Y:S01]  /*09f0*/  LDG.E R21, desc[UR4][R12.64] ;  /* 0x000000040c157981 */ /* 0x000962000c1e1900 */
[----:B--2---:R-:W-:-:S04]  /*0a00*/  IMAD.WIDE R8, R4, 0x4, R8 ;  /* 0x0000000404087825 */ /* 0x004fc800078e0208 */
[C---:B0-----:R-:W-:Y:S02]  /*0a10*/  IMAD.WIDE R14, R5.reuse, 0x4, R10 ;  /* 0x00000004050e7825 */ /* 0x041fe400078e020a */
[----:B------:R-:W0:Y:S02]  /*0a20*/  LDC.64 R10, c[0x0][0x3e0] ;  /* 0x0000f800ff0a7b82 */ /* 0x000e240000000a00 */
[----:B-1----:R-:W-:-:S06]  /*0a30*/  IMAD.WIDE R16, R5, 0x4, R16 ;  /* 0x0000000405107825 */ /* 0x002fcc00078e0210 */
[----:B---3--:R-:W1:Y:S08]  /*0a40*/  LDC.64 R6, c[0x0][0x3e8] ;  /* 0x0000fa00ff067b82 */ /* 0x008e700000000a00 */
[----:B----4-:R-:W2:Y:S01]  /*0a50*/  LDC.64 R12, c[0x0][0x4b0] ;  /* 0x00012c00ff0c7b82 */ /* 0x010ea20000000a00 */
        /* <DEDUP_REMOVED lines=11> */
[----:B--2---:R-:W0:Y:S08]  /*0b10*/  LDC.64 R10, c[0x0][0x3f8] ;  /* 0x0000fe00ff0a7b82 */ /* 0x004e300000000a00 */
[----:B---3--:R-:W1:Y:S01]  /*0b20*/  LDC.64 R16, c[0x0][0x4c0] ;  /* 0x00013000ff107b82 */ /* 0x008e620000000a00 */
[----:B----4-:R2:W-:Y:S04]  /*0b30*/  STG.E desc[UR4][R6.64], R19 ;  /* 0x0000001306007986 */ /* 0x0105e8000c101904 */
        /* <DEDUP_REMOVED lines=54> */
[----:B------:R-:W3:Y:S01]  /*0ea0*/  LDG.E R13, desc[UR4][R12.64] ;  /* 0x000000040c0d7981 */ /* 0x000ee2000c1e1900 */
[----:B0-----:R-:W-:-:S04]  /*0eb0*/  IMAD.WIDE R10, R4, 0x4, R10 ;  /* 0x00000004040a7825 */ /* 0x001fc800078e020a */
[----:B-1----:R-:W-:Y:S01]  /*0ec0*/  IMAD.WIDE R16, R5, 0x4, R16 ;  /* 0x0000000405107825 */ /* 0x002fe200078e0210 */
[----:B--2---:R-:W0:Y:S01]  /*0ed0*/  LDC.64 R6, c[0x0][0x550] ;  /* 0x00015400ff067b82 */ /* 0x004e220000000a00 */
[----:B---3--:R2:W-:Y:S04]  /*0ee0*/  STG.E desc[UR4][R8.64], R13 ;  /* 0x0000000d08007986 */ /* 0x0085e8000c101904 */
[----:B------:R-:W3:Y:S01]  /*0ef0*/  LDG.E R15, desc[UR4][R14.64] ;  /* 0x000000040e0f7981 */ /* 0x000ee2000c1e1900 */
[----:B0-----:R-:W-:-:S03]  /*0f00*/  IMAD.WIDE R4, R4, 0x4, R6 ;  /* 0x0000000404047825 */ /* 0x001fc600078e0206 */
[----:B---3--:R2:W-:Y:S04]  /*0f10*/  STG.E desc[UR4][R10.64], R15 ;  /* 0x0000000f0a007986 */ /* 0x0085e8000c101904 */
[----:B------:R-:W3:Y:S04]  /*0f20*/  LDG.E R17, desc[UR4][R16.64] ;  /* 0x0000000410117981 */ /* 0x000ee8000c1e1900 */
[----:B---3--:R2:W-:Y:S02]  /*0f30*/  STG.E desc[UR4][R4.64], R17 ;  /* 0x0000001104007986 */ /* 0x0085e4000c101904 */
.L_x_189:
[----:B------:R-:W-:Y:S05]  /*0f40*/  BSYNC.RECONVERGENT B0 ;  /* 0x0000000000007941 */ /* 0x000fea0003800200 */
.L_x_188:
[----:B------:R-:W-:Y:S04]  /*0f50*/  BSSY.RECONVERGENT B0, `(.L_x_190) ;  /* 0x0000068000007945 */ /* 0x000fe80003800200 */
[----:B------:R-:W-:Y:S05]  /*0f60*/  @P3 BRA `(.L_x_191) ;  /* 0x0000000400983947 */ /* 0x000fea0003800000 */
[----:B-1----:R-:W0:Y:S01]  /*0f70*/  LDC.64 R6, c[0x0][0x490] ;  /* 0x00012400ff067b82 */ /* 0x002e220000000a00 */
[----:B--2---:R-:W-:-:S07]  /*0f80*/  IMAD R5, R2, UR8, R3 ;  /* 0x0000000802057c24 */ /* 0x004fce000f8e0203 */
[----:B------:R-:W1:Y:S01]  /*0f90*/  LDC R13, c[0x0][0x4d0] ;  /* 0x00013400ff0d7b82 */ /* 0x000e620000000800 */
[----:B------:R-:W-:-:S07]  /*0fa0*/  IADD3 R4, PT, PT, R2, -R0, RZ ;  /* 0x8000000002047210 */ /* 0x000fce0007ffe0ff */
[----:B------:R-:W2:Y:S01]  /*0fb0*/  LDC.64 R10, c[0x0][0x498] ;  /* 0x00012600ff0a7b82 */ /* 0x000ea20000000a00 */
[----:B0-----:R-:W-:-:S07]  /*0fc0*/  IMAD.WIDE R8, R5, 0x4, R6 ;  /* 0x0000000405087825 */ /* 0x001fce00078e0206 */
[----:B------:R-:W0:Y:S01]  /*0fd0*/  LDC.64 R16, c[0x0][0x4a8] ;  /* 0x00012a00ff107b82 */ /* 0x000e220000000a00 */
[----:B------:R3:W4:Y:S01]  /*0fe0*/  LDG.E R19, desc[UR4][R8.64] ;  /* 0x0000000408137981 */ /* 0x000722000c1e1900 */
[----:B-1----:R-:W-:-:S06]  /*0ff0*/  IMAD R4, R13, 0xc, R4 ;  /* 0x0000000c0d047824 */ /* 0x002fcc00078e0204 */
[----:B------:R-:W1:Y:S01]  /*1000*/  LDC.64 R6, c[0x0][0x410] ;  /* 0x00010400ff067b82 */ /* 0x000e620000000a00 */
[----:B------:R-:W-:Y:S01]  /*1010*/  IADD3 R4, PT, PT, R4, 0xc, RZ ;  /* 0x0000000c04047810 */ /* 0x000fe20007ffe0ff */
[----:B--2---:R-:W-:-:S06]  /*1020*/  IMAD.WIDE R12, R5, 0x4, R10 ;  /* 0x00000004050c7825 */ /* 0x004fcc00078e020a */
[----:B---3--:R-:W2:Y:S01]  /*1030*/  LDC.64 R8, c[0x0][0x418] ;  /* 0x00010600ff087b82 */ /* 0x008ea20000000a00 */
[----:B------:R-:W-:-:S07]  /*1040*/  IMAD R4, R4, UR8, R3 ;  /* 0x0000000804047c24 */ /* 0x000fce000f8e0203 */
[----:B------:R-:W3:Y:S01]  /*1050*/  LDC.64 R10, c[0x0][0x4a0] ;  /* 0x00012800ff0a7b82 */ /* 0x000ee20000000a00 */
[----:B-1----:R-:W-:-:S05]  /*1060*/  IMAD.WIDE R6, R4, 0x4, R6 ;  /* 0x0000000404067825 */ /* 0x002fca00078e0206 */
[----:B----4-:R1:W-:Y:S04]  /*1070*/  STG.E desc[UR4][R6.64], R19 ;  /* 0x0000001306007986 */ /* 0x0103e8000c101904 */
[----:B------:R4:W5:Y:S01]  /*1080*/  LDG.E R21, desc[UR4][R12.64] ;  /* 0x000000040c157981 */ /* 0x000962000c1e1900 */
[----:B--2---:R-:W-:-:S04]  /*1090*/  IMAD.WIDE R8, R4, 0x4, R8 ;  /* 0x0000000404087825 */ /* 0x004fc800078e0208 */
[C---:B---3--:R-:W-:Y:S02]  /*10a0*/  IMAD.WIDE R14, R5.reuse, 0x4, R10 ;  /* 0x00000004050e7825 */ /* 0x048fe400078e020a */
[----:B------:R-:W2:Y:S02]  /*10b0*/  LDC.64 R10, c[0x0][0x420] ;  /* 0x00010800ff0a7b82 */ /* 0x000ea40000000a00 */
[----:B0-----:R-:W-:-:S06]  /*10c0*/  IMAD.WIDE R16, R5, 0x4, R16 ;  /* 0x0000000405107825 */ /* 0x001fcc00078e0210 */
[----:B-1----:R-:W0:Y:S08]  /*10d0*/  LDC.64 R6, c[0x0][0x428] ;  /* 0x00010a00ff067b82 */ /* 0x002e300000000a00 */
        /* <DEDUP_REMOVED lines=79> */
.L_x_191:
[----:B------:R-:W-:Y:S05]  /*15d0*/  BSYNC.RECONVERGENT B0 ;  /* 0x0000000000007941 */ /* 0x000fea0003800200 */
.L_x_190:
[----:B------:R-:W-:Y:S05]  /*15e0*/  @P1 EXIT ;  /* 0x000000000000194d */ /* 0x000fea0003800000 */
[----:B-1----:R-:W0:Y:S01]  /*15f0*/  LDC.64 R6, c[0x0][0x490] ;  /* 0x00012400ff067b82 */ /* 0x002e220000000a00 */
[----:B--23--:R-:W-:-:S07]  /*1600*/  IMAD R4, R2, UR8, R3 ;  /* 0x0000000802047c24 */ /* 0x00cfce000f8e0203 */
[----:B------:R-:W1:Y:S08]  /*1610*/  LDC R13, c[0x0][0x4d0] ;  /* 0x00013400ff0d7b82 */ /* 0x000e700000000800 */
[----:B------:R-:W2:Y:S01]  /*1620*/  LDC.64 R10, c[0x0][0x498] ;  /* 0x00012600ff0a7b82 */ /* 0x000ea20000000a00 */
[----:B0-----:R-:W-:Y:S01]  /*1630*/  IMAD.WIDE R8, R4, 0x4, R6 ;  /* 0x0000000404087825 */ /* 0x001fe200078e0206 */
[----:B------:R-:W-:-:S06]  /*1640*/  IADD3 R0, PT, PT, R0, -UR6, R2 ;  /* 0x8000000600007c10 */ /* 0x000fcc000fffe002 */
[----:B------:R-:W0:Y:S01]  /*1650*/  LDC.64 R6, c[0x0][0x450] ;  /* 0x00011400ff067b82 */ /* 0x000e220000000a00 */
[----:B------:R3:W4:Y:S01]  /*1660*/  LDG.E R5, desc[UR4][R8.64] ;  /* 0x0000000408057981 */ /* 0x000722000c1e1900 */
[----:B-1----:R-:W-:-:S06]  /*1670*/  IMAD R0, R13, 0xc, R0 ;  /* 0x0000000c0d007824 */ /* 0x002fcc00078e0200 */
[----:B------:R-:W1:Y:S01]  /*1680*/  LDC.64 R16, c[0x0][0x4a8] ;  /* 0x00012a00ff107b82 */ /* 0x000e620000000a00 */
[----:B------:R-:W-:Y:S02]  /*1690*/  IMAD R3, R0, UR8, R3 ;  /* 0x0000000800037c24 */ /* 0x000fe4000f8e0203 */
        /* <DEDUP_REMOVED lines=81> */
[----:B0-----:R-:W-:-:S03]  /*1bb0*/  IMAD.WIDE R10, R3, 0x4, R10 ;  /* 0x00000004030a7825 */ /* 0x001fc600078e020a */
[----:B---3--:R-:W-:Y:S04]  /*1bc0*/  STG.E desc[UR4][R8.64], R13 ;  /* 0x0000000d08007986 */ /* 0x008fe8000c101904 */
[----:B------:R-:W3:Y:S01]  /*1bd0*/  LDG.E R15, desc[UR4][R14.64] ;  /* 0x000000040e0f7981 */ /* 0x000ee2000c1e1900 */
[----:B-1----:R-:W-:Y:S02]  /*1be0*/  IMAD.WIDE R16, R4, 0x4, R16 ;  /* 0x0000000404107825 */ /* 0x002fe400078e0210 */
[----:B--2---:R-:W0:Y:S01]  /*1bf0*/  LDC.64 R4, c[0x0][0x5d0] ;  /* 0x00017400ff047b82 */ /* 0x004e220000000a00 */
[----:B---3--:R-:W-:Y:S04]  /*1c00*/  STG.E desc[UR4][R10.64], R15 ;  /* 0x0000000f0a007986 */ /* 0x008fe8000c101904 */
[----:B------:R-:W2:Y:S01]  /*1c10*/  LDG.E R17, desc[UR4][R16.64] ;  /* 0x0000000410117981 */ /* 0x000ea2000c1e1900 */
[----:B0-----:R-:W-:-:S05]  /*1c20*/  IMAD.WIDE R2, R3, 0x4, R4 ;  /* 0x0000000403027825 */ /* 0x001fca00078e0204 */
[----:B--2---:R-:W-:Y:S01]  /*1c30*/  STG.E desc[UR4][R2.64], R17 ;  /* 0x0000001102007986 */ /* 0x004fe2000c101904 */
[----:B------:R-:W-:Y:S05]  /*1c40*/  EXIT ;  /* 0x000000000000794d */ /* 0x000fea0003800000 */
.L_x_192:
        /* <DEDUP_REMOVED lines=11> */
.L_x_270:


//--------------------- .text._Z9forward_siiPfS_S_S_S_S_S_S_iiiS_S_S_S_S_S_S_S_S_ --------------------------
	.section	.text._Z9forward_siiPfS_S_S_S_S_S_S_iiiS_S_S_S_S_S_S_S_S_,"ax",@progbits
	.align	128
        .global         _Z9forward_siiPfS_S_S_S_S_S_S_iiiS_S_S_S_S_S_S_S_S_
        .type           _Z9forward_siiPfS_S_S_S_S_S_S_iiiS_S_S_S_S_S_S_S_S_,@function
        .size           _Z9forward_siiPfS_S_S_S_S_S_S_iiiS_S_S_S_S_S_S_S_S_,(.L_x_252 - _Z9forward_siiPfS_S_S_S_S_S_S_iiiS_S_S_S_S_S_S_S_S_)
        .other          _Z9forward_siiPfS_S_S_S_S_S_S_iiiS_S_S_S_S_S_S_S_S_,@"STO_CUDA_ENTRY STV_DEFAULT"
_Z9forward_siiPfS_S_S_S_S_S_S_iiiS_S_S_S_S_S_S_S_S_:
.text._Z9forward_siiPfS_S_S_S_S_S_S_iiiS_S_S_S_S_S_S_S_S_:
        /* <DEDUP_REMOVED lines=21> */
[-C--:B------:R-:W-:Y:S01]  /*0150*/  LEA R2, R5, R16.reuse, 0x1 ;  /* 0x0000001005027211 */ /* 0x080fe200078e08ff */
[----:B------:R-:W2:Y:S01]  /*0160*/  LDCU UR6, c[0x0][0x3d0] ;  /* 0x00007a00ff0677ac */ /* 0x000ea20008000800 */
[----:B------:R-:W-:-:S03]  /*0170*/  IADD3 R16, PT, PT, R22, R16, RZ ;  /* 0x0000001016107210 */ /* 0x000fc60007ffe0ff */
[C---:B------:R-:W-:Y:S01]  /*0180*/  IMAD R18, R5.reuse, -0x3, R2 ;  /* 0xfffffffd05127824 */ /* 0x040fe200078e0202 */
[----:B------:R-:W3:Y:S01]  /*0190*/  LDCU UR7, c[0x0][0x3cc] ;  /* 0x00007980ff0777ac */ /* 0x000ee20008000800 */
[----:B------:R-:W4:Y:S03]  /*01a0*/  LDC.64 R2, c[0x4][RZ] ;  /* 0x01000000ff027b82 */ /* 0x000f260000000a00 */
[-C--:B------:R-:W-:Y:S02]  /*01b0*/  LEA R4, R5, R18.reuse, 0x2 ;  /* 0x0000001205047211 */ /* 0x080fe400078e10ff */
[----:B------:R-:W-:-:S03]  /*01c0*/  IADD3 R18, PT, PT, R22, R18, RZ ;  /* 0x0000001216127210 */ /* 0x000fc60007ffe0ff */
[----:B------:R-:W-:Y:S02]  /*01d0*/  IMAD R4, R5, -0x5, R4 ;  /* 0xfffffffb05047824 */ /* 0x000fe400078e0204 */
[----:B0-----:R-:W-:-:S03]  /*01e0*/  IMAD.WIDE R14, R19, 0x4, R6 ;  /* 0x00000004130e7825 */ /* 0x001fc600078e0206 */
[----:B------:R-:W-:Y:S01]  /*01f0*/  IADD3 R17, PT, PT, R22, R4, RZ ;  /* 0x0000000416117210 */ /* 0x000fe20007ffe0ff */
[----:B------:R-:W-:Y:S01]  /*0200*/  IMAD.WIDE R12, R18, 0x4, R6 ;  /* 0x00000004120c7825 */ /* 0x000fe200078e0206 */
[----:B--2---:R-:W-:Y:S01]  /*0210*/  ISETP.NE.AND P0, PT, R22, UR6, PT ;  /* 0x0000000616007c0c */ /* 0x004fe2000bf05270 */
[----:B-1----:R-:W2:Y:S02]  /*0220*/  LDG.E R26, desc[UR4][R14.64] ;  /* 0x000000040e1a7981 */ /* 0x002ea4000c1e1900 */
[C---:B------:R-:W-:Y:S02]  /*0230*/  IMAD.WIDE R20, R5.reuse, 0x4, R14 ;  /* 0x0000000405147825 */ /* 0x040fe400078e020e */
[----:B------:R-:W2:Y:S02]  /*0240*/  LDG.E R27, desc[UR4][R12.64] ;  /* 0x000000040c1b7981 */ /* 0x000ea4000c1e1900 */
[C---:B------:R-:W-:Y:S02]  /*0250*/  IMAD R4, R5.reuse, 0x6, R4 ;  /* 0x0000000605047824 */ /* 0x040fe400078e0204 */
[----:B------:R0:W2:Y:S01]  /*0260*/  LDG.E R29, desc[UR4][R20.64] ;  /* 0x00000004141d7981 */ /* 0x0000a2000c1e1900 */
[----:B------:R-:W-:-:S04]  /*0270*/  IMAD.WIDE R8, R5, 0x4, R20 ;  /* 0x0000000405087825 */ /* 0x000fc800078e0214 */
[--C-:B------:R-:W-:Y:S01]  /*0280*/  IMAD.WIDE R24, R17, 0x4, R6.reuse ;  /* 0x0000000411187825 */ /* 0x100fe200078e0206 */
[----:B----4-:R-:W4:Y:S03]  /*0290*/  LDG.E R13, desc[UR4][R2.64+0x4] ;  /* 0x00000404020d7981 */ /* 0x010f26000c1e1900 */
[----:B------:R-:W-:Y:S01]  /*02a0*/  IMAD.WIDE R10, R16, 0x4, R6 ;  /* 0x00000004100a7825 */ /* 0x000fe200078e0206 */
[----:B------:R1:W4:Y:S03]  /*02b0*/  LDG.E R28, desc[UR4][R8.64] ;  /* 0x00000004081c7981 */ /* 0x000326000c1e1900 */
[C---:B0-----:R-:W-:Y:S01]  /*02c0*/  IMAD R20, R5.reuse, -0x7, R4 ;  /* 0xfffffff905147824 */ /* 0x041fe200078e0204 */
[----:B---3--:R-:W-:Y:S01]  /*02d0*/  ISETP.NE.OR P0, PT, R0, UR7, P0 ;  /* 0x0000000700007c0c */ /* 0x008fe20008705670 */
[----:B------:R-:W3:Y:S03]  /*02e0*/  LDG.E R24, desc[UR4][R24.64] ;  /* 0x0000000418187981 */ /* 0x000ee6000c1e1900 */
[C---:B------:R-:W-:Y:S01]  /*02f0*/  LEA R4, R5.reuse, R20, 0x3 ;  /* 0x0000001405047211 */ /* 0x040fe200078e18ff */
[----:B------:R-:W3:Y:S01]  /*0300*/  LDG.E R12, desc[UR4][R2.64] ;  /* 0x00000004020c7981 */ /* 0x000ee2000c1e1900 */
[----:B-1----:R-:W-:-:S04]  /*0310*/  IMAD.WIDE R8, R5, 0x4, R8 ;  /* 0x0000000405087825 */ /* 0x002fc800078e0208 */
[C---:B------:R-:W-:Y:S01]  /*0320*/  IMAD R4, R5.reuse, -0x9, R4 ;  /* 0xfffffff705047824 */ /* 0x040fe200078e0204 */
[----:B------:R0:W3:Y:S03]  /*0330*/  LDG.E R25, desc[UR4][R10.64] ;  /* 0x000000040a197981 */ /* 0x0000e6000c1e1900 */
[C---:B------:R-:W-:Y:S02]  /*0340*/  IMAD R0, R5.reuse, 0xa, R4 ;  /* 0x0000000a05007824 */ /* 0x040fe400078e0204 */
[----:B------:R-:W-:-:S04]  /*0350*/  IMAD.WIDE R30, R5, 0x4, R8 ;  /* 0x00000004051e7825 */ /* 0x000fc800078e0208 */
[C---:B------:R-:W-:Y:S01]  /*0360*/  IMAD R21, R5.reuse, -0xb, R0 ;  /* 0xfffffff505157824 */ /* 0x040fe200078e0200 */
[C---:B0-----:R-:W-:Y:S02]  /*0370*/  IADD3 R11, PT, PT, R22.reuse, R20, RZ ;  /* 0x00000014160b7210 */ /* 0x041fe40007ffe0ff */
[C---:B------:R-:W-:Y:S02]  /*0380*/  IADD3 R10, PT, PT, R22.reuse, R4, RZ ;  /* 0x00000004160a7210 */ /* 0x040fe40007ffe0ff */
[----:B------:R-:W-:Y:S01]  /*0390*/  IADD3 R22, PT, PT, R22, R21, RZ ;  /* 0x0000001516167210 */ /* 0x000fe20007ffe0ff */
[----:B------:R-:W3:Y:S04]  /*03a0*/  LDG.E R4, desc[UR4][R30.64] ;  /* 0x000000041e047981 */ /* 0x000ee8000c1e1900 */
[----:B------:R0:W3:Y:S02]  /*03b0*/  LDG.E R21, desc[UR4][R8.64] ;  /* 0x0000000408157981 */ /* 0x0000e4000c1e1900 */
[----:B0-----:R-:W-:-:S05]  /*03c0*/  IMAD.WIDE R8, R5, 0x4, R30 ;  /* 0x0000000405087825 */ /* 0x001fca00078e021e */
[----:B------:R0:W3:Y:S02]  /*03d0*/  LDG.E R0, desc[UR4][R8.64] ;  /* 0x0000000408007981 */ /* 0x0000e4000c1e1900 */
[----:B0-----:R-:W-:-:S05]  /*03e0*/  IMAD.WIDE R8, R11, 0x4, R6 ;  /* 0x000000040b087825 */ /* 0x001fca00078e0206 */
[----:B------:R0:W3:Y:S02]  /*03f0*/  LDG.E R20, desc[UR4][R8.64] ;  /* 0x0000000408147981 */ /* 0x0000e4000c1e1900 */
[----:B0-----:R-:W-:-:S04]  /*0400*/  IMAD.WIDE R8, R22, 0x4, R6 ;  /* 0x0000000416087825 */ /* 0x001fc800078e0206 */
[----:B------:R-:W-:Y:S02]  /*0410*/  IMAD.WIDE R22, R10, 0x4, R6 ;  /* 0x000000040a167825 */ /* 0x000fe400078e0206 */
[----:B------:R-:W3:Y:S04]  /*0420*/  LDG.E R7, desc[UR4][R2.64+0x10] ;  /* 0x0000100402077981 */ /* 0x000ee8000c1e1900 */
[----:B------:R-:W3:Y:S04]  /*0430*/  LDG.E R22, desc[UR4][R22.64] ;  /* 0x0000000416167981 */ /* 0x000ee8000c1e1900 */
[----:B------:R-:W3:Y:S04]  /*0440*/  LDG.E R23, desc[UR4][R8.64] ;  /* 0x0000000408177981 */ /* 0x000ee8000c1e1900 */
[----:B------:R-:W3:Y:S04]  /*0450*/  LDG.E R9, desc[UR4][R2.64+0x8] ;  /* 0x0000080402097981 */ /* 0x000ee8000c1e1900 */
[----:B------:R-:W3:Y:S01]  /*0460*/  LDG.E R8, desc[UR4][R2.64+0xc] ;  /* 0x00000c0402087981 */ /* 0x000ee2000c1e1900 */
[----:B--2---:R-:W-:-:S04]  /*0470*/  FADD R6, R29, -R27 ;  /* 0x8000001b1d067221 */ /* 0x004fc80000000000 */
[----:B----4-:R-:W-:Y:S02]  /*0480*/  FMUL R5, R13, R6 ;  /* 0x000000060d057220 */ /* 0x010fe40000400000 */
[----:B------:R0:W2:Y:S01]  /*0490*/  LDG.E R6, desc[UR4][R2.64+0x14] ;  /* 0x0000140402067981 */ /* 0x0000a2000c1e1900 */
[----:B---3--:R-:W-:Y:S01]  /*04a0*/  FADD R24, R28, -R24 ;  /* 0x800000181c187221 */ /* 0x008fe20000000000 */
[----:B0-----:R-:W0:Y:S01]  /*04b0*/  @!P0 LDC.64 R2, c[0x0][0x3d8] ;  /* 0x0000f600ff028b82 */ /* 0x001e220000000a00 */
[----:B------:R-:W-:-:S04]  /*04c0*/  FADD R25, R26, -R25 ;  /* 0x800000191a197221 */ /* 0x000fc80000000000 */
[----:B------:R-:W-:-:S03]  /*04d0*/  FFMA R28, R12, R25, R5 ;  /* 0x000000190c1c7223 */ /* 0x000fc60000000005 */
[----:B------:R-:W0:Y:S01]  /*04e0*/  @!P0 LDC R5, c[0x0][0x3c8] ;  /* 0x0000f200ff058b82 */ /* 0x000e220000000800 */
[----:B------:R-:W-:Y:S01]  /*04f0*/  MOV R25, 0x3e4ccccd ;  /* 0x3e4ccccd00197802 */ /* 0x000fe20000000f00 */
[----:B0-----:R-:W-:-:S04]  /*0500*/  @!P0 IMAD.WIDE R2, R5, 0x4, R2 ;  /* 0x0000000405028825 */ /* 0x001fc800078e0202 */
[----:B------:R-:W-:-:S06]  /*0510*/  HFMA2 R5, -RZ, RZ, 0, 0 ;  /* 0x00000000ff057431 */ /* 0x000fcc00000001ff */
[----:B------:R0:W5:Y:S01]  /*0520*/  @!P0 LDG.E R5, desc[UR4][R2.64] ;  /* 0x0000000402058981 */ /* 0x000162000c1e1900 */
[----:B------:R-:W-:Y:S01]  /*0530*/  FADD R20, R21, -R20 ;  /* 0x8000001415147221 */ /* 0x000fe20000000000 */
[----:B------:R-:W-:Y:S01]  /*0540*/  FADD R22, R4, -R22 ;  /* 0x8000001604167221 */ /* 0x000fe20000000000 */
[----:B------:R-:W-:Y:S02]  /*0550*/  HFMA2 R4, -RZ, RZ, 2.3125, 0 ;  /* 0x40a00000ff047431 */ /* 0x000fe400000001ff */
[----:B------:R-:W-:Y:S01]  /*0560*/  FADD R0, R0, -R23 ;  /* 0x8000001700007221 */ /* 0x000fe20000000000 */
[----:B------:R-:W-:-:S04]  /*0570*/  FFMA R21, R9, R24, R28 ;  /* 0x0000001809157223 */ /* 0x000fc8000000001c */
[----:B------:R-:W-:-:S04]  /*0580*/  FFMA R20, R8, R20, R21 ;  /* 0x0000001408147223 */ /* 0x000fc80000000015 */
[----:B------:R-:W-:Y:S01]  /*0590*/  FFMA R21, R7, R22, R20 ;  /* 0x0000001607157223 */ /* 0x000fe20000000014 */
[----:B------:R-:W-:-:S04]  /*05a0*/  FFMA R20, R25, -R4, 1 ;  /* 0x3f80000019147423 */ /* 0x000fc80000000804 */
[----:B0-----:R-:W-:Y:S01]  /*05b0*/  FFMA R3, R20, R25, 0.20000000298023223877 ;  /* 0x3e4ccccd14037423 */ /* 0x001fe20000000019 */
[----:B------:R-:W-:Y:S01]  /*05c0*/  BSSY.RECONVERGENT B0, `(.L_x_193) ;  /* 0x000000a000007945 */ /* 0x000fe20003800200 */
[----:B--2---:R-:W-:-:S04]  /*05d0*/  FFMA R2, R6, R0, R21 ;  /* 0x0000000006027223 */ /* 0x004fc80000000015 */
[----:B------:R-:W0:Y:S01]  /*05e0*/  FCHK P0, R2, 5 ;  /* 0x40a0000002007902 */ /* 0x000e220000000000 */
[----:B------:R-:W-:-:S04]  /*05f0*/  FFMA R0, R2, R3, RZ ;  /* 0x0000000302007223 */ /* 0x000fc800000000ff */
[----:B------:R-:W-:-:S04]  /*0600*/  FFMA R20, R0, -5, R2 ;  /* 0xc0a0000000147823 */ /* 0x000fc80000000002 */
[----:B------:R-:W-:Y:S01]  /*0610*/  FFMA R3, R3, R20, R0 ;  /* 0x0000001403037223 */ /* 0x000fe20000000000 */
[----:B0-----:R-:W-:Y:S06]  /*0620*/  @!P0 BRA `(.L_x_194) ;  /* 0x00000000000c8947 */ /* 0x001fec0003800000 */
[----:B------:R-:W-:-:S07]  /*0630*/  MOV R20, 0x650 ;  /* 0x0000065000147802 */ /* 0x000fce0000000f00 */
[----:B-----5:R-:W-:Y:S05]  /*0640*/  CALL.REL.NOINC `($__internal_9_$__cuda_sm3x_div_rn_noftz_f32_slowpath) ;  /* 0x0000000c00b87944 */ /* 0x020fea0003c00000 */
[----:B------:R-:W-:-:S07]  /*0650*/  MOV R3, R2 ;  /* 0x0000000200037202 */ /* 0x000fce0000000f00 */
.L_x_194:
[----:B------:R-:W-:Y:S05]  /*0660*/  BSYNC.RECONVERGENT B0 ;  /* 0x0000000000007941 */ /* 0x000fea0003800200 */
.L_x_193:
[----:B------:R-:W2:Y:S04]  /*0670*/  LDG.E R20, desc[UR4][R14.64+0x8] ;  /* 0x000008040e147981 */ /* 0x000ea8000c1e1900 */
[----:B------:R-:W2:Y:S04]  /*0680*/  LDG.E R27, desc[UR4][R14.64+-0x4] ;  /* 0xfffffc040e1b7981 */ /* 0x000ea8000c1e1900 */
[----:B------:R-:W3:Y:S04]  /*0690*/  LDG.E R25, desc[UR4][R14.64+0x4] ;  /* 0x000004040e197981 */ /* 0x000ee8000c1e1900 */
[----:B------:R-:W4:Y:S04]  /*06a0*/  LDG.E R0, desc[UR4][R14.64+0xc] ;  /* 0x00000c040e007981 */ /* 0x000f28000c1e1900 */
[----:B------:R-:W4:Y:S04]  /*06b0*/  LDG.E R21, desc[UR4][R14.64+-0x8] ;  /* 0xfffff8040e157981 */ /* 0x000f28000c1e1900 */
[----:B------:R-:W4:Y:S04]  /*06c0*/  LDG.E R2, desc[UR4][R14.64+0x10] ;  /* 0x000010040e027981 */ /* 0x000f28000c1e1900 */
[----:B------:R-:W4:Y:S04]  /*06d0*/  LDG.E R23, desc[UR4][R14.64+-0xc] ;  /* 0xfffff4040e177981 */ /* 0x000f28000c1e1900 */
[----:B------:R-:W4:Y:S04]  /*06e0*/  LDG.E R22, desc[UR4][R14.64+0x18] ;  /* 0x000018040e167981 */ /* 0x000f28000c1e1900 */
[----:B------:R-:W4:Y:S01]  /*06f0*/  LDG.E R29, desc[UR4][R14.64+-0x14] ;  /* 0xffffec040e1d7981 */ /* 0x000f22000c1e1900 */
        /* <DEDUP_REMOVED lines=8> */
[----:B------:R-:W-:Y:S01]  /*0780*/  FADD R2, R2, -R23 ;  /* 0x8000001702027221 */ /* 0x000fe20000000000 */
        /* <DEDUP_REMOVED lines=17> */
.L_x_196:
[----:B------:R-:W-:Y:S05]  /*08a0*/  BSYNC.RECONVERGENT B0 ;  /* 0x0000000000007941 */ /* 0x000fea0003800200 */
.L_x_195:
        /* <DEDUP_REMOVED lines=10> */
[----:B------:R-:W-:Y:S01]  /*0950*/  FMUL R29, R13, R20 ;  /* 0x000000140d1d7220 */ /* 0x000fe20000400000 */
[----:B---3--:R-:W-:Y:S02]  /*0960*/  FADD R25, R27, -R0 ;  /* 0x800000001b197221 */ /* 0x008fe40000000000 */
[----:B------:R-:W2:Y:S02]  /*0970*/  LDG.E R0, desc[UR4][R14.64+-0x10] ;  /* 0xfffff0040e007981 */ /* 0x000ea4000c1e1900 */
[----:B------:R-:W-:Y:S02]  /*0980*/  FFMA R20, R12, R25, R29 ;  /* 0x000000190c147223 */ /* 0x000fe4000000001d */
[----:B------:R-:W3:Y:S01]  /*0990*/  LDG.E R25, desc[UR4][R14.64+-0x18] ;  /* 0xffffe8040e197981 */ /* 0x000ee2000c1e1900 */
[----:B----4-:R-:W-:-:S03]  /*09a0*/  FADD R22, R2, -R23 ;  /* 0x8000001702167221 */ /* 0x010fc60000000000 */
[----:B------:R-:W4:Y:S04]  /*09b0*/  LDG.E R2, desc[UR4][R14.64+0x10] ;  /* 0x000010040e027981 */ /* 0x000f28000c1e1900 */
[----:B------:R-:W4:Y:S01]  /*09c0*/  LDG.E R23, desc[UR4][R14.64+-0x14] ;  /* 0xffffec040e177981 */ /* 0x000f22000c1e1900 */
[----:B------:R-:W-:-:S03]  /*09d0*/  FFMA R29, R9, R22, R20 ;  /* 0x00000016091d7223 */ /* 0x000fc60000000014 */
[----:B------:R-:W3:Y:S01]  /*09e0*/  LDG.E R20, desc[UR4][R14.64+0x14] ;  /* 0x000014040e147981 */ /* 0x000ee2000c1e1900 */
[----:B------:R-:W-:Y:S01]  /*09f0*/  BSSY.RECONVERGENT B0, `(.L_x_197) ;  /* 0x0000012000007945 */ /* 0x000fe20003800200 */
[----:B--2---:R-:W-:-:S04]  /*0a00*/  FADD R0, R21, -R0 ;  /* 0x8000000015007221 */ /* 0x004fc80000000000 */
[----:B------:R-:W-:Y:S01]  /*0a10*/  FFMA R0, R8, R0, R29 ;  /* 0x0000000008007223 */ /* 0x000fe2000000001d */
[----:B----4-:R-:W-:Y:S01]  /*0a20*/  FADD R2, R2, -R23 ;  /* 0x8000001702027221 */ /* 0x010fe20000000000 */
[----:B------:R-:W-:Y:S02]  /*0a30*/  HFMA2 R23, -RZ, RZ, 1.57421875, -19.203125 ;  /* 0x3e4ccccdff177431 */ /* 0x000fe400000001ff */
[----:B---3--:R-:W-:Y:S01]  /*0a40*/  FADD R20, R20, -R25 ;  /* 0x8000001914147221 */ /* 0x008fe20000000000 */
        /* <DEDUP_REMOVED lines=10> */
[----:B-----5:R-:W-:Y:S05]  /*0af0*/  CALL.REL.NOINC `($__internal_9_$__cuda_sm3x_div_rn_noftz_f32_slowpath) ;  /* 0x00000008008c7944 */ /* 0x020fea0003c00000 */
[----:B------:R-:W-:-:S07]  /*0b00*/  MOV R26, R2 ;  /* 0x00000002001a7202 */ /* 0x000fce0000000f00 */
.L_x_198:
[----:B------:R-:W-:Y:S05]  /*0b10*/  BSYNC.RECONVERGENT B0 ;  /* 0x0000000000007941 */ /* 0x000fea0003800200 */
.L_x_197:
[----:B------:R-:W0:Y:S08]  /*0b20*/  LDC R0, c[0x0][0x384] ;  /* 0x0000e100ff007b82 */ /* 0x000e300000000800 */
[----:B------:R-:W1:Y:S01]  /*0b30*/  LDC.64 R20, c[0x0][0x3a0] ;  /* 0x0000e800ff147b82 */ /* 0x000e620000000a00 */
[----:B0-----:R-:W-:-:S05]  /*0b40*/  IMAD.WIDE R14, R0, 0x4, R14 ;  /* 0x00000004000e7825 */ /* 0x001fca00078e020e */
[----:B------:R0:W2:Y:S01]  /*0b50*/  LDG.E R2, desc[UR4][R14.64] ;  /* 0x000000040e027981 */ /* 0x0000a2000c1e1900 */
[----:B-1----:R-:W-:-:S06]  /*0b60*/  IMAD.WIDE R22, R16, 0x4, R20 ;  /* 0x0000000410167825 */ /* 0x002fcc00078e0214 */
[----:B------:R-:W3:Y:S01]  /*0b70*/  LDG.E R23, desc[UR4][R22.64] ;  /* 0x0000000416177981 */ /* 0x000ee2000c1e1900 */
[----:B0-----:R-:W-:-:S05]  /*0b80*/  IMAD.WIDE R14, R0, 0x4, R14 ;  /* 0x00000004000e7825 */ /* 0x001fca00078e020e */
[----:B------:R0:W3:Y:S02]  /*0b90*/  LDG.E R16, desc[UR4][R14.64] ;  /* 0x000000040e107981 */ /* 0x0000e4000c1e1900 */
[----:B0-----:R-:W-:-:S04]  /*0ba0*/  IMAD.WIDE R14, R0, 0x4, R14 ;  /* 0x00000004000e7825 */ /* 0x001fc800078e020e */
[----:B--2---:R-:W-:Y:S01]  /*0bb0*/  FADD R27, -R27, R2 ;  /* 0x000000021b1b7221 */ /* 0x004fe20000000100 */
[----:B---3--:R-:W-:Y:S01]  /*0bc0*/  FADD R2, R16, -R23 ;  /* 0x8000001710027221 */ /* 0x008fe20000000000 */
[--C-:B------:R-:W-:Y:S02]  /*0bd0*/  IMAD.WIDE R22, R18, 0x4, R20.reuse ;  /* 0x0000000412167825 */ /* 0x100fe400078e0214 */
[----:B------:R0:W2:Y:S02]  /*0be0*/  LDG.E R18, desc[UR4][R14.64] ;  /* 0x000000040e127981 */ /* 0x0000a4000c1e1900 */
[----:B------:R-:W-:Y:S02]  /*0bf0*/  IMAD.WIDE R16, R17, 0x4, R20 ;  /* 0x0000000411107825 */ /* 0x000fe400078e0214 */
[----:B------:R-:W2:Y:S04]  /*0c00*/  LDG.E R22, desc[UR4][R22.64] ;  /* 0x0000000416167981 */ /* 0x000ea8000c1e1900 */
[----:B------:R1:W3:Y:S01]  /*0c10*/  LDG.E R24, desc[UR4][R16.64] ;  /* 0x0000000410187981 */ /* 0x0002e2000c1e1900 */
[----:B0-----:R-:W-:-:S05]  /*0c20*/  IMAD.WIDE R14, R0, 0x4, R14 ;  /* 0x00000004000e7825 */ /* 0x001fca00078e020e */
[----:B------:R0:W3:Y:S01]  /*0c30*/  LDG.E R23, desc[UR4][R14.64] ;  /* 0x000000040e177981 */ /* 0x0000e2000c1e1900 */
[----:B-1----:R-:W-:-:S04]  /*0c40*/  IMAD.WIDE R16, R11, 0x4, R20 ;  /* 0x000000040b107825 */ /* 0x002fc800078e0214 */
[----:B0-----:R-:W-:Y:S01]  /*0c50*/  IMAD.WIDE R14, R0, 0x4, R14 ;  /* 0x00000004000e7825 */ /* 0x001fe200078e020e */
[----:B------:R-:W4:Y:S03]  /*0c60*/  LDG.E R25, desc[UR4][R16.64] ;  /* 0x0000000410197981 */ /* 0x000f26000c1e1900 */
[----:B------:R-:W-:-:S04]  /*0c70*/  IMAD.WIDE R10, R10, 0x4, R20 ;  /* 0x000000040a0a7825 */ /* 0x000fc800078e0214 */
[----:B------:R-:W-:Y:S02]  /*0c80*/  IMAD.WIDE R20, R0, 0x4, R14 ;  /* 0x0000000400147825 */ /* 0x000fe400078e020e */
[----:B------:R-:W4:Y:S04]  /*0c90*/  LDG.E R0, desc[UR4][R14.64] ;  /* 0x000000040e007981 */ /* 0x000f28000c1e1900 */
[----:B------:R-:W4:Y:S04]  /*0ca0*/  LDG.E R20, desc[UR4][R20.64] ;  /* 0x0000000414147981 */ /* 0x000f28000c1e1900 */
[----:B------:R-:W4:Y:S01]  /*0cb0*/  LDG.E R11, desc[UR4][R10.64] ;  /* 0x000000040a0b7981 */ /* 0x000f22000c1e1900 */
[----:B------:R-:W-:-:S04]  /*0cc0*/  FMUL R13, R13, R2 ;  /* 0x000000020d0d7220 */ /* 0x000fc80000400000 */
[----:B------:R-:W-:Y:S01]  /*0cd0*/  FFMA R12, R12, R27, R13 ;  /* 0x0000001b0c0c7223 */ /* 0x000fe2000000000d */
[----:B------:R-:W-:Y:S01]  /*0ce0*/  BSSY.RECONVERGENT B0, `(.L_x_199) ;  /* 0x0000014000007945 */ /* 0x000fe20003800200 */
[----:B--2---:R-:W-:-:S04]  /*0cf0*/  FADD R18, R18, -R22 ;  /* 0x8000001612127221 */ /* 0x004fc80000000000 */
[----:B------:R-:W-:Y:S01]  /*0d00*/  FFMA R9, R9, R18, R12 ;  /* 0x0000001209097223 */ /* 0x000fe2000000000c */
[----:B---3--:R-:W-:-:S04]  /*0d10*/  FADD R23, R23, -R24 ;  /* 0x8000001817177221 */ /* 0x008fc80000000000 */
[----:B------:R-:W-:Y:S01]  /*0d20*/  FFMA R8, R8, R23, R9 ;  /* 0x0000001708087223 */ /* 0x000fe20000000009 */
[----:B------:R-:W-:Y:S02]  /*0d30*/  HFMA2 R9, -RZ, RZ, 1.57421875, -19.203125 ;  /* 0x3e4ccccdff097431 */ /* 0x000fe400000001ff */
[----:B----4-:R-:W-:-:S04]  /*0d40*/  FADD R0, R0, -R25 ;  /* 0x8000001900007221 */ /* 0x010fc80000000000 */
        /* <DEDUP_REMOVED lines=13> */
.L_x_200:
[----:B------:R-:W-:Y:S05]  /*0e20*/  BSYNC.RECONVERGENT B0 ;  /* 0x0000000000007941 */ /* 0x000fea0003800200 */
.L_x_199:
[----:B------:R-:W0:Y:S08]  /*0e30*/  LDC.64 R6, c[0x0][0x3e0] ;  /* 0x0000f800ff067b82 */ /* 0x000e300000000a00 */
[----:B------:R-:W1:Y:S08]  /*0e40*/  LDC.64 R10, c[0x0][0x3a8] ;  /* 0x0000ea00ff0a7b82 */ /* 0x000e700000000a00 */
[----:B------:R-:W2:Y:S01]  /*0e50*/  LDC.64 R16, c[0x0][0x3e8] ;  /* 0x0000fa00ff107b82 */ /* 0x000ea20000000a00 */
[----:B0-----:R-:W-:-:S07]  /*0e60*/  IMAD.WIDE R6, R19, 0x4, R6 ;  /* 0x0000000413067825 */ /* 0x001fce00078e0206 */
[----:B------:R-:W0:Y:S01]  /*0e70*/  LDC.64 R20, c[0x0][0x3b0] ;  /* 0x0000ec00ff147b82 */ /* 0x000e220000000a00 */
[----:B------:R-:W3:Y:S01]  /*0e80*/  LDG.E R0, desc[UR4][R6.64] ;  /* 0x0000000406007981 */ /* 0x000ee2000c1e1900 */
[----:B-1----:R-:W-:-:S05]  /*0e90*/  IMAD.WIDE R10, R19, 0x4, R10 ;  /* 0x00000004130a7825 */ /* 0x002fca00078e020a */
[----:B------:R-:W3:Y:S01]  /*0ea0*/  LDG.E R2, desc[UR4][R10.64] ;  /* 0x000000040a027981 */ /* 0x000ee2000c1e1900 */
[----:B------:R-:W-:Y:S01]  /*0eb0*/  UMOV UR6, 0xd2f1a9fc ;  /* 0xd2f1a9fc00067882 */ /* 0x000fe20000000000 */
[----:B------:R-:W-:Y:S01]  /*0ec0*/  UMOV UR7, 0x3f40624d ;  /* 0x3f40624d00077882 */ /* 0x000fe20000000000 */
[----:B0-----:R-:W-:-:S04]  /*0ed0*/  IMAD.WIDE R20, R19, 0x4, R20 ;  /* 0x0000000413147825 */ /* 0x001fc800078e0214 */
[----:B---3--:R-:W-:-:S04]  /*0ee0*/  FMUL R15, R0, R2 ;  /* 0x00000002000f7220 */ /* 0x008fc80000400000 */
[----:B------:R-:W-:Y:S01]  /*0ef0*/  FFMA R15, R2, R3, -R15 ;  /* 0x00000003020f7223 */ /* 0x000fe2000000080f */
[----:B------:R-:W-:Y:S08]  /*0f00*/  F2F.F64.F32 R8, R0 ;  /* 0x0000000000087310 */ /* 0x000ff00000201800 */
[----:B------:R-:W0:Y:S02]  /*0f10*/  F2F.F64.F32 R14, R15 ;  /* 0x0000000f000e7310 */ /* 0x000e240000201800 */
[----:B0-----:R-:W-:-:S10]  /*0f20*/  DFMA R22, R14, UR6, R8 ;  /* 0x000000060e167c2b */ /* 0x001fd40008000008 */
[----:B------:R-:W0:Y:S01]  /*0f30*/  F2F.F32.F64 R23, R22 ;  /* 0x0000001600177310 */ /* 0x000e220000301000 */
[----:B--2---:R-:W-:Y:S01]  /*0f40*/  IMAD.WIDE R8, R19, 0x4, R16 ;  /* 0x0000000413087825 */ /* 0x004fe200078e0210 */
[----:B0-----:R0:W-:Y:S04]  /*0f50*/  STG.E desc[UR4][R6.64], R23 ;  /* 0x0000001706007986 */ /* 0x0011e8000c101904 */
[----:B------:R-:W2:Y:S04]  /*0f60*/  LDG.E R0, desc[UR4][R8.64] ;  /* 0x0000000408007981 */ /* 0x000ea8000c1e1900 */
[----:B------:R-:W2:Y:S02]  /*0f70*/  LDG.E R17, desc[UR4][R20.64] ;  /* 0x0000000414117981 */ /* 0x000ea4000c1e1900 */
[----:B--2---:R-:W-:-:S04]  /*0f80*/  FMUL R2, R0, R17 ;  /* 0x0000001100027220 */ /* 0x004fc80000400000 */
[----:B------:R-:W-:Y:S01]  /*0f90*/  FFMA R2, R17, R26, -R2 ;  /* 0x0000001a11027223 */ /* 0x000fe20000000802 */
[----:B------:R-:W-:Y:S01]  /*0fa0*/  F2F.F64.F32 R14, R0 ;  /* 0x00000000000e7310 */ /* 0x000fe20000201800 */
[----:B------:R-:W1:Y:S07]  /*0fb0*/  LDC.64 R16, c[0x0][0x3f0] ;  /* 0x0000fc00ff107b82 */ /* 0x000e6e0000000a00 */
[----:B------:R-:W2:Y:S02]  /*0fc0*/  F2F.F64.F32 R24, R2 ;  /* 0x0000000200187310 */ /* 0x000ea40000201800 */
[----:B--2---:R-:W-:-:S10]  /*0fd0*/  DFMA R24, R24, UR6, R14 ;  /* 0x0000000618187c2b */ /* 0x004fd4000800000e */
[----:B------:R-:W2:Y:S01]  /*0fe0*/  F2F.F32.F64 R25, R24 ;  /* 0x0000001800197310 */ /* 0x000ea20000301000 */
[----:B-1----:R-:W-:Y:S01]  /*0ff0*/  IMAD.WIDE R14, R19, 0x4, R16 ;  /* 0x00000004130e7825 */ /* 0x002fe200078e0210 */
[----:B--2---:R1:W-:Y:S04]  /*1000*/  STG.E desc[UR4][R8.64], R25 ;  /* 0x0000001908007986 */ /* 0x0043e8000c101904 */
[----:B0-----:R-:W2:Y:S04]  /*1010*/  LDG.E R23, desc[UR4][R20.64] ;  /* 0x0000000414177981 */ /* 0x001ea8000c1e1900 */
[----:B------:R-:W2:Y:S02]  /*1020*/  LDG.E R4, desc[UR4][R14.64] ;  /* 0x000000040e047981 */ /* 0x000ea4000c1e1900 */
[----:B--2---:R-:W-:-:S04]  /*1030*/  FMUL R0, R4, R23 ;  /* 0x0000001704007220 */ /* 0x004fc80000400000 */
[----:B------:R-:W-:Y:S01]  /*1040*/  FFMA R0, R23, R28, -R0 ;  /* 0x0000001c17007223 */ /* 0x000fe20000000800 */
[----:B------:R-:W-:Y:S01]  /*1050*/  F2F.F64.F32 R16, R4 ;  /* 0x0000000400107310 */ /* 0x000fe20000201800 */
[----:B------:R-:W0:Y:S07]  /*1060*/  LDC.64 R22, c[0x0][0x3f8] ;  /* 0x0000fe00ff167b82 */ /* 0x000e2e0000000a00 */
[----:B------:R-:W2:Y:S02]  /*1070*/  F2F.F64.F32 R30, R0 ;  /* 0x00000000001e7310 */ /* 0x000ea40000201800 */
[----:B--2---:R-:W-:-:S10]  /*1080*/  DFMA R30, R30, UR6, R16 ;  /* 0x000000061e1e7c2b */ /* 0x004fd40008000010 */
[----:B------:R-:W2:Y:S01]  /*1090*/  F2F.F32.F64 R31, R30 ;  /* 0x0000001e001f7310 */ /* 0x000ea20000301000 */
[----:B0-----:R-:W-:Y:S01]  /*10a0*/  IMAD.WIDE R16, R19, 0x4, R22 ;  /* 0x0000000413107825 */ /* 0x001fe200078e0216 */
[----:B--2---:R-:W-:Y:S04]  /*10b0*/  STG.E desc[UR4][R14.64], R31 ;  /* 0x0000001f0e007986 */ /* 0x004fe8000c101904 */
[----:B------:R-:W2:Y:S04]  /*10c0*/  LDG.E R10, desc[UR4][R10.64] ;  /* 0x000000040a0a7981 */ /* 0x000ea8000c1e1900 */
[----:B------:R-:W2:Y:S02]  /*10d0*/  LDG.E R20, desc[UR4][R16.64] ;  /* 0x0000000410147981 */ /* 0x000ea4000c1e1900 */
[----:B--2---:R-:W-:-:S04]  /*10e0*/  FMUL R23, R20, R10 ;  /* 0x0000000a14177220 */ /* 0x004fc80000400000 */
[----:B------:R-:W-:Y:S01]  /*10f0*/  FFMA R2, R10, R13, -R23 ;  /* 0x0000000d0a027223 */ /* 0x000fe20000000817 */
[----:B------:R-:W-:Y:S01]  /*1100*/  F2F.F64.F32 R20, R20 ;  /* 0x0000001400147310 */ /* 0x000fe20000201800 */
[----:B------:R-:W0:Y:S07]  /*1110*/  LDC.64 R22, c[0x0][0x388] ;  /* 0x0000e200ff167b82 */ /* 0x000e2e0000000a00 */
[----:B-1----:R-:W1:Y:S01]  /*1120*/  F2F.F64.F32 R24, R2 ;  /* 0x0000000200187310 */ /* 0x002e620000201800 */
[----:B------:R-:W2:Y:S01]  /*1130*/  LDC.64 R10, c[0x0][0x3b8] ;  /* 0x0000ee00ff0a7b82 */ /* 0x000ea20000000a00 */
[----:B-1----:R-:W-:Y:S01]  /*1140*/  DFMA R24, R24, UR6, R20 ;  /* 0x0000000618187c2b */ /* 0x002fe20008000014 */
[----:B0-----:R-:W-:-:S06]  /*1150*/  IMAD.WIDE R22, R19, 0x4, R22 ;  /* 0x0000000413167825 */ /* 0x001fcc00078e0216 */
[----:B------:R-:W0:Y:S03]  /*1160*/  LDC.64 R20, c[0x0][0x390] ;  /* 0x0000e400ff147b82 */ /* 0x000e260000000a00 */
[----:B------:R-:W1:Y:S02]  /*1170*/  F2F.F32.F64 R25, R24 ;  /* 0x0000001800197310 */ /* 0x000e640000301000 */
[----:B-1----:R1:W-:Y:S04]  /*1180*/  STG.E desc[UR4][R16.64], R25 ;  /* 0x0000001910007986 */ /* 0x0023e8000c101904 */
[----:B------:R-:W3:Y:S04]  /*1190*/  LDG.E R27, desc[UR4][R6.64] ;  /* 0x00000004061b7981 */ /* 0x000ee8000c1e1900 */
[----:B------:R-:W4:Y:S04]  /*11a0*/  LDG.E R29, desc[UR4][R8.64] ;  /* 0x00000004081d7981 */ /* 0x000f28000c1e1900 */
[----:B------:R-:W4:Y:S01]  /*11b0*/  LDG.E R22, desc[UR4][R22.64] ;  /* 0x0000000416167981 */ /* 0x000f22000c1e1900 */
[----:B------:R-:W-:Y:S01]  /*11c0*/  FADD R0, R26, R3 ;  /* 0x000000031a007221 */ /* 0x000fe20000000000 */
[----:B--2---:R-:W-:-:S04]  /*11d0*/  IMAD.WIDE R10, R19, 0x4, R10 ;  /* 0x00000004130a7825 */ /* 0x004fc800078e020a */
[----:B0-----:R-:W-:-:S04]  /*11e0*/  IMAD.WIDE R20, R19, 0x4, R20 ;  /* 0x0000000413147825 */ /* 0x001fc800078e0214 */
[----:B---3--:R-:W-:-:S04]  /*11f0*/  FADD R0, R0, -R27 ;  /* 0x8000001b00007221 */ /* 0x008fc80000000000 */
[----:B----4-:R-:W-:Y:S01]  /*1200*/  FADD R29, R0, -R29 ;  /* 0x8000001d001d7221 */ /* 0x010fe20000000000 */
[----:B------:R-:W-:Y:S02]  /*1210*/  FMUL R0, R22, R22 ;  /* 0x0000001616007220 */ /* 0x000fe40000400000 */
[----:B------:R-:W0:Y:S02]  /*1220*/  LDC.64 R22, c[0x0][0x3c0] ;  /* 0x0000f000ff167b82 */ /* 0x000e240000000a00 */
[----:B------:R-:W-:-:S05]  /*1230*/  FMUL R29, R0, R29 ;  /* 0x0000001d001d7220 */ /* 0x000fca0000400000 */
[----:B------:R2:W-:Y:S04]  /*1240*/  STG.E desc[UR4][R10.64], R29 ;  /* 0x0000001d0a007986 */ /* 0x0005e8000c101904 */
[----:B-1----:R-:W3:Y:S04]  /*1250*/  LDG.E R25, desc[UR4][R14.64] ;  /* 0x000000040e197981 */ /* 0x002ee8000c1e1900 */
[----:B------:R-:W4:Y:S04]  /*1260*/  LDG.E R0, desc[UR4][R20.64] ;  /* 0x0000000414007981 */ /* 0x000f28000c1e1900 */
[----:B------:R-:W2:Y:S01]  /*1270*/  LDG.E R27, desc[UR4][R16.64] ;  /* 0x00000004101b7981 */ /* 0x000ea2000c1e1900 */
[----:B------:R-:W-:Y:S01]  /*1280*/  FADD R2, -R13, R28 ;  /* 0x0000001c0d027221 */ /* 0x000fe20000000100 */
[----:B0-----:R-:W-:-:S04]  /*1290*/  IMAD.WIDE R22, R19, 0x4, R22 ;  /* 0x0000000413167825 */ /* 0x001fc800078e0216 */
[----:B---3--:R-:W-:Y:S02]  /*12a0*/  FADD R2, R2, -R25 ;  /* 0x8000001902027221 */ /* 0x008fe40000000000 */
[----:B------:R-:W0:Y:S01]  /*12b0*/  LDC.64 R24, c[0x0][0x418] ;  /* 0x00010600ff187b82 */ /* 0x000e220000000a00 */
[----:B----4-:R-:W-:Y:S01]  /*12c0*/  FMUL R0, R0, R0 ;  /* 0x0000000000007220 */ /* 0x010fe20000400000 */
[----:B--2---:R-:W-:-:S04]  /*12d0*/  FADD R27, R2, R27 ;  /* 0x0000001b021b7221 */ /* 0x004fc80000000000 */
[----:B------:R-:W-:-:S05]  /*12e0*/  FMUL R27, R0, R27 ;  /* 0x0000001b001b7220 */ /* 0x000fca0000400000 */
[----:B------:R1:W-:Y:S04]  /*12f0*/  STG.E desc[UR4][R22.64], R27 ;  /* 0x0000001b16007986 */ /* 0x0003e8000c101904 */
[----:B------:R-:W2:Y:S04]  /*1300*/  LDG.E R2, desc[UR4][R16.64] ;  /* 0x0000000410027981 */ /* 0x000ea8000c1e1900 */
[----:B------:R-:W3:Y:S01]  /*1310*/  LDG.E R0, desc[UR4][R20.64] ;  /* 0x0000000414007981 */ /* 0x000ee2000c1e1900 */
[----:B0-----:R-:W-:-:S04]  /*1320*/  IMAD.WIDE R24, R19, 0x4, R24 ;  /* 0x0000000413187825 */ /* 0x001fc800078e0218 */
[----:B--2---:R-:W-:Y:S01]  /*1330*/  FADD R13, -R2, R13 ;  /* 0x0000000d020d7221 */ /* 0x004fe20000000100 */
[----:B---3--:R-:W-:-:S04]  /*1340*/  FMUL R0, R0, R0 ;  /* 0x0000000000007220 */ /* 0x008fc80000400000 */
[----:B------:R-:W-:Y:S02]  /*1350*/  FMUL R29, R0, R13 ;  /* 0x0000000d001d7220 */ /* 0x000fe40000400000 */
[----:B------:R-:W0:Y:S03]  /*1360*/  LDC.64 R12, c[0x0][0x408] ;  /* 0x00010200ff0c7b82 */ /* 0x000e260000000a00 */
[----:B------:R-:W-:Y:S04]  /*1370*/  STG.E desc[UR4][R24.64], R29 ;  /* 0x0000001d18007986 */ /* 0x000fe8000c101904 */
[----:B------:R-:W2:Y:S04]  /*1380*/  LDG.E R9, desc[UR4][R8.64] ;  /* 0x0000000408097981 */ /* 0x000ea8000c1e1900 */
[----:B------:R-:W3:Y:S01]  /*1390*/  LDG.E R0, desc[UR4][R20.64] ;  /* 0x0000000414007981 */ /* 0x000ee2000c1e1900 */
[----:B0-----:R-:W-:-:S04]  /*13a0*/  IMAD.WIDE R12, R19, 0x4, R12 ;  /* 0x00000004130c7825 */ /* 0x001fc800078e020c */
[----:B--2---:R-:W-:Y:S01]  /*13b0*/  FADD R17, -R9, R26 ;  /* 0x0000001a09117221 */ /* 0x004fe20000000100 */
[----:B---3--:R-:W-:-:S04]  /*13c0*/  FMUL R0, R0, R0 ;  /* 0x0000000000007220 */ /* 0x008fc80000400000 */
[----:B-1----:R-:W-:Y:S02]  /*13d0*/  FMUL R23, R0, R17 ;  /* 0x0000001100177220 */ /* 0x002fe40000400000 */
[----:B------:R-:W0:Y:S03]  /*13e0*/  LDC.64 R16, c[0x0][0x400] ;  /* 0x00010000ff107b82 */ /* 0x000e260000000a00 */
        /* <DEDUP_REMOVED lines=13> */
[----:B-1----:R-:W-:-:S04]  /*14c0*/  IMAD.WIDE R2, R19, 0x4, R12 ;  /* 0x0000000413027825 */ /* 0x002fc800078e020c */
[----:B------:R-:W-:-:S05]  /*14d0*/  FMUL R15, R0, R15 ;  /* 0x0000000f000f7220 */ /* 0x000fca0000400000 */
[----:B------:R-:W-:Y:S04]  /*14e0*/  STG.E desc[UR4][R2.64], R15 ;  /* 0x0000000f02007986 */ /* 0x000fe8000c101904 */
[----:B------:R-:W2:Y:S02]  /*14f0*/  LDG.E R0, desc[UR4][R10.64] ;  /* 0x000000040a007981 */ /* 0x000ea4000c1e1900 */
[----:B--2--5:R-:W-:-:S05]  /*1500*/  FADD R5, R0, R5 ;  /* 0x0000000500057221 */ /* 0x024fca0000000000 */
[----:B------:R-:W-:Y:S01]  /*1510*/  STG.E desc[UR4][R10.64], R5 ;  /* 0x000000050a007986 */ /* 0x000fe2000c101904 */
[----:B------:R-:W-:Y:S05]  /*1520*/  EXIT ;  /* 0x000000000000794d */ /* 0x000fea0003800000 */
        .weak           $__internal_9_$__cuda_sm3x_div_rn_noftz_f32_slowpath
        .type           $__internal_9_$__cuda_sm3x_div_rn_noftz_f32_slowpath,@function
        .size           $__internal_9_$__cuda_sm3x_div_rn_noftz_f32_slowpath,(.L_x_252 - $__internal_9_$__cuda_sm3x_div_rn_noftz_f32_slowpath)
$__internal_9_$__cuda_sm3x_div_rn_noftz_f32_slowpath:
        /* <DEDUP_REMOVED lines=36> */
.L_x_202:
[----:B------:R-:W-:Y:S01]  /*1770*/  SHF.R.U32.HI R22, RZ, 0x17, R4 ;  /* 0x00000017ff167819 */ /* 0x000fe20000011604 */
[----:B------:R-:W-:Y:S01]  /*1780*/  BSSY.RECONVERGENT B2, `(.L_x_207) ;  /* 0x0000038000027945 */ /* 0x000fe20003800200 */
[----:B------:R-:W-:Y:S02]  /*1790*/  IADD3 R21, PT, PT, R21, -0x7f, RZ ;  /* 0xffffff8115157810 */ /* 0x000fe40007ffe0ff */
[----:B------:R-:W-:-:S03]  /*17a0*/  LOP3.LUT R22, R22, 0xff, RZ, 0xc0, !PT ;  /* 0x000000ff16167812 */ /* 0x000fc600078ec0ff */
[----:B------:R-:W-:Y:S01]  /*17b0*/  IMAD R2, R21, -0x800000, R2 ;  /* 0xff80000015027824 */ /* 0x000fe200078e0202 */
[----:B------:R-:W-:-:S04]  /*17c0*/  LEA R23, R22, 0xc0800000, 0x17 ;  /* 0xc080000016177811 */ /* 0x000fc800078eb8ff */
[----:B------:R-:W-:-:S04]  /*17d0*/  IADD3 R23, PT, PT, -R23, R24, RZ ;  /* 0x0000001817177210 */ /* 0x000fc80007ffe1ff */
[----:B------:R0:W1:Y:S02]  /*17e0*/  MUFU.RCP R0, R23 ;  /* 0x0000001700007308 */ /* 0x0000640000001000 */
[----:B0-----:R-:W-:-:S04]  /*17f0*/  FADD.FTZ R23, -R23, -RZ ;  /* 0x800000ff17177221 */ /* 0x001fc80000010100 */
[----:B-1----:R-:W-:-:S04]  /*1800*/  FFMA R24, R0, R23, 1 ;  /* 0x3f80000000187423 */ /* 0x002fc80000000017 */
[----:B------:R-:W-:Y:S01]  /*1810*/  FFMA R0, R0, R24, R0 ;  /* 0x0000001800007223 */ /* 0x000fe20000000000 */
[----:B------:R-:W-:-:S03]  /*1820*/  IADD3 R24, PT, PT, R21, 0x7f, -R22 ;  /* 0x0000007f15187810 */ /* 0x000fc60007ffe816 */
[----:B------:R-:W-:Y:S01]  /*1830*/  FFMA R21, R2, R0, RZ ;  /* 0x0000000002157223 */ /* 0x000fe200000000ff */
[----:B------:R-:W-:-:S03]  /*1840*/  IADD3 R25, PT, PT, R24, R25, RZ ;  /* 0x0000001918197210 */ /* 0x000fc60007ffe0ff */
        /* <DEDUP_REMOVED lines=39> */
.L_x_209:
[----:B------:R-:W-:-:S04]  /*1ac0*/  LOP3.LUT R2, R2, 0x80000000, RZ, 0xc0, !PT ;  /* 0x8000000002027812 */ /* 0x000fc800078ec0ff */
[----:B------:R-:W-:Y:S01]  /*1ad0*/  LOP3.LUT R2, R2, 0x7f800000, RZ, 0xfc, !PT ;  /* 0x7f80000002027812 */ /* 0x000fe200078efcff */
[----:B------:R-:W-:Y:S06]  /*1ae0*/  BRA `(.L_x_210) ;  /* 0x0000000000047947 */ /* 0x000fec0003800000 */
.L_x_208:
[----:B------:R-:W-:-:S07]  /*1af0*/  LEA R2, R25, R2, 0x17 ;  /* 0x0000000219027211 */ /* 0x000fce00078eb8ff */
.L_x_210:
[----:B------:R-:W-:Y:S05]  /*1b00*/  BSYNC.RECONVERGENT B2 ;  /* 0x0000000000027941 */ /* 0x000fea0003800200 */
.L_x_207:
[----:B------:R-:W-:Y:S05]  /*1b10*/  BRA `(.L_x_211) ;  /* 0x0000000000207947 */ /* 0x000fea0003800000 */
.L_x_206:
[----:B------:R-:W-:-:S04]  /*1b20*/  LOP3.LUT R2, R24, 0x80000000, R2, 0x48, !PT ;  /* 0x8000000018027812 */ /* 0x000fc800078e4802 */
[----:B------:R-:W-:Y:S01]  /*1b30*/  LOP3.LUT R2, R2, 0x7f800000, RZ, 0xfc, !PT ;  /* 0x7f80000002027812 */ /* 0x000fe200078efcff */
[----:B------:R-:W-:Y:S06]  /*1b40*/  BRA `(.L_x_211) ;  /* 0x0000000000147947 */ /* 0x000fec0003800000 */
.L_x_205:
[----:B------:R-:W-:Y:S01]  /*1b50*/  LOP3.LUT R2, R24, 0x80000000, R2, 0x48, !PT ;  /* 0x8000000018027812 */ /* 0x000fe200078e4802 */
[----:B------:R-:W-:Y:S06]  /*1b60*/  BRA `(.L_x_211) ;  /* 0x00000000000c7947 */ /* 0x000fec0003800000 */
.L_x_204:
[----:B------:R-:W0:Y:S01]  /*1b70*/  MUFU.RSQ R2, -QNAN ;  /* 0xffc0000000027908 */ /* 0x000e220000001400 */
[----:B------:R-:W-:Y:S05]  /*1b80*/  BRA `(.L_x_211) ;  /* 0x0000000000047947 */ /* 0x000fea0003800000 */
.L_x_203:
[----:B------:R-:W-:-:S07]  /*1b90*/  FADD.FTZ R2, R2, R0 ;  /* 0x0000000002027221 */ /* 0x000fce0000010000 */
.L_x_211:
[----:B------:R-:W-:Y:S05]  /*1ba0*/  BSYNC.RECONVERGENT B1 ;  /* 0x0000000000017941 */ /* 0x000fea0003800200 */
.L_x_201:
[----:B------:R-:W-:-:S04]  /*1bb0*/  HFMA2 R21, -RZ, RZ, 0, 0 ;  /* 0x00000000ff157431 */ /* 0x000fc800000001ff */
[----:B0-----:R-:W-:Y:S05]  /*1bc0*/  RET.REL.NODEC R20 `(_Z9forward_siiPfS_S_S_S_S_S_S_iiiS_S_S_S_S_S_S_S_S_) ;  /* 0xffffffe4140c7950 */ /* 0x001fea0003c3ffff */
.L_x_212:
        /* <DEDUP_REMOVED lines=11> */
.L_x_252:


//--------------------- .text._Z9forward_uiiPfS_S_S_S_S_S_S_S_S_S_S_S_S_S_S_S_S_S_S_S_S_S_S_iiS_S_S_S_S_S_S_S_S_S_S_S_ --------------------------
	.section	.text._Z9forward_uiiPfS_S_S_S_S_S_S_S_S_S_S_S_S_S_S_S_S_S_S_S_S_S_S_iiS_S_S_S_S_S_S_S_S_S_S_S_,"ax",@progbits
	.align	128
        .global         _Z9forward_uiiPfS_S_S_S_S_S_S_S_S_S_S_S_S_S_S_S_S_S_S_S_S_S_S_iiS_S_S_S_S_S_S_S_S_S_S_S_
        .type           _Z9forward_uiiPfS_S_S_S_S_S_S_S_S_S_S_S_S_S_S_S_S_S_S_S_S_S_S_iiS_S_S_S_S_S_S_S_S_S_S_S_,@function
        .size           _Z9forward_uiiPfS_S_S_S_S_S_S_S_S_S_S_S_S_S_S_S_S_S_S_S_S_S_S_iiS_S_S_S_S_S_S_S_S_S_S_S_,(.L_x_253 - _Z9forward_uiiPfS_S_S_S_S_S_S_S_S_S_S_S_S_S_S_S_S_S_S_S_S_S_S_iiS_S_S_S_S_S_S_S_S_S_S_S_)
        .other          _Z9forward_uiiPfS_S_S_S_S_S_S_S_S_S_S_S_S_S_S_S_S_S_S_S_S_S_S_iiS_S_S_S_S_S_S_S_S_S_S_S_,@"STO_CUDA_ENTRY STV_DEFAULT"
_Z9forward_uiiPfS_S_S_S_S_S_S_S_S_S_S_S_S_S_S_S_S_S_S_S_S_S_S_iiS_S_S_S_S_S_S_S_S_S_S_S_:
.text._Z9forward_uiiPfS_S_S_S_S_S_S_S_S_S_S_S_S_S_S_S_S_S_S_S_S_S_S_iiS_S_S_S_S_S_S_S_S_S_S_S_:
[----:B------:R-:W-:Y:S01]  /*0000*/  LDC R1, c[0x0][0x37c] ;  /* 0x0000df00ff017b82 */ /* 0x000fe20000000800 */
[----:B------:R-:W0:Y:S07]  /*0010*/  S2R R3, SR_TID.X ;  /* 0x0000000000037919 */ /* 0x000e2e0000002100 */
[----:B------:R-:W0:Y:S01]  /*0020*/  S2UR UR4, SR_CTAID.X ;  /* 0x00000000000479c3 */ /* 0x000e220000002500 */
[----:B------:R-:W-:Y:S01]  /*0030*/  BSSY.RECONVERGENT B0, `(.L_x_213) ;  /* 0x0000265000007945 */ /* 0x000fe20003800200 */
[----:B------:R-:W1:Y:S06]  /*0040*/  S2R R0, SR_TID.Y ;  /* 0x0000000000007919 */ /* 0x000e6c0000002200 */
        /* <DEDUP_REMOVED lines=9> */
[----:B------:R-:W-:Y:S01]  /*00e0*/  IADD3 R0, PT, PT, R17, -0x6, RZ ;  /* 0xfffffffa11007810 */ /* 0x000fe20007ffe0ff */
[----:B------:R-:W0:Y:S03]  /*00f0*/  LDCU.64 UR4, c[0x0][0x358] ;  /* 0x00006b00ff0477ac */ /* 0x000e260008000a00 */
[----:B------:R-:W-:-:S04]  /*0100*/  ISETP.LT.U32.OR P0, PT, R25, 0x6, P0 ;  /* 0x000000061900780c */ /* 0x000fc80000701470 */
[----:B------:R-:W-:-:S13]  /*0110*/  ISETP.GE.OR P0, PT, R25, R0, P0 ;  /* 0x000000001900720c */ /* 0x000fda0000706670 */
[----:B0-----:R-:W-:Y:S05]  /*0120*/  @P0 BRA `(.L_x_214) ;  /* 0x0000002400540947 */ /* 0x001fea0003800000 */
[----:B------:R-:W0:Y:S01]  /*0130*/  LDC.64 R20, c[0x0][0x438] ;  /* 0x00010e00ff147b82 */ /* 0x000e220000000a00 */
[----:B------:R-:W-:-:S05]  /*0140*/  IMAD R0, R4, R17, RZ ;  /* 0x0000001104007224 */ /* 0x000fca00078e02ff */
[-C--:B------:R-:W-:Y:S02]  /*0150*/  LEA R2, R17, R0.reuse, 0x1 ;  /* 0x0000000011027211 */ /* 0x080fe400078e08ff */
[----:B------:R-:W-:-:S03]  /*0160*/  IADD3 R5, PT, PT, R25, R0, RZ ;  /* 0x0000000019057210 */ /* 0x000fc60007ffe0ff */
[----:B------:R-:W-:Y:S01]  /*0170*/  IMAD R0, R17, -0x3, R2 ;  /* 0xfffffffd11007824 */ /* 0x000fe200078e0202 */
[----:B------:R-:W-:Y:S01]  /*0180*/  IADD3 R6, PT, PT, R5, R17, RZ ;  /* 0x0000001105067210 */ /* 0x000fe20007ffe0ff */
[----:B------:R-:W1:Y:S03]  /*0190*/  LDC.64 R2, c[0x4][RZ] ;  /* 0x01000000ff027b82 */ /* 0x000e660000000a00 */
[-C--:B------:R-:W-:Y:S02]  /*01a0*/  LEA R8, R17, R0.reuse, 0x2 ;  /* 0x0000000011087211 */ /* 0x080fe400078e10ff */
[----:B------:R-:W-:-:S03]  /*01b0*/  IADD3 R7, PT, PT, R25, R0, RZ ;  /* 0x0000000019077210 */ /* 0x000fc60007ffe0ff */
[----:B------:R-:W-:Y:S02]  /*01c0*/  IMAD R8, R17, -0x5, R8 ;  /* 0xfffffffb11087824 */ /* 0x000fe400078e0208 */
[----:B0-----:R-:W-:-:S04]  /*01d0*/  IMAD.WIDE R10, R6, 0x4, R20 ;  /* 0x00000004060a7825 */ /* 0x001fc800078e0214 */
[----:B------:R-:W-:Y:S01]  /*01e0*/  IMAD R0, R17, 0x6, R8 ;  /* 0x0000000611007824 */ /* 0x000fe200078e0208 */
[----:B------:R-:W-:Y:S01]  /*01f0*/  IADD3 R8, PT, PT, R25, R8, RZ ;  /* 0x0000000819087210 */ /* 0x000fe20007ffe0ff */
[C---:B------:R-:W-:Y:S01]  /*0200*/  IMAD.WIDE R14, R17.reuse, 0x4, R10 ;  /* 0x00000004110e7825 */ /* 0x040fe200078e020a */
[----:B------:R0:W2:Y:S03]  /*0210*/  LDG.E R29, desc[UR4][R10.64] ;  /* 0x000000040a1d7981 */ /* 0x0000a6000c1e1900 */
[C---:B------:R-:W-:Y:S01]  /*0220*/  IMAD R16, R17.reuse, -0x7, R0 ;  /* 0xfffffff911107824 */ /* 0x040fe200078e0200 */
[----:B------:R3:W4:Y:S01]  /*0230*/  LDG.E R19, desc[UR4][R14.64] ;  /* 0x000000040e137981 */ /* 0x000722000c1e1900 */
[----:B------:R-:W-:-:S03]  /*0240*/  IMAD.WIDE R30, R17, 0x4, R14 ;  /* 0x00000004111e7825 */ /* 0x000fc600078e020e */
[-C--:B------:R-:W-:Y:S01]  /*0250*/  LEA R12, R17, R16.reuse, 0x3 ;  /* 0x00000010110c7211 */ /* 0x080fe200078e18ff */
[----:B------:R-:W-:Y:S01]  /*0260*/  IMAD.WIDE R22, R7, 0x4, R20 ;  /* 0x0000000407167825 */ /* 0x000fe200078e0214 */
[----:B-1----:R-:W5:Y:S03]  /*0270*/  LDG.E R9, desc[UR4][R2.64+0x4] ;  /* 0x0000040402097981 */ /* 0x002f66000c1e1900 */
[C---:B------:R-:W-:Y:S01]  /*0280*/  IMAD.WIDE R26, R17.reuse, 0x4, R30 ;  /* 0x00000004111a7825 */ /* 0x040fe200078e021e */
[----:B------:R1:W4:Y:S03]  /*0290*/  LDG.E R0, desc[UR4][R22.64] ;  /* 0x0000000416007981 */ /* 0x000326000c1e1900 */
[----:B------:R-:W-:Y:S02]  /*02a0*/  IMAD R36, R17, -0x9, R12 ;  /* 0xfffffff711247824 */ /* 0x000fe400078e020c */
[----:B------:R-:W-:Y:S01]  /*02b0*/  IMAD.WIDE R32, R5, 0x4, R20 ;  /* 0x0000000405207825 */ /* 0x000fe200078e0214 */
[----:B0-----:R-:W-:Y:S01]  /*02c0*/  IADD3 R10, PT, PT, R25, R16, RZ ;  /* 0x00000010190a7210 */ /* 0x001fe20007ffe0ff */
[----:B------:R-:W2:Y:S02]  /*02d0*/  LDG.E R30, desc[UR4][R30.64] ;  /* 0x000000041e1e7981 */ /* 0x000ea4000c1e1900 */
[----:B---3--:R-:W-:-:S02]  /*02e0*/  IMAD R14, R17, 0xa, R36 ;  /* 0x0000000a110e7824 */ /* 0x008fc400078e0224 */
[----:B------:R-:W-:Y:S01]  /*02f0*/  IMAD.WIDE R12, R17, 0x4, R26 ;  /* 0x00000004110c7825 */ /* 0x000fe200078e021a */
[----:B------:R-:W2:Y:S01]  /*0300*/  LDG.E R18, desc[UR4][R32.64] ;  /* 0x0000000420127981 */ /* 0x000ea2000c1e1900 */
[----:B------:R-:W-:Y:S02]  /*0310*/  IADD3 R11, PT, PT, R25, R36, RZ ;  /* 0x00000024190b7210 */ /* 0x000fe40007ffe0ff */
[----:B------:R-:W-:Y:S01]  /*0320*/  IMAD.WIDE R34, R8, 0x4, R20 ;  /* 0x0000000408227825 */ /* 0x000fe200078e0214 */
[----:B------:R0:W3:Y:S03]  /*0330*/  LDG.E R22, desc[UR4][R12.64] ;  /* 0x000000040c167981 */ /* 0x0000e6000c1e1900 */
[----:B-1----:R-:W-:Y:S01]  /*0340*/  IMAD R23, R17, -0xb, R14 ;  /* 0xfffffff511177824 */ /* 0x002fe200078e020e */
[----:B------:R-:W3:Y:S01]  /*0350*/  LDG.E R24, desc[UR4][R34.64] ;  /* 0x0000000422187981 */ /* 0x000ee2000c1e1900 */
[----:B------:R-:W-:-:S03]  /*0360*/  IMAD.WIDE R14, R10, 0x4, R20 ;  /* 0x000000040a0e7825 */ /* 0x000fc600078e0214 */
[----:B------:R1:W3:Y:S01]  /*0370*/  LDG.E R28, desc[UR4][R26.64] ;  /* 0x000000041a1c7981 */ /* 0x0002e2000c1e1900 */
[----:B------:R-:W-:Y:S01]  /*0380*/  IMAD.WIDE R16, R17, 0x4, R12 ;  /* 0x0000000411107825 */ /* 0x000fe200078e020c */
[----:B0-----:R-:W-:Y:S02]  /*0390*/  IADD3 R13, PT, PT, R25, R23, RZ ;  /* 0x00000017190d7210 */ /* 0x001fe40007ffe0ff */
[----:B------:R-:W3:Y:S04]  /*03a0*/  LDG.E R12, desc[UR4][R2.64] ;  /* 0x00000004020c7981 */ /* 0x000ee8000c1e1900 */
[----:B------:R-:W3:Y:S01]  /*03b0*/  LDG.E R31, desc[UR4][R14.64] ;  /* 0x000000040e1f7981 */ /* 0x000ee2000c1e1900 */
[----:B-1----:R-:W-:-:S03]  /*03c0*/  IMAD.WIDE R26, R11, 0x4, R20 ;  /* 0x000000040b1a7825 */ /* 0x002fc600078e0214 */
[----:B------:R-:W3:Y:S01]  /*03d0*/  LDG.E R34, desc[UR4][R16.64] ;  /* 0x0000000410227981 */ /* 0x000ee2000c1e1900 */
[----:B------:R-:W-:-:S03]  /*03e0*/  IMAD.WIDE R20, R13, 0x4, R20 ;  /* 0x000000040d147825 */ /* 0x000fc600078e0214 */
[----:B------:R-:W3:Y:S04]  /*03f0*/  LDG.E R27, desc[UR4][R26.64] ;  /* 0x000000041a1b7981 */ /* 0x000ee8000c1e1900 */
[----:B------:R-:W3:Y:S04]  /*0400*/  LDG.E R14, desc[UR4][R2.64+0x8] ;  /* 0x00000804020e7981 */ /* 0x000ee8000c1e1900 */
[----:B------:R-:W3:Y:S04]  /*0410*/  LDG.E R15, desc[UR4][R2.64+0xc] ;  /* 0x00000c04020f7981 */ /* 0x000ee8000c1e1900 */
[----:B------:R0:W3:Y:S04]  /*0420*/  LDG.E R21, desc[UR4][R20.64] ;  /* 0x0000000414157981 */ /* 0x0000e8000c1e1900 */
[----:B------:R-:W3:Y:S04]  /*0430*/  LDG.E R16, desc[UR4][R2.64+0x10] ;  /* 0x0000100402107981 */ /* 0x000ee8000c1e1900 */
[----:B------:R1:W3:Y:S01]  /*0440*/  LDG.E R17, desc[UR4][R2.64+0x14] ;  /* 0x0000140402117981 */ /* 0x0002e2000c1e1900 */
[----:B0-----:R-:W-:Y:S01]  /*0450*/  MOV R20, 0x40a00000 ;  /* 0x40a0000000147802 */ /* 0x001fe20000000f00 */
[----:B------:R-:W-:Y:S01]  /*0460*/  BSSY.RECONVERGENT B1, `(.L_x_215) ;  /* 0x0000018000017945 */ /* 0x000fe20003800200 */
[----:B----4-:R-:W-:-:S04]  /*0470*/  FADD R0, R19, -R0 ;  /* 0x8000000013007221 */ /* 0x010fc80000000000 */
[----:B-----5:R-:W-:Y:S01]  /*0480*/  FMUL R19, R9, R0 ;  /* 0x0000000009137220 */ /* 0x020fe20000400000 */
[----:B--2---:R-:W-:Y:S01]  /*0490*/  FADD R29, R29, -R18 ;  /* 0x800000121d1d7221 */ /* 0x004fe20000000000 */
[----:B---3--:R-:W-:-:S03]  /*04a0*/  FADD R24, R30, -R24 ;  /* 0x800000181e187221 */ /* 0x008fc60000000000 */
[----:B------:R-:W-:Y:S01]  /*04b0*/  FFMA R19, R12, R29, R19 ;  /* 0x0000001d0c137223 */ /* 0x000fe20000000013 */
[----:B------:R-:W-:Y:S01]  /*04c0*/  FADD R28, R28, -R31 ;  /* 0x8000001f1c1c7221 */ /* 0x000fe20000000000 */
[----:B------:R-:W-:Y:S02]  /*04d0*/  FADD R22, R22, -R27 ;  /* 0x8000001b16167221 */ /* 0x000fe40000000000 */
[----:B------:R-:W-:Y:S01]  /*04e0*/  FFMA R24, R14, R24, R19 ;  /* 0x000000180e187223 */ /* 0x000fe20000000013 */
[----:B------:R-:W-:-:S03]  /*04f0*/  HFMA2 R27, -RZ, RZ, 1.57421875, -19.203125 ;  /* 0x3e4ccccdff1b7431 */ /* 0x000fc600000001ff */
[----:B------:R-:W-:Y:S01]  /*0500*/  FFMA R19, R15, R28, R24 ;  /* 0x0000001c0f137223 */ /* 0x000fe20000000018 */
[----:B------:R-:W-:-:S03]  /*0510*/  FADD R21, R34, -R21 ;  /* 0x8000001522157221 */ /* 0x000fc60000000000 */
[----:B-1----:R-:W-:-:S04]  /*0520*/  FFMA R2, R16, R22, R19 ;  /* 0x0000001610027223 */ /* 0x002fc80000000013 */
        /* <DEDUP_REMOVED lines=9> */
[----:B------:R-:W-:Y:S05]  /*05c0*/  CALL.REL.NOINC `($__internal_10_$__cuda_sm3x_div_rn_noftz_f32_slowpath) ;  /* 0x0000002000e07944 */ /* 0x000fea0003c00000 */
[----:B------:R-:W-:-:S07]  /*05d0*/  MOV R21, R0 ;  /* 0x0000000000157202 */ /* 0x000fce0000000f00 */
.L_x_216:
[----:B------:R-:W-:Y:S05]  /*05e0*/  BSYNC.RECONVERGENT B1 ;  /* 0x0000000000017941 */ /* 0x000fea0003800200 */
.L_x_215:
        /* <DEDUP_REMOVED lines=20> */
[----:B------:R-:W-:Y:S01]  /*0730*/  FADD R0, R3, -R0 ;  /* 0x8000000003007221 */ /* 0x000fe20000000000 */
[----:B------:R-:W-:-:S03]  /*0740*/  HFMA2 R3, -RZ, RZ, 1.57421875, -19.203125 ;  /* 0x3e4ccccdff037431 */ /* 0x000fc600000001ff */
[----:B------:R-:W-:Y:S01]  /*0750*/  FFMA R0, R16, R0, R19 ;  /* 0x0000000010007223 */ /* 0x000fe20000000013 */
        /* <DEDUP_REMOVED lines=10> */
[----:B------:R-:W-:Y:S05]  /*0800*/  CALL.REL.NOINC `($__internal_10_$__cuda_sm3x_div_rn_noftz_f32_slowpath) ;  /* 0x0000002000507944 */ /* 0x000fea0003c00000 */
[----:B------:R-:W-:-:S07]  /*0810*/  MOV R22, R0 ;  /* 0x0000000000167202 */ /* 0x000fce0000000f00 */
.L_x_218:
[----:B------:R-:W-:Y:S05]  /*0820*/  BSYNC.RECONVERGENT B1 ;  /* 0x0000000000017941 */ /* 0x000fea0003800200 */
.L_x_217:
[----:B------:R-:W0:Y:S08]  /*0830*/  LDC.64 R2, c[0x0][0x440] ;  /* 0x00011000ff027b82 */ /* 0x000e300000000a00 */
[----:B------:R-:W1:Y:S01]  /*0840*/  LDC R35, c[0x0][0x384] ;  /* 0x0000e100ff237b82 */ /* 0x000e620000000800 */
[----:B0-----:R-:W-:-:S04]  /*0850*/  IMAD.WIDE R18, R5, 0x4, R2 ;  /* 0x0000000405127825 */ /* 0x001fc800078e0202 */
[----:B------:R-:W-:-:S04]  /*0860*/  IMAD.WIDE R30, R8, 0x4, R2 ;  /* 0x00000004081e7825 */ /* 0x000fc800078e0202 */
[----:B-1----:R-:W-:Y:S02]  /*0870*/  IMAD.WIDE R32, R35, 0x4, R18 ;  /* 0x0000000423207825 */ /* 0x002fe400078e0212 */
[----:B------:R-:W2:Y:S04]  /*0880*/  LDG.E R30, desc[UR4][R30.64] ;  /* 0x000000041e1e7981 */ /* 0x000ea8000c1e1900 */
[----:B------:R0:W2:Y:S01]  /*0890*/  LDG.E R24, desc[UR4][R32.64] ;  /* 0x0000000420187981 */ /* 0x0000a2000c1e1900 */
[----:B------:R-:W-:Y:S01]  /*08a0*/  IMAD.WIDE R26, R7, 0x4, R2 ;  /* 0x00000004071a7825 */ /* 0x000fe200078e0202 */
[----:B------:R-:W-:-:S03]  /*08b0*/  IADD3 R25, PT, PT, R25, -R35, R23 ;  /* 0x8000002319197210 */ /* 0x000fc60007ffe017 */
[----:B------:R-:W-:Y:S01]  /*08c0*/  IMAD.WIDE R28, R10, 0x4, R2 ;  /* 0x000000040a1c7825 */ /* 0x000fe200078e0202 */
[----:B------:R1:W3:Y:S03]  /*08d0*/  LDG.E R0, desc[UR4][R26.64] ;  /* 0x000000041a007981 */ /* 0x0002e6000c1e1900 */
[C---:B0-----:R-:W-:Y:S01]  /*08e0*/  IMAD.WIDE R32, R35.reuse, 0x4, R32 ;  /* 0x0000000423207825 */ /* 0x041fe200078e0220 */
[----:B------:R0:W4:Y:S03]  /*08f0*/  LDG.E R31, desc[UR4][R28.64] ;  /* 0x000000041c1f7981 */ /* 0x000126000c1e1900 */
[----:B-1----:R-:W-:Y:S02]  /*0900*/  IMAD.WIDE R26, R35, 0x4, R32 ;  /* 0x00000004231a7825 */ /* 0x002fe400078e0220 */
[----:B------:R-:W4:Y:S02]  /*0910*/  LDG.E R32, desc[UR4][R32.64] ;  /* 0x0000000420207981 */ /* 0x000f24000c1e1900 */
[----:B0-----:R-:W-:-:S05]  /*0920*/  IMAD.WIDE R28, R11, 0x4, R2 ;  /* 0x000000040b1c7825 */ /* 0x001fca00078e0202 */
[----:B------:R0:W5:Y:S02]  /*0930*/  LDG.E R33, desc[UR4][R28.64] ;  /* 0x000000041c217981 */ /* 0x000164000c1e1900 */
[----:B0-----:R-:W-:-:S04]  /*0940*/  IMAD.WIDE R28, R13, 0x4, R2 ;  /* 0x000000040d1c7825 */ /* 0x001fc800078e0202 */
[----:B------:R-:W-:-:S06]  /*0950*/  IMAD.WIDE R2, R25, 0x4, R2 ;  /* 0x0000000419027825 */ /* 0x000fcc00078e0202 */
[----:B------:R-:W5:Y:S01]  /*0960*/  LDG.E R2, desc[UR4][R2.64] ;  /* 0x0000000402027981 */ /* 0x000f62000c1e1900 */
[----:B--2---:R-:W-:-:S03]  /*0970*/  FADD R23, R24, -R30 ;  /* 0x8000001e18177221 */ /* 0x004fc60000000000 */
[----:B------:R-:W3:Y:S04]  /*0980*/  LDG.E R30, desc[UR4][R18.64] ;  /* 0x00000004121e7981 */ /* 0x000ee8000c1e1900 */
[----:B------:R0:W5:Y:S02]  /*0990*/  LDG.E R24, desc[UR4][R26.64] ;  /* 0x000000041a187981 */ /* 0x000164000c1e1900 */
[----:B0-----:R-:W-:-:S05]  /*09a0*/  IMAD.WIDE R26, R35, 0x4, R26 ;  /* 0x00000004231a7825 */ /* 0x001fca00078e021a */
[----:B------:R0:W2:Y:S02]  /*09b0*/  LDG.E R34, desc[UR4][R26.64] ;  /* 0x000000041a227981 */ /* 0x0000a4000c1e1900 */
[----:B0-----:R-:W-:Y:S02]  /*09c0*/  IMAD.WIDE R26, R35, 0x4, R26 ;  /* 0x00000004231a7825 */ /* 0x001fe400078e021a */
[----:B------:R0:W2:Y:S04]  /*09d0*/  LDG.E R35, desc[UR4][R28.64] ;  /* 0x000000041c237981 */ /* 0x0000a8000c1e1900 */
[----:B------:R-:W2:Y:S01]  /*09e0*/  LDG.E R37, desc[UR4][R26.64] ;  /* 0x000000041a257981 */ /* 0x000ea2000c1e1900 */
[----:B------:R-:W-:Y:S01]  /*09f0*/  FMUL R23, R9, R23 ;  /* 0x0000001709177220 */ /* 0x000fe20000400000 */
[----:B----4-:R-:W-:Y:S01]  /*0a00*/  FADD R31, R32, -R31 ;  /* 0x8000001f201f7221 */ /* 0x010fe20000000000 */
[----:B0-----:R-:W-:Y:S01]  /*0a10*/  HFMA2 R29, -RZ, RZ, 1.57421875, -19.203125 ;  /* 0x3e4ccccdff1d7431 */ /* 0x001fe200000001ff */
[----:B------:R-:W-:Y:S01]  /*0a20*/  BSSY.RECONVERGENT B1, `(.L_x_219) ;  /* 0x0000014000017945 */ /* 0x000fe20003800200 */
[----:B---3--:R-:W-:-:S04]  /*0a30*/  FADD R0, R30, -R0 ;  /* 0x800000001e007221 */ /* 0x008fc80000000000 */
[----:B------:R-:W-:Y:S01]  /*0a40*/  FFMA R23, R12, R0, R23 ;  /* 0x000000000c177223 */ /* 0x000fe20000000017 */
[----:B-----5:R-:W-:-:S03]  /*0a50*/  FADD R24, R24, -R33 ;  /* 0x8000002118187221 */ /* 0x020fc60000000000 */
[----:B------:R-:W-:-:S04]  /*0a60*/  FFMA R0, R14, R31, R23 ;  /* 0x0000001f0e007223 */ /* 0x000fc80000000017 */
[----:B------:R-:W-:Y:S01]  /*0a70*/  FFMA R23, R15, R24, R0 ;  /* 0x000000180f177223 */ /* 0x000fe20000000000 */
[----:B------:R-:W-:Y:S01]  /*0a80*/  FFMA R0, R29, -R20, 1 ;  /* 0x3f8000001d007423 */ /* 0x000fe20000000814 */
[----:B--2---:R-:W-:Y:S01]  /*0a90*/  FADD R34, R34, -R35 ;  /* 0x8000002322227221 */ /* 0x004fe20000000000 */
[----:B------:R-:W-:-:S03]  /*0aa0*/  FADD R2, R37, -R2 ;  /* 0x8000000225027221 */ /* 0x000fc60000000000 */
[----:B------:R-:W-:-:S04]  /*0ab0*/  FFMA R34, R16, R34, R23 ;  /* 0x0000002210227223 */ /* 0x000fc80000000017 */
        /* <DEDUP_REMOVED lines=10> */
.L_x_220:
[----:B------:R-:W-:Y:S05]  /*0b60*/  BSYNC.RECONVERGENT B1 ;  /* 0x0000000000017941 */ /* 0x000fea0003800200 */
.L_x_219:
        /* <DEDUP_REMOVED lines=13> */
[----:B---3--:R-:W-:-:S03]  /*0c40*/  FADD R31, R30, -R31 ;  /* 0x8000001f1e1f7221 */ /* 0x008fc60000000000 */
        /* <DEDUP_REMOVED lines=21> */
.L_x_222:
[----:B------:R-:W-:Y:S05]  /*0da0*/  BSYNC.RECONVERGENT B1 ;  /* 0x0000000000017941 */ /* 0x000fea0003800200 */
.L_x_221:
        /* <DEDUP_REMOVED lines=38> */
.L_x_224:
[----:B------:R-:W-:Y:S05]  /*1010*/  BSYNC.RECONVERGENT B1 ;  /* 0x0000000000017941 */ /* 0x000fea0003800200 */
.L_x_223:
[----:B------:R-:W0:Y:S08]  /*1020*/  LDC.64 R2, c[0x0][0x450] ;  /* 0x00011400ff027b82 */ /* 0x000e300000000a00 */
[----:B------:R-:W1:Y:S01]  /*1030*/  LDC R0, c[0x0][0x384] ;  /* 0x0000e100ff007b82 */ /* 0x000e620000000800 */
[----:B0-----:R-:W-:-:S04]  /*1040*/  IMAD.WIDE R26, R8, 0x4, R2 ;  /* 0x00000004081a7825 */ /* 0x001fc800078e0202 */
[--C-:B------:R-:W-:Y:S01]  /*1050*/  IMAD.WIDE R34, R5, 0x4, R2.reuse ;  /* 0x0000000405227825 */ /* 0x100fe200078e0202 */
[----:B------:R1:W2:Y:S03]  /*1060*/  LDG.E R29, desc[UR4][R26.64] ;  /* 0x000000041a1d7981 */ /* 0x0002a6000c1e1900 */
[----:B------:R-:W-:-:S04]  /*1070*/  IMAD.WIDE R32, R7, 0x4, R2 ;  /* 0x0000000407207825 */ /* 0x000fc800078e0202 */
[----:B------:R-:W-:Y:S02]  /*1080*/  IMAD.WIDE R30, R10, 0x4, R2 ;  /* 0x000000040a1e7825 */ /* 0x000fe400078e0202 */
[----:B------:R-:W3:Y:S02]  /*1090*/  LDG.E R32, desc[UR4][R32.64] ;  /* 0x0000000420207981 */ /* 0x000ee4000c1e1900 */
[----:B-1----:R-:W-:Y:S02]  /*10a0*/  IMAD.WIDE R26, R0, 0x4, R34 ;  /* 0x00000004001a7825 */ /* 0x002fe400078e0222 */
[----:B------:R-:W4:Y:S04]  /*10b0*/  LDG.E R31, desc[UR4][R30.64] ;  /* 0x000000041e1f7981 */ /* 0x000f28000c1e1900 */
[----:B------:R0:W2:Y:S04]  /*10c0*/  LDG.E R28, desc[UR4][R26.64] ;  /* 0x000000041a1c7981 */ /* 0x0000a8000c1e1900 */
[----:B------:R1:W3:Y:S01]  /*10d0*/  LDG.E R33, desc[UR4][R34.64] ;  /* 0x0000000422217981 */ /* 0x0002e2000c1e1900 */
[----:B------:R-:W-:-:S04]  /*10e0*/  IMAD.WIDE R24, R25, 0x4, R2 ;  /* 0x0000000419187825 */ /* 0x000fc800078e0202 */
[----:B0-----:R-:W-:Y:S01]  /*10f0*/  IMAD.WIDE R26, R0, 0x4, R26 ;  /* 0x00000004001a7825 */ /* 0x001fe200078e021a */
[----:B------:R-:W5:Y:S03]  /*1100*/  LDG.E R36, desc[UR4][R24.64] ;  /* 0x0000000418247981 */ /* 0x000f66000c1e1900 */
[----:B-1----:R-:W-:-:S04]  /*1110*/  IMAD.WIDE R34, R11, 0x4, R2 ;  /* 0x000000040b227825 */ /* 0x002fc800078e0202 */
[----:B------:R-:W-:Y:S01]  /*1120*/  IMAD.WIDE R2, R13, 0x4, R2 ;  /* 0x000000040d027825 */ /* 0x000fe200078e0202 */
[----:B------:R-:W5:Y:S05]  /*1130*/  LDG.E R30, desc[UR4][R34.64] ;  /* 0x00000004221e7981 */ /* 0x000f6a000c1e1900 */
[----:B------:R-:W5:Y:S04]  /*1140*/  LDG.E R2, desc[UR4][R2.64] ;  /* 0x0000000402027981 */ /* 0x000f68000c1e1900 */
[----:B------:R0:W4:Y:S02]  /*1150*/  LDG.E R34, desc[UR4][R26.64] ;  /* 0x000000041a227981 */ /* 0x000124000c1e1900 */
[----:B0-----:R-:W-:-:S05]  /*1160*/  IMAD.WIDE R26, R0, 0x4, R26 ;  /* 0x00000004001a7825 */ /* 0x001fca00078e021a */
[----:B------:R0:W5:Y:S02]  /*1170*/  LDG.E R3, desc[UR4][R26.64] ;  /* 0x000000041a037981 */ /* 0x000164000c1e1900 */
[----:B0-----:R-:W-:-:S05]  /*1180*/  IMAD.WIDE R26, R0, 0x4, R26 ;  /* 0x00000004001a7825 */ /* 0x001fca00078e021a */
[----:B------:R0:W5:Y:S01]  /*1190*/  LDG.E R37, desc[UR4][R26.64] ;  /* 0x000000041a257981 */ /* 0x000162000c1e1900 */
[----:B------:R-:W-:-:S05]  /*11a0*/  IMAD.WIDE R24, R0, 0x4, R26 ;  /* 0x0000000400187825 */ /* 0x000fca00078e021a */
[----:B------:R-:W5:Y:S01]  /*11b0*/  LDG.E R35, desc[UR4][R24.64] ;  /* 0x0000000418237981 */ /* 0x000f62000c1e1900 */
[----:B0-----:R-:W-:Y:S01]  /*11c0*/  HFMA2 R27, -RZ, RZ, 1.57421875, -19.203125 ;  /* 0x3e4ccccdff1b7431 */ /* 0x001fe200000001ff */
        /* <DEDUP_REMOVED lines=23> */
.L_x_226:
[----:B------:R-:W-:Y:S05]  /*1340*/  BSYNC.RECONVERGENT B1 ;  /* 0x0000000000017941 */ /* 0x000fea0003800200 */
.L_x_225:
        /* <DEDUP_REMOVED lines=38> */
.L_x_228:
[----:B------:R-:W-:Y:S05]  /*15b0*/  BSYNC.RECONVERGENT B1 ;  /* 0x0000000000017941 */ /* 0x000fea0003800200 */
.L_x_227:
[----:B------:R-:W0:Y:S08]  /*15c0*/  LDC.64 R2, c[0x0][0x458] ;  /* 0x00011600ff027b82 */ /* 0x000e300000000a00 */
[----:B------:R-:W1:Y:S01]  /*15d0*/  LDC R0, c[0x0][0x384] ;  /* 0x0000e100ff007b82 */ /* 0x000e620000000800 */
[----:B0-----:R-:W-:-:S04]  /*15e0*/  IMAD.WIDE R26, R6, 0x4, R2 ;  /* 0x00000004061a7825 */ /* 0x001fc800078e0202 */
[----:B------:R-:W-:-:S04]  /*15f0*/  IMAD.WIDE R32, R7, 0x4, R2 ;  /* 0x0000000407207825 */ /* 0x000fc800078e0202 */
[----:B-1----:R-:W-:Y:S01]  /*1600*/  IMAD.WIDE R6, R0, 0x4, R26 ;  /* 0x0000000400067825 */ /* 0x002fe200078e021a */
[----:B------:R0:W2:Y:S03]  /*1610*/  LDG.E R24, desc[UR4][R32.64] ;  /* 0x0000000420187981 */ /* 0x0000a6000c1e1900 */
[--C-:B------:R-:W-:Y:S01]  /*1620*/  IMAD.WIDE R28, R5, 0x4, R2.reuse ;  /* 0x00000004051c7825 */ /* 0x100fe200078e0202 */
[----:B------:R1:W2:Y:S04]  /*1630*/  LDG.E R31, desc[UR4][R6.64] ;  /* 0x00000004061f7981 */ /* 0x0002a8000c1e1900 */
[----:B------:R3:W4:Y:S01]  /*1640*/  LDG.E R34, desc[UR4][R28.64] ;  /* 0x000000041c227981 */ /* 0x000722000c1e1900 */
[----:B0-----:R-:W-:-:S03]  /*1650*/  IMAD.WIDE R32, R8, 0x4, R2 ;  /* 0x0000000408207825 */ /* 0x001fc600078e0202 */
[----:B------:R0:W4:Y:S01]  /*1660*/  LDG.E R8, desc[UR4][R26.64] ;  /* 0x000000041a087981 */ /* 0x000122000c1e1900 */
[----:B-1----:R-:W-:-:S03]  /*1670*/  IMAD.WIDE R6, R0, 0x4, R6 ;  /* 0x0000000400067825 */ /* 0x002fc600078e0206 */
[----:B------:R-:W5:Y:S01]  /*1680*/  LDG.E R32, desc[UR4][R32.64] ;  /* 0x0000000420207981 */ /* 0x000f62000c1e1900 */
[----:B---3--:R-:W-:-:S04]  /*1690*/  IMAD.WIDE R28, R0, 0x4, R6 ;  /* 0x00000004001c7825 */ /* 0x008fc800078e0206 */
[----:B0-----:R-:W-:Y:S02]  /*16a0*/  IMAD.WIDE R26, R10, 0x4, R2 ;  /* 0x000000040a1a7825 */ /* 0x001fe400078e0202 */
[----:B------:R0:W3:Y:S04]  /*16b0*/  LDG.E R10, desc[UR4][R28.64] ;  /* 0x000000041c0a7981 */ /* 0x0000e8000c1e1900 */
[----:B------:R-:W3:Y:S01]  /*16c0*/  LDG.E R26, desc[UR4][R26.64] ;  /* 0x000000041a1a7981 */ /* 0x000ee2000c1e1900 */
[----:B0-----:R-:W-:-:S03]  /*16d0*/  IMAD.WIDE R28, R0, 0x4, R28 ;  /* 0x00000004001c7825 */ /* 0x001fc600078e021c */
[----:B------:R0:W5:Y:S02]  /*16e0*/  LDG.E R27, desc[UR4][R6.64] ;  /* 0x00000004061b7981 */ /* 0x000164000c1e1900 */
[----:B0-----:R-:W-:-:S04]  /*16f0*/  IMAD.WIDE R6, R11, 0x4, R2 ;  /* 0x000000040b067825 */ /* 0x001fc800078e0202 */
[----:B------:R-:W-:Y:S01]  /*1700*/  IMAD.WIDE R2, R13, 0x4, R2 ;  /* 0x000000040d027825 */ /* 0x000fe200078e0202 */
[----:B------:R0:W5:Y:S05]  /*1710*/  LDG.E R11, desc[UR4][R6.64] ;  /* 0x00000004060b7981 */ /* 0x00016a000c1e1900 */
[----:B------:R1:W5:Y:S01]  /*1720*/  LDG.E R2, desc[UR4][R2.64] ;  /* 0x0000000402027981 */ /* 0x000362000c1e1900 */
[----:B0-----:R-:W-:-:S03]  /*1730*/  IMAD.WIDE R6, R0, 0x4, R28 ;  /* 0x0000000400067825 */ /* 0x001fc600078e021c */
[----:B------:R-:W5:Y:S04]  /*1740*/  LDG.E R0, desc[UR4][R28.64] ;  /* 0x000000041c007981 */ /* 0x000f68000c1e1900 */
[----:B------:R0:W5:Y:S01]  /*1750*/  LDG.E R13, desc[UR4][R6.64] ;  /* 0x00000004060d7981 */ /* 0x000162000c1e1900 */
[----:B-1----:R-:W-:-:S05]  /*1760*/  HFMA2 R3, -RZ, RZ, 1.57421875, -19.203125 ;  /* 0x3e4ccccdff037431 */ /* 0x002fca00000001ff */
[----:B0-----:R-:W-:Y:S01]  /*1770*/  FFMA R6, R3, -R20, 1 ;  /* 0x3f80000003067423 */ /* 0x001fe20000000814 */
[----:B------:R-:W-:Y:S01]  /*1780*/  BSSY.RECONVERGENT B1, `(.L_x_229) ;  /* 0x0000015000017945 */ /* 0x000fe20003800200 */
[----:B--2---:R-:W-:-:S04]  /*1790*/  FADD R24, R31, -R24 ;  /* 0x800000181f187221 */ /* 0x004fc80000000000 */
[----:B------:R-:W-:Y:S01]  /*17a0*/  FMUL R31, R9, R24 ;  /* 0x00000018091f7220 */ /* 0x000fe20000400000 */
[----:B----4-:R-:W-:-:S04]  /*17b0*/  FADD R9, R8, -R34 ;  /* 0x8000002208097221 */ /* 0x010fc80000000000 */
[----:B------:R-:W-:Y:S01]  /*17c0*/  FFMA R9, R12, R9, R31 ;  /* 0x000000090c097223 */ /* 0x000fe2000000001f */
[----:B---3--:R-:W-:Y:S01]  /*17d0*/  FADD R10, R10, -R26 ;  /* 0x8000001a0a0a7221 */ /* 0x008fe20000000000 */
[----:B-----5:R-:W-:-:S04]  /*17e0*/  FADD R27, R27, -R32 ;  /* 0x800000201b1b7221 */ /* 0x020fc80000000000 */
[----:B------:R-:W-:-:S04]  /*17f0*/  FFMA R14, R14, R27, R9 ;  /* 0x0000001b0e0e7223 */ /* 0x000fc80000000009 */
[----:B------:R-:W-:Y:S01]  /*1800*/  FFMA R15, R15, R10, R14 ;  /* 0x0000000a0f0f7223 */ /* 0x000fe2000000000e */
[----:B------:R-:W-:Y:S01]  /*1810*/  FADD R0, R0, -R11 ;  /* 0x8000000b00007221 */ /* 0x000fe20000000000 */
        /* <DEDUP_REMOVED lines=11> */
.L_x_230:
[----:B------:R-:W-:Y:S05]  /*18d0*/  BSYNC.RECONVERGENT B1 ;  /* 0x0000000000017941 */ /* 0x000fea0003800200 */
.L_x_229:
        /* <DEDUP_REMOVED lines=11> */
[----:B--2---:R-:W-:-:S04]  /*1990*/  IMAD.WIDE R26, R5, 0x4, R26 ;  /* 0x00000004051a7825 */ /* 0x004fc800078e021a */
[----:B0-----:R-:W-:Y:S01]  /*19a0*/  IMAD.WIDE R12, R5, 0x4, R12 ;  /* 0x00000004050c7825 */ /* 0x001fe200078e020c */
[----:B---3--:R-:W-:Y:S03]  /*19b0*/  F2F.F64.F32 R2, R8 ;  /* 0x0000000800027310 */ /* 0x008fe60000201800 */
[----:B----4-:R-:W-:-:S04]  /*19c0*/  FMUL R7, R8, R6 ;  /* 0x0000000608077220 */ /* 0x010fc80000400000 */
[----:B------:R-:W-:-:S04]  /*19d0*/  FFMA R9, R6, R25, -R7 ;  /* 0x0000001906097223 */ /* 0x000fc80000000807 */
[----:B------:R-:W0:Y:S02]  /*19e0*/  F2F.F64.F32 R6, R9 ;  /* 0x0000000900067310 */ /* 0x000e240000201800 */
[----:B0-----:R-:W-:-:S10]  /*19f0*/  DFMA R6, R6, UR6, R2 ;  /* 0x0000000606067c2b */ /* 0x001fd40008000002 */
[----:B------:R-:W0:Y:S02]  /*1a00*/  F2F.F32.F64 R7, R6 ;  /* 0x0000000600077310 */ /* 0x000e240000301000 */
[----:B0-----:R0:W-:Y:S04]  /*1a10*/  STG.E desc[UR4][R16.64], R7 ;  /* 0x0000000710007986 */ /* 0x0011e8000c101904 */
[----:B------:R-:W2:Y:S04]  /*1a20*/  LDG.E R20, desc[UR4][R26.64] ;  /* 0x000000041a147981 */ /* 0x000ea8000c1e1900 */
[----:B------:R-:W2:Y:S02]  /*1a30*/  LDG.E R15, desc[UR4][R12.64] ;  /* 0x000000040c0f7981 */ /* 0x000ea4000c1e1900 */
[----:B--2---:R-:W-:-:S04]  /*1a40*/  FMUL R8, R20, R15 ;  /* 0x0000000f14087220 */ /* 0x004fc80000400000 */
[----:B------:R-:W-:Y:S01]  /*1a50*/  FFMA R24, R15, R0, -R8 ;  /* 0x000000000f187223 */ /* 0x000fe20000000808 */
[----:B------:R-:W-:Y:S01]  /*1a60*/  F2F.F64.F32 R2, R20 ;  /* 0x0000001400027310 */ /* 0x000fe20000201800 */
[----:B------:R-:W2:Y:S07]  /*1a70*/  LDC.64 R8, c[0x0][0x480] ;  /* 0x00012000ff087b82 */ /* 0x000eae0000000a00 */
[----:B------:R-:W3:Y:S02]  /*1a80*/  F2F.F64.F32 R14, R24 ;  /* 0x00000018000e7310 */ /* 0x000ee40000201800 */
[----:B---3--:R-:W-:-:S10]  /*1a90*/  DFMA R14, R14, UR6, R2 ;  /* 0x000000060e0e7c2b */ /* 0x008fd40008000002 */
[----:B------:R-:W3:Y:S01]  /*1aa0*/  F2F.F32.F64 R15, R14 ;  /* 0x0000000e000f7310 */ /* 0x000ee20000301000 */
[----:B--2---:R-:W-:Y:S01]  /*1ab0*/  IMAD.WIDE R8, R5, 0x4, R8 ;  /* 0x0000000405087825 */ /* 0x004fe200078e0208 */
[----:B---3--:R2:W-:Y:S04]  /*1ac0*/  STG.E desc[UR4][R26.64], R15 ;  /* 0x0000000f1a007986 */ /* 0x0085e8000c101904 */
[----:B------:R-:W3:Y:S04]  /*1ad0*/  LDG.E R31, desc[UR4][R8.64] ;  /* 0x00000004081f7981 */ /* 0x000ee8000c1e1900 */
[----:B------:R-:W3:Y:S02]  /*1ae0*/  LDG.E R2, desc[UR4][R12.64] ;  /* 0x000000040c027981 */ /* 0x000ee4000c1e1900 */
[----:B---3--:R-:W-:-:S04]  /*1af0*/  FMUL R3, R31, R2 ;  /* 0x000000021f037220 */ /* 0x008fc80000400000 */
[----:B------:R-:W-:Y:S01]  /*1b00*/  FFMA R20, R2, R30, -R3 ;  /* 0x0000001e02147223 */ /* 0x000fe20000000803 */
[----:B0-----:R-:W-:Y:S01]  /*1b10*/  F2F.F64.F32 R6, R31 ;  /* 0x0000001f00067310 */ /* 0x001fe20000201800 */
[----:B------:R-:W0:Y:S07]  /*1b20*/  LDC.64 R2, c[0x0][0x488] ;  /* 0x00012200ff027b82 */ /* 0x000e2e0000000a00 */
[----:B------:R-:W3:Y:S02]  /*1b30*/  F2F.F64.F32 R28, R20 ;  /* 0x00000014001c7310 */ /* 0x000ee40000201800 */
[----:B---3--:R-:W-:-:S10]  /*1b40*/  DFMA R28, R28, UR6, R6 ;  /* 0x000000061c1c7c2b */ /* 0x008fd40008000006 */
[----:B------:R-:W3:Y:S01]  /*1b50*/  F2F.F32.F64 R29, R28 ;  /* 0x0000001c001d7310 */ /* 0x000ee20000301000 */
[C---:B0-----:R-:W-:Y:S01]  /*1b60*/  IMAD.WIDE R2, R5.reuse, 0x4, R2 ;  /* 0x0000000405027825 */ /* 0x041fe200078e0202 */
[----:B---3--:R0:W-:Y:S04]  /*1b70*/  STG.E desc[UR4][R8.64], R29 ;  /* 0x0000001d08007986 */ /* 0x0081e8000c101904 */
[----:B------:R-:W3:Y:S04]  /*1b80*/  LDG.E R24, desc[UR4][R2.64] ;  /* 0x0000000402187981 */ /* 0x000ee8000c1e1900 */
[----:B------:R-:W3:Y:S01]  /*1b90*/  LDG.E R6, desc[UR4][R10.64] ;  /* 0x000000040a067981 */ /* 0x000ee2000c1e1900 */
[----:B-1----:R-:W-:-:S04]  /*1ba0*/  IMAD.WIDE R34, R5, 0x4, R34 ;  /* 0x0000000405227825 */ /* 0x002fc800078e0222 */
[----:B---3--:R-:W-:-:S04]  /*1bb0*/  FMUL R7, R24, R6 ;  /* 0x0000000618077220 */ /* 0x008fc80000400000 */
[----:B------:R-:W-:Y:S01]  /*1bc0*/  FFMA R7, R6, R19, -R7 ;  /* 0x0000001306077223 */ /* 0x000fe20000000807 */
[----:B--2---:R-:W-:Y:S08]  /*1bd0*/  F2F.F64.F32 R14, R24 ;  /* 0x00000018000e7310 */ /* 0x004ff00000201800 */
[----:B------:R-:W1:Y:S02]  /*1be0*/  F2F.F64.F32 R6, R7 ;  /* 0x0000000700067310 */ /* 0x000e640000201800 */
[----:B-1----:R-:W-:-:S10]  /*1bf0*/  DFMA R32, R6, UR6, R14 ;  /* 0x0000000606207c2b */ /* 0x002fd4000800000e */
[----:B------:R-:W1:Y:S02]  /*1c00*/  F2F.F32.F64 R33, R32 ;  /* 0x0000002000217310 */ /* 0x000e640000301000 */
[----:B-1----:R1:W-:Y:S04]  /*1c10*/  STG.E desc[UR4][R2.64], R33 ;  /* 0x0000002102007986 */ /* 0x0023e8000c101904 */
[----:B------:R-:W0:Y:S04]  /*1c20*/  LDG.E R20, desc[UR4][R34.64] ;  /* 0x0000000422147981 */ /* 0x000e28000c1e1900 */
[----:B------:R-:W0:Y:S02]  /*1c30*/  LDG.E R6, desc[UR4][R12.64] ;  /* 0x000000040c067981 */ /* 0x000e24000c1e1900 */
[----:B0-----:R-:W-:-:S04]  /*1c40*/  FMUL R29, R20, R6 ;  /* 0x00000006141d7220 */ /* 0x001fc80000400000 */
[----:B------:R-:W-:Y:S01]  /*1c50*/  FFMA R24, R6, R21, -R29 ;  /* 0x0000001506187223 */ /* 0x000fe2000000081d */
[----:B------:R-:W-:Y:S01]  /*1c60*/  F2F.F64.F32 R14, R20 ;  /* 0x00000014000e7310 */ /* 0x000fe20000201800 */
[----:B------:R-:W0:Y:S07]  /*1c70*/  LDC.64 R28, c[0x0][0x498] ;  /* 0x00012600ff1c7b82 */ /* 0x000e2e0000000a00 */
[----:B------:R-:W2:Y:S02]  /*1c80*/  F2F.F64.F32 R6, R24 ;  /* 0x0000001800067310 */ /* 0x000ea40000201800 */
[----:B--2---:R-:W-:-:S06]  /*1c90*/  DFMA R6, R6, UR6, R14 ;  /* 0x0000000606067c2b */ /* 0x004fcc000800000e */
[----:B------:R2:W3:Y:S01]  /*1ca0*/  F2F.F32.F64 R31, R6 ;  /* 0x00000006001f7310 */ /* 0x0004e20000301000 */
[----:B0-----:R-:W-:-:S03]  /*1cb0*/  IMAD.WIDE R28, R5, 0x4, R28 ;  /* 0x00000004051c7825 */ /* 0x001fc600078e021c */
[----:B--2---:R-:W0:Y:S01]  /*1cc0*/  LDC.64 R6, c[0x0][0x4a0] ;  /* 0x00012800ff067b82 */ /* 0x004e220000000a00 */
[----:B---3--:R2:W-:Y:S04]  /*1cd0*/  STG.E desc[UR4][R34.64], R31 ;  /* 0x0000001f22007986 */ /* 0x0085e8000c101904 */
[----:B------:R-:W3:Y:S04]  /*1ce0*/  LDG.E R36, desc[UR4][R28.64] ;  /* 0x000000041c247981 */ /* 0x000ee8000c1e1900 */
[----:B------:R-:W3:Y:S01]  /*1cf0*/  LDG.E R15, desc[UR4][R10.64] ;  /* 0x000000040a0f7981 */ /* 0x000ee2000c1e1900 */
[----:B0-----:R-:W-:-:S04]  /*1d00*/  IMAD.WIDE R6, R5, 0x4, R6 ;  /* 0x0000000405067825 */ /* 0x001fc800078e0206 */
[----:B---3--:R-:W-:-:S04]  /*1d10*/  FMUL R14, R36, R15 ;  /* 0x0000000f240e7220 */ /* 0x008fc80000400000 */
[----:B------:R-:W-:Y:S01]  /*1d20*/  FFMA R20, R15, R22, -R14 ;  /* 0x000000160f147223 */ /* 0x000fe2000000080e */
[----:B-1----:R-:W-:Y:S08]  /*1d30*/  F2F.F64.F32 R32, R36 ;  /* 0x0000002400207310 */ /* 0x002ff00000201800 */
[----:B------:R-:W0:Y:S02]  /*1d40*/  F2F.F64.F32 R14, R20 ;  /* 0x00000014000e7310 */ /* 0x000e240000201800 */
[----:B0-----:R-:W-:-:S06]  /*1d50*/  DFMA R14, R14, UR6, R32 ;  /* 0x000000060e0e7c2b */ /* 0x001fcc0008000020 */
[----:B------:R-:W0:Y:S02]  /*1d60*/  F2F.F32.F64 R37, R14 ;  /* 0x0000000e00257310 */ /* 0x000e240000301000 */
[----:B0-----:R-:W-:Y:S04]  /*1d70*/  STG.E desc[UR4][R28.64], R37 ;  /* 0x000000251c007986 */ /* 0x001fe8000c101904 */
[----:B--2---:R0:W2:Y:S04]  /*1d80*/  LDG.E R31, desc[UR4][R10.64] ;  /* 0x000000040a1f7981 */ /* 0x0040a8000c1e1900 */
[----:B------:R-:W2:Y:S01]  /*1d90*/  LDG.E R32, desc[UR4][R6.64] ;  /* 0x0000000406207981 */ /* 0x000ea2000c1e1900 */
[----:B0-----:R-:W0:Y:S02]  /*1da0*/  LDC.64 R10, c[0x0][0x4a8] ;  /* 0x00012a00ff0a7b82 */ /* 0x001e240000000a00 */
[----:B0-----:R-:W-:-:S04]  /*1db0*/  IMAD.WIDE R10, R5, 0x4, R10 ;  /* 0x00000004050a7825 */ /* 0x001fc800078e020a */
[----:B--2---:R-:W-:-:S04]  /*1dc0*/  FMUL R24, R32, R31 ;  /* 0x0000001f20187220 */ /* 0x004fc80000400000 */
[----:B------:R-:W-:Y:S01]  /*1dd0*/  FFMA R24, R31, R18, -R24 ;  /* 0x000000121f187223 */ /* 0x000fe20000000818 */
[----:B------:R-:W-:Y:S08]  /*1de0*/  F2F.F64.F32 R32, R32 ;  /* 0x0000002000207310 */ /* 0x000ff00000201800 */
[----:B------:R-:W0:Y:S02]  /*1df0*/  F2F.F64.F32 R14, R24 ;  /* 0x00000018000e7310 */ /* 0x000e240000201800 */
[----:B0-----:R-:W-:-:S06]  /*1e00*/  DFMA R14, R14, UR6, R32 ;  /* 0x000000060e0e7c2b */ /* 0x001fcc0008000020 */
[----:B------:R0:W1:Y:S04]  /*1e10*/  F2F.F32.F64 R31, R14 ;  /* 0x0000000e001f7310 */ /* 0x0000680000301000 */
[----:B0-----:R-:W0:Y:S01]  /*1e20*/  LDC.64 R14, c[0x0][0x3b8] ;  /* 0x0000ee00ff0e7b82 */ /* 0x001e220000000a00 */
        /* <DEDUP_REMOVED lines=15> */
[----:B-1----:R-:W5:Y:S01]  /*1f20*/  LDG.E R31, desc[UR4][R12.64] ;  /* 0x000000040c1f7981 */ /* 0x002f62000c1e1900 */
[----:B--2---:R-:W0:Y:S03]  /*1f30*/  LDC.64 R32, c[0x0][0x3a8] ;  /* 0x0000ea00ff207b82 */ /* 0x004e260000000a00 */
[----:B------:R-:W2:Y:S04]  /*1f40*/  LDG.E R37, desc[UR4][R14.64] ;  /* 0x000000040e257981 */ /* 0x000ea8000c1e1900 */
[----:B------:R-:W2:Y:S01]  /*1f50*/  LDG.E R20, desc[UR4][R26.64] ;  /* 0x000000041a147981 */ /* 0x000ea2000c1e1900 */
[----:B------:R-:W-:Y:S01]  /*1f60*/  UMOV UR6, 0xa0b5ed8d ;  /* 0xa0b5ed8d00067882 */ /* 0x000fe20000000000 */
[----:B------:R-:W-:Y:S01]  /*1f70*/  UMOV UR7, 0x3e90c6f7 ;  /* 0x3e90c6f700077882 */ /* 0x000fe20000000000 */
[----:B0-----:R-:W-:-:S04]  /*1f80*/  IMAD.WIDE R32, R5, 0x4, R32 ;  /* 0x0000000405207825 */ /* 0x001fc800078e0220 */
[----:B---3--:R-:W-:-:S04]  /*1f90*/  FADD R36, -R34, R21 ;  /* 0x0000001522247221 */ /* 0x008fc80000000100 */
[----:B------:R-:W-:-:S04]  /*1fa0*/  FADD R21, R36, R25 ;  /* 0x0000001924157221 */ /* 0x000fc80000000000 */
[----:B------:R-:W-:Y:S01]  /*1fb0*/  FADD R21, R21, -R0 ;  /* 0x8000000015157221 */ /* 0x000fe20000000000 */
[----:B-----5:R-:W-:-:S03]  /*1fc0*/  FADD R31, R31, R31 ;  /* 0x0000001f1f1f7221 */ /* 0x020fc60000000000 */
[----:B----4-:R-:W-:Y:S01]  /*1fd0*/  FADD R21, R21, -R24 ;  /* 0x8000001815157221 */ /* 0x010fe20000000000 */
[----:B--2---:R-:W-:-:S03]  /*1fe0*/  FADD R34, R31, -R37 ;  /* 0x800000251f227221 */ /* 0x004fc60000000000 */
[----:B------:R-:W-:-:S03]  /*1ff0*/  FADD R24, R21, R20 ;  /* 0x0000001415187221 */ /* 0x000fc60000000000 */
[----:B------:R-:W-:Y:S08]  /*2000*/  F2F.F64.F32 R34, R34 ;  /* 0x0000002200227310 */ /* 0x000ff00000201800 */
[----:B------:R-:W0:Y:S02]  /*2010*/  F2F.F64.F32 R20, R24 ;  /* 0x0000001800147310 */ /* 0x000e240000201800 */
[----:B0-----:R-:W-:-:S06]  /*2020*/  DFMA R20, R20, UR6, R34 ;  /* 0x0000000614147c2b */ /* 0x001fcc0008000022 */
[----:B------:R0:W1:Y:S04]  /*2030*/  F2F.F32.F64 R35, R20 ;  /* 0x0000001400237310 */ /* 0x0000680000301000 */
[----:B0-----:R-:W0:Y:S01]  /*2040*/  LDC.64 R20, c[0x0][0x3c8] ;  /* 0x0000f200ff147b82 */ /* 0x001e220000000a00 */
[----:B-1----:R1:W-:Y:S04]  /*2050*/  STG.E desc[UR4][R32.64], R35 ;  /* 0x0000002320007986 */ /* 0x0023e8000c101904 */
[----:B------:R2:W3:Y:S03]  /*2060*/  LDG.E R31, desc[UR4][R28.64] ;  /* 0x000000041c1f7981 */ /* 0x0004e6000c1e1900 */
[----:B--2---:R-:W2:Y:S01]  /*2070*/  LDC.64 R28, c[0x0][0x3d0] ;  /* 0x0000f400ff1c7b82 */ /* 0x004ea20000000a00 */
[----:B0-----:R-:W-:-:S05]  /*2080*/  IMAD.WIDE R20, R5, 0x4, R20 ;  /* 0x0000000405147825 */ /* 0x001fca00078e0214 */
[----:B------:R-:W1:Y:S01]  /*2090*/  LDG.E R34, desc[UR4][R20.64] ;  /* 0x0000000414227981 */ /* 0x000e62000c1e1900 */
[----:B--2---:R-:W-:-:S05]  /*20a0*/  IMAD.WIDE R28, R5, 0x4, R28 ;  /* 0x00000004051c7825 */ /* 0x004fca00078e021c */
[----:B------:R-:W2:Y:S01]  /*20b0*/  LDG.E R24, desc[UR4][R28.64] ;  /* 0x000000041c187981 */ /* 0x000ea2000c1e1900 */
[----:B---3--:R-:W-:-:S03]  /*20c0*/  FADD R37, -R31, R22 ;  /* 0x000000161f257221 */ /* 0x008fc60000000100 */
[----:B------:R-:W3:Y:S04]  /*20d0*/  LDG.E R31, desc[UR4][R8.64] ;  /* 0x00000004081f7981 */ /* 0x000ee8000c1e1900 */
[----:B------:R-:W4:Y:S01]  /*20e0*/  LDG.E R22, desc[UR4][R2.64] ;  /* 0x0000000402167981 */ /* 0x000f22000c1e1900 */
[----:B-1----:R-:W-:Y:S01]  /*20f0*/  FADD R35, R34, R34 ;  /* 0x0000002222237221 */ /* 0x002fe20000000000 */
[----:B------:R-:W-:-:S04]  /*2100*/  FADD R34, R37, R30 ;  /* 0x0000001e25227221 */ /* 0x000fc80000000000 */
[----:B------:R-:W-:Y:S01]  /*2110*/  FADD R34, R34, -R19 ;  /* 0x8000001322227221 */ /* 0x000fe20000000000 */
[----:B--2---:R-:W-:-:S03]  /*2120*/  FADD R24, R35, -R24 ;  /* 0x8000001823187221 */ /* 0x004fc60000000000 */
[----:B---3--:R-:W-:-:S04]  /*2130*/  FADD R31, R34, -R31 ;  /* 0x8000001f221f7221 */ /* 0x008fc80000000000 */
[----:B----4-:R-:W-:Y:S01]  /*2140*/  FADD R31, R31, R22 ;  /* 0x000000161f1f7221 */ /* 0x010fe20000000000 */
[----:B------:R-:W-:Y:S08]  /*2150*/  F2F.F64.F32 R34, R24 ;  /* 0x0000001800227310 */ /* 0x000ff00000201800 */
[----:B------:R-:W0:Y:S02]  /*2160*/  F2F.F64.F32 R36, R31 ;  /* 0x0000001f00247310 */ /* 0x000e240000201800 */
[----:B0-----:R-:W-:Y:S01]  /*2170*/  DFMA R36, R36, UR6, R34 ;  /* 0x0000000624247c2b */ /* 0x001fe20008000022 */
[----:B------:R-:W0:Y:S09]  /*2180*/  LDC.64 R34, c[0x0][0x3c0] ;  /* 0x0000f000ff227b82 */ /* 0x000e320000000a00 */
[----:B------:R-:W1:Y:S01]  /*2190*/  F2F.F32.F64 R37, R36 ;  /* 0x0000002400257310 */ /* 0x000e620000301000 */
[----:B0-----:R-:W-:-:S05]  /*21a0*/  IMAD.WIDE R34, R5, 0x4, R34 ;  /* 0x0000000405227825 */ /* 0x001fca00078e0222 */
[----:B-1----:R0:W-:Y:S04]  /*21b0*/  STG.E desc[UR4][R34.64], R37 ;  /* 0x0000002522007986 */ /* 0x0021e8000c101904 */
[----:B------:R-:W2:Y:S04]  /*21c0*/  LDG.E R22, desc[UR4][R6.64] ;  /* 0x0000000406167981 */ /* 0x000ea8000c1e1900 */
[----:B------:R1:W3:Y:S04]  /*21d0*/  LDG.E R24, desc[UR4][R16.64] ;  /* 0x0000000410187981 */ /* 0x0002e8000c1e1900 */
[----:B------:R-:W4:Y:S01]  /*21e0*/  LDG.E R26, desc[UR4][R26.64] ;  /* 0x000000041a1a7981 */ /* 0x000f22000c1e1900 */
[----:B0-----:R-:W0:Y:S08]  /*21f0*/  LDC.64 R36, c[0x0][0x3d8] ;  /* 0x0000f600ff247b82 */ /* 0x001e300000000a00 */
[----:B-1----:R-:W1:Y:S08]  /*2200*/  LDC.64 R16, c[0x0][0x3e0] ;  /* 0x0000f800ff107b82 */ /* 0x002e700000000a00 */
[----:B------:R-:W5:Y:S01]  /*2210*/  LDC.64 R6, c[0x0][0x3e8] ;  /* 0x0000fa00ff067b82 */ /* 0x000f620000000a00 */
[----:B-1----:R-:W-:-:S04]  /*2220*/  IMAD.WIDE R16, R5, 0x4, R16 ;  /* 0x0000000405107825 */ /* 0x002fc800078e0210 */
[----:B-----5:R-:W-:-:S05]  /*2230*/  IMAD.WIDE R6, R5, 0x4, R6 ;  /* 0x0000000405067825 */ /* 0x020fca00078e0206 */
[----:B------:R-:W5:Y:S01]  /*2240*/  LDG.E R31, desc[UR4][R6.64] ;  /* 0x00000004061f7981 */ /* 0x000f62000c1e1900 */
[----:B--2---:R-:W-:-:S03]  /*2250*/  FADD R22, -R22, R18 ;  /* 0x0000001216167221 */ /* 0x004fc60000000100 */
[----:B------:R-:W2:Y:S01]  /*2260*/  LDG.E R18, desc[UR4][R16.64] ;  /* 0x0000000410127981 */ /* 0x000ea2000c1e1900 */
[----:B------:R-:W-:-:S04]  /*2270*/  FADD R25, R22, R25 ;  /* 0x0000001916197221 */ /* 0x000fc80000000000 */
[----:B------:R-:W-:Y:S01]  /*2280*/  FADD R25, R25, -R0 ;  /* 0x8000000019197221 */ /* 0x000fe20000000000 */
[----:B0-----:R-:W-:-:S04]  /*2290*/  IMAD.WIDE R36, R5, 0x4, R36 ;  /* 0x0000000405247825 */ /* 0x001fc800078e0224 */
[----:B--2---:R-:W-:-:S04]  /*22a0*/  FADD R18, R18, R18 ;  /* 0x0000001212127221 */ /* 0x004fc80000000000 */
[----:B-----5:R-:W-:Y:S01]  /*22b0*/  FADD R18, R18, -R31 ;  /* 0x8000001f12127221 */ /* 0x020fe20000000000 */
[----:B---3--:R-:W-:-:S04]  /*22c0*/  FADD R31, R25, -R24 ;  /* 0x80000018191f7221 */ /* 0x008fc80000000000 */
[----:B----4-:R-:W-:Y:S01]  /*22d0*/  FADD R31, R31, R26 ;  /* 0x0000001a1f1f7221 */ /* 0x010fe20000000000 */
[----:B------:R-:W-:Y:S08]  /*22e0*/  F2F.F64.F32 R24, R18 ;  /* 0x0000001200187310 */ /* 0x000ff00000201800 */
[----:B------:R-:W0:Y:S02]  /*22f0*/  F2F.F64.F32 R26, R31 ;  /* 0x0000001f001a7310 */ /* 0x000e240000201800 */
[----:B0-----:R-:W-:Y:S01]  /*2300*/  DFMA R24, R26, UR6, R24 ;  /* 0x000000061a187c2b */ /* 0x001fe20008000018 */
[----:B------:R-:W0:Y:S05]  /*2310*/  LDC.64 R26, c[0x0][0x400] ;  /* 0x00010000ff1a7b82 */ /* 0x000e2a0000000a00 */
[----:B------:R1:W2:Y:S04]  /*2320*/  F2F.F32.F64 R22, R24 ;  /* 0x0000001800167310 */ /* 0x0002a80000301000 */
[----:B-1----:R-:W1:Y:S01]  /*2330*/  LDC.64 R24, c[0x0][0x3f8] ;  /* 0x0000fe00ff187b82 */ /* 0x002e620000000a00 */
[----:B--2---:R-:W-:Y:S04]  /*2340*/  STG.E desc[UR4][R36.64], R22 ;  /* 0x0000001624007986 */ /* 0x004fe8000c101904 */
[----:B------:R-:W2:Y:S01]  /*2350*/  LDG.E R10, desc[UR4][R10.64] ;  /* 0x000000040a0a7981 */ /* 0x000ea2000c1e1900 */
[----:B0-----:R-:W-:-:S03]  /*2360*/  IMAD.WIDE R26, R5, 0x4, R26 ;  /* 0x00000004051a7825 */ /* 0x001fc600078e021a */
[----:B------:R-:W3:Y:S04]  /*2370*/  LDG.E R8, desc[UR4][R8.64] ;  /* 0x0000000408087981 */ /* 0x000ee8000c1e1900 */
[----:B------:R-:W4:Y:S04]  /*2380*/  LDG.E R0, desc[UR4][R26.64] ;  /* 0x000000041a007981 */ /* 0x000f28000c1e1900 */
[----:B------:R-:W5:Y:S01]  /*2390*/  LDG.E R2, desc[UR4][R2.64] ;  /* 0x0000000402027981 */ /* 0x000f62000c1e1900 */
[----:B-1----:R-:W-:-:S05]  /*23a0*/  IMAD.WIDE R24, R5, 0x4, R24 ;  /* 0x0000000405187825 */ /* 0x002fca00078e0218 */
[----:B------:R-:W4:Y:S01]  /*23b0*/  LDG.E R18, desc[UR4][R24.64] ;  /* 0x0000000418127981 */ /* 0x000f22000c1e1900 */
[----:B--2---:R-:W-:-:S04]  /*23c0*/  FADD R31, R10, -R23 ;  /* 0x800000170a1f7221 */ /* 0x004fc80000000000 */
[----:B------:R-:W-:-:S04]  /*23d0*/  FADD R30, R31, R30 ;  /* 0x0000001e1f1e7221 */ /* 0x000fc80000000000 */
[----:B------:R-:W-:-:S04]  /*23e0*/  FADD R19, R30, -R19 ;  /* 0x800000131e137221 */ /* 0x000fc80000000000 */
[----:B---3--:R-:W-:-:S04]  /*23f0*/  FADD R19, R19, -R8 ;  /* 0x8000000813137221 */ /* 0x008fc80000000000 */
[----:B-----5:R-:W-:Y:S02]  /*2400*/  FADD R19, R19, R2 ;  /* 0x0000000213137221 */ /* 0x020fe40000000000 */
[----:B------:R-:W0:Y:S01]  /*2410*/  LDC.64 R2, c[0x0][0x3f0] ;  /* 0x0000fc00ff027b82 */ /* 0x000e220000000a00 */
[----:B----4-:R-:W-:-:S04]  /*2420*/  FADD R23, R18, R18 ;  /* 0x0000001212177221 */ /* 0x010fc80000000000 */
[----:B------:R-:W-:Y:S01]  /*2430*/  FADD R0, R23, -R0 ;  /* 0x8000000017007221 */ /* 0x000fe20000000000 */
[----:B------:R-:W-:Y:S02]  /*2440*/  F2F.F64.F32 R8, R19 ;  /* 0x0000001300087310 */ /* 0x000fe40000201800 */
[----:B------:R-:W1:Y:S06]  /*2450*/  LDC R18, c[0x0][0x44c] ;  /* 0x00011300ff127b82 */ /* 0x000e6c0000000800 */
[----:B------:R-:W2:Y:S02]  /*2460*/  F2F.F64.F32 R10, R0 ;  /* 0x00000000000a7310 */ /* 0x000ea40000201800 */
[----:B--2---:R-:W-:Y:S01]  /*2470*/  DFMA R8, R8, UR6, R10 ;  /* 0x0000000608087c2b */ /* 0x004fe2000800000a */
[----:B-1----:R-:W-:-:S09]  /*2480*/  ISETP.GT.AND P0, PT, R18, 0xbb6, PT ;  /* 0x00000bb61200780c */ /* 0x002fd20003f04270 */
[----:B------:R-:W1:Y:S01]  /*2490*/  F2F.F32.F64 R9, R8 ;  /* 0x0000000800097310 */ /* 0x000e620000301000 */
[----:B0-----:R-:W-:-:S05]  /*24a0*/  IMAD.WIDE R2, R5, 0x4, R2 ;  /* 0x0000000405027825 */ /* 0x001fca00078e0202 */
[----:B-1----:R0:W-:Y:S04]  /*24b0*/  STG.E desc[UR4][R2.64], R9 ;  /* 0x0000000902007986 */ /* 0x0021e8000c101904 */
[----:B------:R-:W2:Y:S01]  /*24c0*/  @!P0 LDG.E R11, desc[UR4][R12.64] ;  /* 0x000000040c0b8981 */ /* 0x000ea2000c1e1900 */
[----:B0-----:R-:W0:Y:S03]  /*24d0*/  LDC.64 R8, c[0x0][0x388] ;  /* 0x0000e200ff087b82 */ /* 0x001e260000000a00 */
[----:B--2---:R-:W-:Y:S04]  /*24e0*/  @!P0 STG.E desc[UR4][R14.64], R11 ;  /* 0x0000000b0e008986 */ /* 0x004fe8000c101904 */
[----:B------:R-:W2:Y:S04]  /*24f0*/  @!P0 LDG.E R23, desc[UR4][R32.64] ;  /* 0x0000000420178981 */ /* 0x000ea8000c1e1900 */
[----:B--2---:R-:W-:Y:S04]  /*2500*/  @!P0 STG.E desc[UR4][R12.64], R23 ;  /* 0x000000170c008986 */ /* 0x004fe8000c101904 */
[----:B------:R-:W2:Y:S04]  /*2510*/  @!P0 LDG.E R19, desc[UR4][R20.64] ;  /* 0x0000000414138981 */ /* 0x000ea8000c1e1900 */
[----:B--2---:R-:W-:Y:S04]  /*2520*/  @!P0 STG.E desc[UR4][R28.64], R19 ;  /* 0x000000131c008986 */ /* 0x004fe8000c101904 */
[----:B------:R-:W2:Y:S04]  /*2530*/  @!P0 LDG.E R31, desc[UR4][R34.64] ;  /* 0x00000004221f8981 */ /* 0x000ea8000c1e1900 */
[----:B--2---:R-:W-:Y:S04]  /*2540*/  @!P0 STG.E desc[UR4][R20.64], R31 ;  /* 0x0000001f14008986 */ /* 0x004fe8000c101904 */
[----:B------:R-:W2:Y:S04]  /*2550*/  @!P0 LDG.E R0, desc[UR4][R16.64] ;  /* 0x0000000410008981 */ /* 0x000ea8000c1e1900 */
[----:B--2---:R1:W-:Y:S04]  /*2560*/  @!P0 STG.E desc[UR4][R6.64], R0 ;  /* 0x0000000006008986 */ /* 0x0043e8000c101904 */
[----:B------:R-:W2:Y:S01]  /*2570*/  @!P0 LDG.E R10, desc[UR4][R36.64] ;  /* 0x00000004240a8981 */ /* 0x000ea2000c1e1900 */
[----:B0-----:R-:W-:Y:S01]  /*2580*/  IMAD.WIDE R8, R5, 0x4, R8 ;  /* 0x0000000405087825 */ /* 0x001fe200078e0208 */
[----:B-1----:R-:W0:Y:S02]  /*2590*/  LDC.64 R6, c[0x0][0x390] ;  /* 0x0000e400ff067b82 */ /* 0x002e240000000a00 */
[----:B--2---:R1:W-:Y:S04]  /*25a0*/  @!P0 STG.E desc[UR4][R16.64], R10 ;  /* 0x0000000a10008986 */ /* 0x0043e8000c101904 */
[----:B------:R-:W2:Y:S04]  /*25b0*/  @!P0 LDG.E R11, desc[UR4][R24.64] ;  /* 0x00000004180b8981 */ /* 0x000ea8000c1e1900 */
[----:B--2---:R2:W-:Y:S04]  /*25c0*/  @!P0 STG.E desc[UR4][R26.64], R11 ;  /* 0x0000000b1a008986 */ /* 0x0045e8000c101904 */
[----:B------:R-:W3:Y:S04]  /*25d0*/  @!P0 LDG.E R13, desc[UR4][R2.64] ;  /* 0x00000004020d8981 */ /* 0x000ee8000c1e1900 */
[----:B---3--:R2:W-:Y:S04]  /*25e0*/  @!P0 STG.E desc[UR4][R24.64], R13 ;  /* 0x0000000d18008986 */ /* 0x0085e8000c101904 */
[----:B------:R-:W3:Y:S04]  /*25f0*/  LDG.E R32, desc[UR4][R32.64] ;  /* 0x0000000420207981 */ /* 0x000ee8000c1e1900 */
[----:B------:R-:W3:Y:S02]  /*2600*/  LDG.E R15, desc[UR4][R36.64] ;  /* 0x00000004240f7981 */ /* 0x000ee4000c1e1900 */
[----:B---3--:R-:W-:-:S05]  /*2610*/  FADD R15, R32, R15 ;  /* 0x0000000f200f7221 */ /* 0x008fca0000000000 */
[----:B------:R2:W-:Y:S04]  /*2620*/  STG.E desc[UR4][R8.64], R15 ;  /* 0x0000000f08007986 */ /* 0x0005e8000c101904 */
[----:B------:R-:W3:Y:S04]  /*2630*/  LDG.E R34, desc[UR4][R34.64] ;  /* 0x0000000422227981 */ /* 0x000ee8000c1e1900 */
[----:B-1----:R-:W3:Y:S01]  /*2640*/  LDG.E R17, desc[UR4][R2.64] ;  /* 0x0000000402117981 */ /* 0x002ee2000c1e1900 */
[----:B0-----:R-:W-:-:S04]  /*2650*/  IMAD.WIDE R6, R5, 0x4, R6 ;  /* 0x0000000405067825 */ /* 0x001fc800078e0206 */
[----:B---3--:R-:W-:-:S05]  /*2660*/  FADD R17, R34, R17 ;  /* 0x0000001122117221 */ /* 0x008fca0000000000 */
[----:B------:R2:W-:Y:S02]  /*2670*/  STG.E desc[UR4][R6.64], R17 ;  /* 0x0000001106007986 */ /* 0x0005e4000c101904 */
.L_x_214:
[----:B------:R-:W-:Y:S05]  /*2680*/  BSYNC.RECONVERGENT B0 ;  /* 0x0000000000007941 */ /* 0x000fea0003800200 */
.L_x_213:
[----:B------:R-:W0:Y:S02]  /*2690*/  LDCU UR6, c[0x0][0x448] ;  /* 0x00008900ff0677ac */ /* 0x000e240008000800 */
[----:B0-----:R-:W-:-:S13]  /*26a0*/  ISETP.NE.AND P0, PT, RZ, UR6, PT ;  /* 0x00000006ff007c0c */ /* 0x001fda000bf05270 */
[----:B------:R-:W-:Y:S05]  /*26b0*/  @!P0 EXIT ;  /* 0x000000000000894d */ /* 0x000fea0003800000 */
[----:B------:R-:W0:Y:S08]  /*26c0*/  LDC R5, c[0x0][0x384] ;  /* 0x0000e100ff057b82 */ /* 0x000e300000000800 */
[----:B------:R-:W1:Y:S08]  /*26d0*/  LDC.64 R2, c[0x0][0x3a8] ;  /* 0x0000ea00ff027b82 */ /* 0x000e700000000a00 */
[----:B--2---:R-:W2:Y:S01]  /*26e0*/  LDC R11, c[0x0][0x44c] ;  /* 0x00011300ff0b7b82 */ /* 0x004ea20000000800 */
[----:B0-----:R-:W-:-:S07]  /*26f0*/  IMAD R0, R4, R5, UR6 ;  /* 0x0000000604007e24 */ /* 0x001fce000f8e0205 */
[----:B------:R-:W0:Y:S01]  /*2700*/  LDC.64 R6, c[0x0][0x408] ;  /* 0x00010200ff067b82 */ /* 0x000e220000000a00 */
[----:B-1----:R-:W-:-:S07]  /*2710*/  IMAD.WIDE R2, R0, 0x4, R2 ;  /* 0x0000000400027825 */ /* 0x002fce00078e0202 */
[----:B------:R-:W1:Y:S01]  /*2720*/  LDC.64 R8, c[0x0][0x3c0] ;  /* 0x0000f000ff087b82 */ /* 0x000e620000000a00 */
[----:B------:R-:W3:Y:S01]  /*2730*/  LDG.E R5, desc[UR4][R2.64] ;  /* 0x0000000402057981 */ /* 0x000ee2000c1e1900 */
[----:B--2---:R-:W-:-:S06]  /*2740*/  IMAD R4, R4, 0xbb8, R11 ;  /* 0x00000bb804047824 */ /* 0x004fcc00078e020b */
[----:B------:R-:W2:Y:S01]  /*2750*/  LDC.64 R12, c[0x0][0x3d8] ;  /* 0x0000f600ff0c7b82 */ /* 0x000ea20000000a00 */
[----:B0-----:R-:W-:-:S07]  /*2760*/  IMAD.WIDE R6, R4, 0x4, R6 ;  /* 0x0000000404067825 */ /* 0x001fce00078e0206 */
[----:B------:R-:W0:Y:S01]  /*2770*/  LDC.64 R10, c[0x0][0x410] ;  /* 0x00010400ff0a7b82 */ /* 0x000e220000000a00 */
[----:B-1----:R-:W-:-:S07]  /*2780*/  IMAD.WIDE R8, R0, 0x4, R8 ;  /* 0x0000000400087825 */ /* 0x002fce00078e0208 */
[----:B------:R-:W1:Y:S01]  /*2790*/  LDC.64 R14, c[0x0][0x3f0] ;  /* 0x0000fc00ff0e7b82 */ /* 0x000e620000000a00 */
[----:B---3--:R1:W-:Y:S04]  /*27a0*/  STG.E desc[UR4][R6.64], R5 ;  /* 0x0000000506007986 */ /* 0x0083e8000c101904 */
[----:B------:R3:W4:Y:S01]  /*27b0*/  LDG.E R17, desc[UR4][R8.64] ;  /* 0x0000000408117981 */ /* 0x000722000c1e1900 */
[----:B0-----:R-:W-:-:S04]  /*27c0*/  IMAD.WIDE R2, R4, 0x4, R10 ;  /* 0x0000000404027825 */ /* 0x001fc800078e020a */
[C---:B--2---:R-:W-:Y:S02]  /*27d0*/  IMAD.WIDE R10, R0.reuse, 0x4, R12 ;  /* 0x00000004000a7825 */ /* 0x044fe400078e020c */
[----:B------:R-:W0:Y:S02]  /*27e0*/  LDC.64 R12, c[0x0][0x418] ;  /* 0x00010600ff0c7b82 */ /* 0x000e240000000a00 */
[----:B-1----:R-:W-:-:S06]  /*27f0*/  IMAD.WIDE R6, R0, 0x4, R14 ;  /* 0x0000000400067825 */ /* 0x002fcc00078e020e */
[----:B---3--:R-:W1:Y:S08]  /*2800*/  LDC.64 R8, c[0x0][0x420] ;  /* 0x00010800ff087b82 */ /* 0x008e700000000a00 */
[----:B------:R-:W2:Y:S01]  /*2810*/  LDC.64 R14, c[0x0][0x388] ;  /* 0x0000e200ff0e7b82 */ /* 0x000ea20000000a00 */
[----:B----4-:R2:W-:Y:S04]  /*2820*/  STG.E desc[UR4][R2.64], R17 ;  /* 0x0000001102007986 */ /* 0x0105e8000c101904 */
[----:B------:R3:W4:Y:S01]  /*2830*/  LDG.E R19, desc[UR4][R10.64] ;  /* 0x000000040a137981 */ /* 0x000722000c1e1900 */
[----:B0-----:R-:W-:-:S04]  /*2840*/  IMAD.WIDE R12, R4, 0x4, R12 ;  /* 0x00000004040c7825 */ /* 0x001fc800078e020c */
[----:B-1----:R-:W-:-:S04]  /*2850*/  IMAD.WIDE R8, R4, 0x4, R8 ;  /* 0x0000000404087825 */ /* 0x002fc800078e0208 */
[----:B--2---:R-:W-:Y:S01]  /*2860*/  IMAD.WIDE R2, R0, 0x4, R14 ;  /* 0x0000000400027825 */ /* 0x004fe200078e020e */
[----:B---3--:R-:W0:Y:S08]  /*2870*/  LDC.64 R10, c[0x0][0x428] ;  /* 0x00010a00ff0a7b82 */ /* 0x008e300000000a00 */
[----:B------:R-:W1:Y:S01]  /*2880*/  LDC.64 R14, c[0x0][0x390] ;  /* 0x0000e400ff0e7b82 */ /* 0x000e620000000a00 */
[----:B----4-:R1:W-:Y:S04]  /*2890*/  STG.E desc[UR4][R12.64], R19 ;  /* 0x000000130c007986 */ /* 0x0103e8000c101904 */
[----:B------:R2:W3:Y:S01]  /*28a0*/  LDG.E R21, desc[UR4][R6.64] ;  /* 0x0000000406157981 */ /* 0x0004e2000c1e1900 */
[----:B0-----:R-:W-:-:S04]  /*28b0*/  IMAD.WIDE R10, R4, 0x4, R10 ;  /* 0x00000004040a7825 */ /* 0x001fc800078e020a */
[----:B-1----:R-:W-:Y:S01]  /*28c0*/  IMAD.WIDE R12, R0, 0x4, R14 ;  /* 0x00000004000c7825 */ /* 0x002fe200078e020e */
[----:B--2---:R-:W0:Y:S01]  /*28d0*/  LDC.64 R6, c[0x0][0x430] ;  /* 0x00010c00ff067b82 */ /* 0x004e220000000a00 */
[----:B---3--:R-:W-:Y:S04]  /*28e0*/  STG.E desc[UR4][R8.64], R21 ;  /* 0x0000001508007986 */ /* 0x008fe8000c101904 */
[----:B------:R-:W2:Y:S01]  /*28f0*/  LDG.E R3, desc[UR4][R2.64] ;  /* 0x0000000402037981 */ /* 0x000ea2000c1e1900 */
[----:B0-----:R-:W-:-:S03]  /*2900*/  IMAD.WIDE R4, R4, 0x4, R6 ;  /* 0x0000000404047825 */ /* 0x001fc600078e0206 */
[----:B--2---:R-:W-:Y:S04]  /*2910*/  STG.E desc[UR4][R10.64], R3 ;  /* 0x000000030a007986 */ /* 0x004fe8000c101904 */
[----:B------:R-:W2:Y:S04]  /*2920*/  LDG.E R13, desc[UR4][R12.64] ;  /* 0x000000040c0d7981 */ /* 0x000ea8000c1e1900 */
[----:B--2---:R-:W-:Y:S01]  /*2930*/  STG.E desc[UR4][R4.64], R13 ;  /* 0x0000000d04007986 */ /* 0x004fe2000c101904 */
[----:B------:R-:W-:Y:S05]  /*2940*/  EXIT ;  /* 0x000000000000794d */ /* 0x000fea0003800000 */
        .weak           $__internal_10_$__cuda_sm3x_div_rn_noftz_f32_slowpath
        .type           $__internal_10_$__cuda_sm3x_div_rn_noftz_f32_slowpath,@function
        .size           $__internal_10_$__cuda_sm3x_div_rn_noftz_f32_slowpath,(.L_x_253 - $__internal_10_$__cuda_sm3x_div_rn_noftz_f32_slowpath)
$__internal_10_$__cuda_sm3x_div_rn_noftz_f32_slowpath:
        /* <DEDUP_REMOVED lines=36> */
.L_x_232:
[----:B------:R-:W-:Y:S01]  /*2b90*/  SHF.R.U32.HI R28, RZ, 0x17, R20 ;  /* 0x00000017ff1c7819 */ /* 0x000fe20000011614 */
[----:B------:R-:W-:Y:S01]  /*2ba0*/  BSSY.RECONVERGENT B3, `(.L_x_237) ;  /* 0x0000038000037945 */ /* 0x000fe20003800200 */
[----:B------:R-:W-:Y:S02]  /*2bb0*/  IADD3 R26, PT, PT, R26, -0x7f, RZ ;  /* 0xffffff811a1a7810 */ /* 0x000fe40007ffe0ff */
[----:B------:R-:W-:-:S03]  /*2bc0*/  LOP3.LUT R28, R28, 0xff, RZ, 0xc0, !PT ;  /* 0x000000ff1c1c7812 */ /* 0x000fc600078ec0ff */
[----:B------:R-:W-:Y:S01]  /*2bd0*/  IMAD R0, R26, -0x800000, R2 ;  /* 0xff8000001a007824 */ /* 0x000fe200078e0202 */
[----:B------:R-:W-:Y:S02]  /*2be0*/  LEA R29, R28, 0xc0800000, 0x17 ;  /* 0xc08000001c1d7811 */ /* 0x000fe400078eb8ff */
[----:B------:R-:W-:Y:S02]  /*2bf0*/  IADD3 R26, PT, PT, R26, 0x7f, -R28 ;  /* 0x0000007f1a1a7810 */ /* 0x000fe40007ffe81c */
[----:B------:R-:W-:Y:S02]  /*2c00*/  IADD3 R29, PT, PT, -R29, R27, RZ ;  /* 0x0000001b1d1d7210 */ /* 0x000fe40007ffe1ff */
[----:B------:R-:W-:Y:S02]  /*2c10*/  IADD3 R26, PT, PT, R26, R24, RZ ;  /* 0x000000181a1a7210 */ /* 0x000fe40007ffe0ff */
[----:B------:R0:W1:Y:S02]  /*2c20*/  MUFU.RCP R27, R29 ;  /* 0x0000001d001b7308 */ /* 0x0000640000001000 */
[----:B0-----:R-:W-:-:S04]  /*2c30*/  FADD.FTZ R29, -R29, -RZ ;  /* 0x800000ff1d1d7221 */ /* 0x001fc80000010100 */
[----:B-1----:R-:W-:-:S04]  /*2c40*/  FFMA R31, R27, R29, 1 ;  /* 0x3f8000001b1f7423 */ /* 0x002fc8000000001d */
        /* <DEDUP_REMOVED lines=41> */
.L_x_239:
[----:B------:R-:W-:-:S04]  /*2ee0*/  LOP3.LUT R2, R2, 0x80000000, RZ, 0xc0, !PT ;  /* 0x8000000002027812 */ /* 0x000fc800078ec0ff */
[----:B------:R-:W-:Y:S01]  /*2ef0*/  LOP3.LUT R2, R2, 0x7f800000, RZ, 0xfc, !PT ;  /* 0x7f80000002027812 */ /* 0x000fe200078efcff */
[----:B------:R-:W-:Y:S06]  /*2f00*/  BRA `(.L_x_240) ;  /* 0x0000000000047947 */ /* 0x000fec0003800000 */
.L_x_238:
[----:B------:R-:W-:-:S07]  /*2f10*/  LEA R2, R26, R2, 0x17 ;  /* 0x000000021a027211 */ /* 0x000fce00078eb8ff */
.L_x_240:
[----:B------:R-:W-:Y:S05]  /*2f20*/  BSYNC.RECONVERGENT B3 ;  /* 0x0000000000037941 */ /* 0x000fea0003800200 */
.L_x_237:
[----:B------:R-:W-:Y:S05]  /*2f30*/  BRA `(.L_x_241) ;  /* 0x0000000000207947 */ /* 0x000fea0003800000 */
.L_x_236:
[----:B------:R-:W-:-:S04]  /*2f40*/  LOP3.LUT R2, R27, 0x80000000, R2, 0x48, !PT ;  /* 0x800000001b027812 */ /* 0x000fc800078e4802 */
[----:B------:R-:W-:Y:S01]  /*2f50*/  LOP3.LUT R2, R2, 0x7f800000, RZ, 0xfc, !PT ;  /* 0x7f80000002027812 */ /* 0x000fe200078efcff */
[----:B------:R-:W-:Y:S06]  /*2f60*/  BRA `(.L_x_241) ;  /* 0x0000000000147947 */ /* 0x000fec0003800000 */
.L_x_235:
[----:B------:R-:W-:Y:S01]  /*2f70*/  LOP3.LUT R2, R27, 0x80000000, R2, 0x48, !PT ;  /* 0x800000001b027812 */ /* 0x000fe200078e4802 */
[----:B------:R-:W-:Y:S06]  /*2f80*/  BRA `(.L_x_241) ;  /* 0x00000000000c7947 */ /* 0x000fec0003800000 */
.L_x_234:
[----:B------:R-:W0:Y:S01]  /*2f90*/  MUFU.RSQ R2, -QNAN ;  /* 0xffc0000000027908 */ /* 0x000e220000001400 */
[----:B------:R-:W-:Y:S05]  /*2fa0*/  BRA `(.L_x_241) ;  /* 0x0000000000047947 */ /* 0x000fea0003800000 */
.L_x_233:
[----:B------:R-:W-:-:S07]  /*2fb0*/  FADD.FTZ R2, R2, R0 ;  /* 0x0000000002027221 */ /* 0x000fce0000010000 */
.L_x_241:
[----:B------:R-:W-:Y:S05]  /*2fc0*/  BSYNC.RECONVERGENT B2 ;  /* 0x0000000000027941 */ /* 0x000fea0003800200 */
.L_x_231:
[----:B0-----:R-:W-:Y:S02]  /*2fd0*/  MOV R0, R2 ;  /* 0x0000000200007202 */ /* 0x001fe40000000f00 */
[----:B------:R-:W-:Y:S01]  /*2fe0*/  MOV R2, R3 ;  /* 0x0000000300027202 */ /* 0x000fe20000000f00 */
[----:B------:R-:W-:-:S04]  /*2ff0*/  HFMA2 R3, -RZ, RZ, 0, 0 ;  /* 0x00000000ff037431 */ /* 0x000fc800000001ff */
[----:B------:R-:W-:Y:S05]  /*3000*/  RET.REL.NODEC R2 `(_Z9forward_uiiPfS_S_S_S_S_S_S_S_S_S_S_S_S_S_S_S_S_S_S_S_S_S_S_iiS_S_S_S_S_S_S_S_S_S_S_S_) ;  /* 0xffffffcc02fc7950 */ /* 0x000fea0003c3ffff */
.L_x_242:
        /* <DEDUP_REMOVED lines=15> */
.L_x_253:


//--------------------- .nv.global.init           --------------------------
	.section	.nv.global.init,"aw",@progbits
	.align	4
.nv.global.init:
	.type		a,@object
	.size		a,(.L_0 - a)
a:
        /*0000*/ 	.byte	0xc1, 0x54, 0x9c, 0x3f, 0x00, 0x84, 0xc6, 0xbd, 0x66, 0xee, 0x8e, 0x3c, 0xdb, 0x76, 0x42, 0xbb
        /*0010*/ 	.byte	0xe4, 0x38, 0xbc, 0x39, 0xd2, 0x45, 0xb7, 0xb7
.L_0:


//--------------------- .nv.shared.reserved.0     --------------------------
	.section	.nv.shared.reserved.0,"aw",@nobits
	.weak		__nv_reservedSMEM_offset_0_alias
	.size		__nv_reservedSMEM_offset_0_alias, 0, 64
	.other		__nv_reservedSMEM_offset_0_alias,@"STO_CUDA_RESERVED_SHARED STV_DEFAULT"
__nv_reservedSMEM_offset_0_alias:
	.zero		0
	.zero		64


//--------------------- .nv.constant0._Z7LaplaceiiifPfS_ --------------------------
	.section	.nv.constant0._Z7LaplaceiiifPfS_,"a",@progbits
	.sectionflags	@""
	.align	4
.nv.constant0._Z7LaplaceiiifPfS_:
	.zero		928


//--------------------- .nv.constant0._Z9image_funiiiPfS_S_ --------------------------
	.section	.nv.constant0._Z9image_funiiiPfS_S_,"a",@progbits
	.sectionflags	@""
	.align	4
.nv.constant0._Z9image_funiiiPfS_S_:
	.zero		936


//--------------------- .nv.constant0._Z6corr_viiiPfS_S_S_S_S_S_S_S_ --------------------------
	.section	.nv.constant0._Z6corr_viiiPfS_S_S_S_S_S_S_S_,"a",@progbits
	.sectionflags	@""
	.align	4
.nv.constant0._Z6corr_viiiPfS_S_S_S_S_S_S_S_:
	.zero		984


//--------------------- .nv.constant0._Z8poyntingiiiPfS_S_S_S_S_S_S_S_S_S_S_S_S_S_S_S_S_S_S_S_S_S_S_S_S_S_S_S_S_S_S_S_S_S_S_S_S_S_S_S_S_S_ --------------------------
	.section	.nv.constant0._Z8poyntingiiiPfS_S_S_S_S_S_S_S_S_S_S_S_S_S_S_S_S_S_S_S_S_S_S_S_S_S_S_S_S_S_S_S_S_S_S_S_S_S_S_S_S_S_,"a",@progbits
	.sectionflags	@""
	.align	4
.nv.constant0._Z8poyntingiiiPfS_S_S_S_S_S_S_S_S_S_S_S_S_S_S_S_S_S_S_S_S_S_S_S_S_S_S_S_S_S_S_S_S_S_S_S_S_S_S_S_S_S_:
	.zero		1256


//--------------------- .nv.constant0._Z8rt_u_resiiPfS_S_S_S_S_S_S_S_S_S_S_S_S_S_S_S_S_S_S_S_S_S_S_S_S_S_S_S_S_ --------------------------
	.section	.nv.constant0._Z8rt_u_resiiPfS_S_S_S_S_S_S_S_S_S_S_S_S_S_S_S_S_S_S_S_S_S_S_S_S_S_S_S_S_,"a",@progbits
	.sectionflags	@""
	.align	4
.nv.constant0._Z8rt_u_resiiPfS_S_S_S_S_S_S_S_S_S_S_S_S_S_S_S_S_S_S_S_S_S_S_S_S_S_S_S_S_:
	.zero		1144


//--------------------- .nv.constant0._Z8rt_s_resiiPfS_S_S_S_S_S_S_S_S_S_S_S_S_S_S_ --------------------------
	.section	.nv.constant0._Z8rt_s_resiiPfS_S_S_S_S_S_S_S_S_S_S_S_S_S_S_,"a",@progbits
	.sectionflags	@""
	.align	4
.nv.constant0._Z8rt_s_resiiPfS_S_S_S_S_S_S_S_S_S_S_S_S_S_S_:
	.zero		1032


//--------------------- .nv.constant0._Z15read_wavefiled2PfS_S_S_S_S_S_S_S_S_S_S_S_S_S_S_S_S_S_S_S_S_S_S_S_S_S_S_S_S_iiii --------------------------
	.section	.nv.constant0._Z15read_wavefiled2PfS_S_S_S_S_S_S_S_S_S_S_S_S_S_S_S_S_S_S_S_S_S_S_S_S_S_S_S_S_iiii,"a",@progbits
	.sectionflags	@""
	.align	4
.nv.constant0._Z15read_wavefiled2PfS_S_S_S_S_S_S_S_S_S_S_S_S_S_S_S_S_S_S_S_S_S_S_S_S_S_S_S_S_iiii:
	.zero		1152


//--------------------- .nv.constant0._Z15read_wavefiled1iiiiPfS_S_S_S_S_S_S_S_S_ --------------------------
	.section	.nv.constant0._Z15read_wavefiled1iiiiPfS_S_S_S_S_S_S_S_S_,"a",@progbits
	.sectionflags	@""
	.align	4
.nv.constant0._Z15read_wavefiled1iiiiPfS_S_S_S_S_S_S_S_S_:
	.zero		992


//--------------------- .nv.constant0._Z8reshot_siiiPfS_S_S_S_S_S_S_S_S_ --------------------------
	.section	.nv.constant0._Z8reshot_siiiPfS_S_S_S_S_S_S_S_S_,"a",@progbits
	.sectionflags	@""
	.align	4
.nv.constant0._Z8reshot_siiiPfS_S_S_S_S_S_S_S_S_:
	.zero		992


//--------------------- .nv.constant0._Z8reshot_uiiiPfS_S_S_S_S_S_S_S_S_S_S_S_S_S_S_S_S_S_S_ --------------------------
	.section	.nv.constant0._Z8reshot_uiiiPfS_S_S_S_S_S_S_S_S_S_S_S_S_S_S_S_S_S_S_,"a",@progbits
	.sectionflags	@""
	.align	4
.nv.constant0._Z8reshot_uiiiPfS_S_S_S_S_S_S_S_S_S_S_S_S_S_S_S_S_S_S_:
	.zero		1072


//--------------------- .nv.constant0._Z11load_recordiiiiPfS_S_S_i --------------------------
	.section	.nv.constant0._Z11load_recordiiiiPfS_S_S_i,"a",@progbits
	.sectionflags	@""
	.align	4
.nv.constant0._Z11load_recordiiiiPfS_S_S_i:
	.zero		948


//--------------------- .nv.constant0._Z6removeiiiiiifPfS_S_ --------------------------
	.section	.nv.constant0._Z6removeiiiiiifPfS_S_,"a",@progbits
	.sectionflags	@""
	.align	4
.nv.constant0._Z6removeiiiiiifPfS_S_:
	.zero		952


//--------------------- .nv.constant0._Z18read_wavefiled_NT3iiiPfS_S_S_S_S_S_S_S_S_S_S_S_S_S_S_S_S_S_S_S_S_S_S_ --------------------------
	.section	.nv.constant0._Z18read_wavefiled_NT3iiiPfS_S_S_S_S_S_S_S_S_S_S_S_S_S_S_S_S_S_S_S_S_S_S_,"a",@progbits
	.sectionflags	@""
	.align	4
.nv.constant0._Z18read_wavefiled_NT3iiiPfS_S_S_S_S_S_S_S_S_S_S_S_S_S_S_S_S_S_S_S_S_S_S_:
	.zero		1104


//--------------------- .nv.constant0._Z18read_wavefiled_NT2iiiPfS_S_S_S_S_S_S_ --------------------------
	.section	.nv.constant0._Z18read_wavefiled_NT2iiiPfS_S_S_S_S_S_S_,"a",@progbits
	.sectionflags	@""
	.align	4
.nv.constant0._Z18read_wavefiled_NT2iiiPfS_S_S_S_S_S_S_:
	.zero		976


//--------------------- .nv.constant0._Z18read_wavefiled_NT1iiiPfS_S_S_S_S_S_S_ --------------------------
	.section	.nv.constant0._Z18read_wavefiled_NT1iiiPfS_S_S_S_S_S_S_,"a",@progbits
	.sectionflags	@""
	.align	4
.nv.constant0._Z18read_wavefiled_NT1iiiPfS_S_S_S_S_S_S_:
	.zero		976


//--------------------- .nv.constant0._Z19read_last_wavefilediiiPfS_S_S_S_S_S_S_S_S_S_S_S_S_S_S_S_S_S_S_S_S_S_S_S_S_S_S_S_S_S_S_ --------------------------
	.section	.nv.constant0._Z19read_last_wavefilediiiPfS_S_S_S_S_S_S_S_S_S_S_S_S_S_S_S_S_S_S_S_S_S_S_S_S_S_S_S_S_S_S_,"a",@progbits
	.sectionflags	@""
	.align	4
.nv.constant0._Z19read_last_wavefilediiiPfS_S_S_S_S_S_S_S_S_S_S_S_S_S_S_S_S_S_S_S_S_S_S_S_S_S_S_S_S_S_S_:
	.zero		1168


//--------------------- .nv.constant0._Z14save_wavefilediiiPfS_S_S_S_S_S_S_S_S_S_S_S_S_S_S_S_S_S_S_S_S_S_S_S_S_S_S_S_S_S_S_S_S_S_S_S_S_S_S_iS_S_S_S_S_S_S_S_S_S_S_S_S_S_S_S_S_S_S_S_S_S_S_S_S_S_S_S_S_S_S_S_S_S_S_S_S_S_S_S_ --------------------------
	.section	.nv.constant0._Z14save_wavefilediiiPfS_S_S_S_S_S_S_S_S_S_S_S_S_S_S_S_S_S_S_S_S_S_S_S_S_S_S_S_S_S_S_S_S_S_S_S_S_S_S_iS_S_S_S_S_S_S_S_S_S_S_S_S_S_S_S_S_S_S_S_S_S_S_S_S_S_S_S_S_S_S_S_S_S_S_S_S_S_S_S_,"a",@progbits
	.sectionflags	@""
	.align	4
.nv.constant0._Z14save_wavefilediiiPfS_S_S_S_S_S_S_S_S_S_S_S_S_S_S_S_S_S_S_S_S_S_S_S_S_S_S_S_S_S_S_S_S_S_S_S_S_S_S_iS_S_S_S_S_S_S_S_S_S_S_S_S_S_S_S_S_S_S_S_S_S_S_S_S_S_S_S_S_S_S_S_S_S_S_S_S_S_S_S_:
	.zero		1560


//--------------------- .nv.constant0._Z9forward_siiPfS_S_S_S_S_S_S_iiiS_S_S_S_S_S_S_S_S_ --------------------------
	.section	.nv.constant0._Z9forward_siiPfS_S_S_S_S_S_S_iiiS_S_S_S_S_S_S_S_S_,"a",@progbits
	.sectionflags	@""
	.align	4
.nv.constant0._Z9forward_siiPfS_S_S_S_S_S_S_iiiS_S_S_S_S_S_S_S_S_:
	.zero		1056


//--------------------- .nv.constant0._Z9forward_uiiPfS_S_S_S_S_S_S_S_S_S_S_S_S_S_S_S_S_S_S_S_S_S_S_iiS_S_S_S_S_S_S_S_S_S_S_S_ --------------------------
	.section	.nv.constant0._Z9forward_uiiPfS_S_S_S_S_S_S_S_S_S_S_S_S_S_S_S_S_S_S_S_S_S_S_iiS_S_S_S_S_S_S_S_S_S_S_S_,"a",@progbits
	.sectionflags	@""
	.align	4
.nv.constant0._Z9forward_uiiPfS_S_S_S_S_S_S_S_S_S_S_S_S_S_S_S_S_S_S_S_S_S_S_iiS_S_S_S_S_S_S_S_S_S_S_S_:
	.zero		1200


//--------------------- SYMBOLS --------------------------

	.type		.nv.reservedSmem.offset0,@object
	.size		.nv.reservedSmem.offset0,0x4
